//
// Generated by NVIDIA NVVM Compiler
//
// Compiler Build ID: CL-36424714
// Cuda compilation tools, release 13.0, V13.0.88
// Based on NVVM 20.0.0
//

.version 9.0
.target sm_100
.address_size 64

	// .globl	_Z13i_have_a_stdpfPiPbS_PfS1_ffffiiiii
.global .align 4 .b8 precalc_xorwow_matrix[102400];
.global .align 4 .b8 precalc_xorwow_offset_matrix[102400];
.global .align 4 .b8 mrg32k3aM1[2304];
.global .align 4 .b8 mrg32k3aM2[2304];
.global .align 4 .b8 mrg32k3aM1SubSeq[2016];
.global .align 4 .b8 mrg32k3aM2SubSeq[2016];
.global .align 4 .b8 mrg32k3aM1Seq[2304];
.global .align 4 .b8 mrg32k3aM2Seq[2304];
.const .align 8 .b8 __cr_lgamma_table[72];

.visible .entry _Z13i_have_a_stdpfPiPbS_PfS1_ffffiiiii(
	.param .f32 _Z13i_have_a_stdpfPiPbS_PfS1_ffffiiiii_param_0,
	.param .u64 .ptr .align 1 _Z13i_have_a_stdpfPiPbS_PfS1_ffffiiiii_param_1,
	.param .u64 .ptr .align 1 _Z13i_have_a_stdpfPiPbS_PfS1_ffffiiiii_param_2,
	.param .u64 .ptr .align 1 _Z13i_have_a_stdpfPiPbS_PfS1_ffffiiiii_param_3,
	.param .u64 .ptr .align 1 _Z13i_have_a_stdpfPiPbS_PfS1_ffffiiiii_param_4,
	.param .u64 .ptr .align 1 _Z13i_have_a_stdpfPiPbS_PfS1_ffffiiiii_param_5,
	.param .f32 _Z13i_have_a_stdpfPiPbS_PfS1_ffffiiiii_param_6,
	.param .f32 _Z13i_have_a_stdpfPiPbS_PfS1_ffffiiiii_param_7,
	.param .f32 _Z13i_have_a_stdpfPiPbS_PfS1_ffffiiiii_param_8,
	.param .f32 _Z13i_have_a_stdpfPiPbS_PfS1_ffffiiiii_param_9,
	.param .u32 _Z13i_have_a_stdpfPiPbS_PfS1_ffffiiiii_param_10,
	.param .u32 _Z13i_have_a_stdpfPiPbS_PfS1_ffffiiiii_param_11,
	.param .u32 _Z13i_have_a_stdpfPiPbS_PfS1_ffffiiiii_param_12,
	.param .u32 _Z13i_have_a_stdpfPiPbS_PfS1_ffffiiiii_param_13,
	.param .u32 _Z13i_have_a_stdpfPiPbS_PfS1_ffffiiiii_param_14
)
{
	.reg .pred 	%p<38>;
	.reg .b16 	%rs<2>;
	.reg .b32 	%r<51>;
	.reg .b32 	%f<60>;
	.reg .b64 	%rd<22>;

	ld.param.f32 	%f4, [_Z13i_have_a_stdpfPiPbS_PfS1_ffffiiiii_param_0];
	ld.param.u64 	%rd4, [_Z13i_have_a_stdpfPiPbS_PfS1_ffffiiiii_param_1];
	ld.param.u64 	%rd5, [_Z13i_have_a_stdpfPiPbS_PfS1_ffffiiiii_param_2];
	ld.param.u64 	%rd8, [_Z13i_have_a_stdpfPiPbS_PfS1_ffffiiiii_param_3];
	ld.param.u64 	%rd6, [_Z13i_have_a_stdpfPiPbS_PfS1_ffffiiiii_param_4];
	ld.param.u64 	%rd7, [_Z13i_have_a_stdpfPiPbS_PfS1_ffffiiiii_param_5];
	ld.param.f32 	%f59, [_Z13i_have_a_stdpfPiPbS_PfS1_ffffiiiii_param_6];
	ld.param.f32 	%f6, [_Z13i_have_a_stdpfPiPbS_PfS1_ffffiiiii_param_7];
	ld.param.f32 	%f7, [_Z13i_have_a_stdpfPiPbS_PfS1_ffffiiiii_param_8];
	ld.param.f32 	%f8, [_Z13i_have_a_stdpfPiPbS_PfS1_ffffiiiii_param_9];
	ld.param.u32 	%r13, [_Z13i_have_a_stdpfPiPbS_PfS1_ffffiiiii_param_10];
	ld.param.u32 	%r16, [_Z13i_have_a_stdpfPiPbS_PfS1_ffffiiiii_param_11];
	ld.param.u32 	%r17, [_Z13i_have_a_stdpfPiPbS_PfS1_ffffiiiii_param_12];
	ld.param.u32 	%r14, [_Z13i_have_a_stdpfPiPbS_PfS1_ffffiiiii_param_13];
	ld.param.u32 	%r15, [_Z13i_have_a_stdpfPiPbS_PfS1_ffffiiiii_param_14];
	cvta.to.global.u64 	%rd1, %rd8;
	mul.lo.s32 	%r1, %r16, %r13;
	add.s32 	%r2, %r17, %r1;
	mov.u32 	%r18, %ctaid.x;
	mov.u32 	%r19, %ntid.x;
	mov.u32 	%r20, %tid.x;
	mad.lo.s32 	%r3, %r18, %r19, %r20;
	mov.u32 	%r21, %ctaid.y;
	mov.u32 	%r22, %ntid.y;
	mov.u32 	%r23, %tid.y;
	mad.lo.s32 	%r4, %r21, %r22, %r23;
	mov.u32 	%r24, %ctaid.z;
	mov.u32 	%r25, %ntid.z;
	mov.u32 	%r26, %tid.z;
	mad.lo.s32 	%r27, %r24, %r25, %r26;
	sub.s32 	%r6, %r4, %r14;
	add.s32 	%r7, %r14, %r2;
	setp.eq.s32 	%p4, %r6, %r3;
	setp.lt.u32 	%p5, %r27, 21;
	or.pred  	%p6, %p4, %p5;
	mov.pred 	%p37, -1;
	@%p6 bra 	$L__BB0_2;
	add.s32 	%r28, %r15, -21;
	setp.gt.s32 	%p37, %r27, %r28;
$L__BB0_2:
	setp.ge.s32 	%p7, %r3, %r2;
	or.pred  	%p8, %p37, %p7;
	setp.ge.s32 	%p9, %r4, %r7;
	or.pred  	%p10, %p8, %p9;
	@%p10 bra 	$L__BB0_16;
	mad.lo.s32 	%r29, %r15, %r4, %r27;
	mul.wide.s32 	%rd9, %r29, 4;
	add.s64 	%rd10, %rd1, %rd9;
	ld.global.u32 	%r30, [%rd10];
	setp.eq.s32 	%p11, %r30, 0;
	@%p11 bra 	$L__BB0_16;
	setp.ge.s32 	%p12, %r3, %r1;
	@%p12 bra 	$L__BB0_9;
	setp.gt.s32 	%p16, %r6, -1;
	max.s32 	%r31, %r6, %r3;
	setp.lt.s32 	%p17, %r31, %r13;
	and.pred  	%p18, %p17, %p16;
	@%p18 bra 	$L__BB0_10;
	min.s32 	%r32, %r3, %r6;
	setp.ge.s32 	%p19, %r32, %r13;
	setp.lt.s32 	%p20, %r6, %r1;
	and.pred  	%p21, %p19, %p20;
	@%p21 bra 	$L__BB0_10;
	setp.ge.s32 	%p22, %r6, %r1;
	setp.lt.s32 	%p23, %r6, %r2;
	and.pred  	%p24, %p22, %p23;
	mov.f32 	%f59, %f6;
	@%p24 bra 	$L__BB0_10;
	setp.lt.s32 	%p25, %r6, 0;
	mov.f32 	%f59, %f8;
	@%p25 bra 	$L__BB0_10;
	bra.uni 	$L__BB0_16;
$L__BB0_9:
	setp.ge.s32 	%p13, %r6, %r1;
	setp.lt.s32 	%p14, %r6, 0;
	or.pred  	%p15, %p13, %p14;
	mov.f32 	%f59, %f7;
	@%p15 bra 	$L__BB0_16;
$L__BB0_10:
	cvta.to.global.u64 	%rd11, %rd4;
	cvt.u64.u32 	%rd12, %r4;
	cvta.to.global.u64 	%rd13, %rd5;
	add.s64 	%rd14, %rd13, %rd12;
	ld.global.u8 	%rs1, [%rd14];
	setp.eq.s16 	%p26, %rs1, 0;
	ld.global.u32 	%r34, [%rd11];
	ld.global.u32 	%r35, [%rd11+4];
	setp.gt.s32 	%p27, %r34, %r35;
	setp.eq.f32 	%p28, %f4, 0f3F800000;
	setp.lt.s32 	%p29, %r34, %r35;
	setp.eq.f32 	%p30, %f4, 0f00000000;
	selp.b32 	%r36, -1, 1, %p27;
	selp.b32 	%r37, %r36, 1, %p28;
	selp.b32 	%r38, -1, %r37, %p29;
	selp.b32 	%r8, %r38, %r37, %p30;
	add.s32 	%r39, %r14, %r3;
	mad.lo.s32 	%r9, %r39, %r15, %r27;
	mad.lo.s32 	%r40, %r7, %r3, %r4;
	cvta.to.global.u64 	%rd15, %rd6;
	mul.wide.s32 	%rd16, %r40, 4;
	add.s64 	%rd2, %rd15, %rd16;
	cvt.rn.f32.s32 	%f9, %r8;
	neg.f32 	%f10, %f9;
	selp.f32 	%f2, %f9, %f10, %p26;
	cvta.to.global.u64 	%rd17, %rd7;
	add.s64 	%rd3, %rd17, %rd16;
	mov.f32 	%f11, 0f40000000;
	div.rn.f32 	%f3, %f11, %f59;
	mov.b32 	%r50, 1;
$L__BB0_11:
	sub.s32 	%r41, %r9, %r50;
	mul.wide.s32 	%rd18, %r41, 4;
	add.s64 	%rd19, %rd1, %rd18;
	ld.global.u32 	%r11, [%rd19];
	setp.ne.s32 	%p31, %r11, 1;
	@%p31 bra 	$L__BB0_13;
	cvt.rn.f32.u32 	%f12, %r50;
	div.rn.f32 	%f13, %f12, 0fC1A00000;
	fma.rn.f32 	%f14, %f13, 0f3BBB989D, 0f3F000000;
	cvt.sat.f32.f32 	%f15, %f14;
	mov.f32 	%f16, 0f4B400001;
	mov.f32 	%f17, 0f437C0000;
	fma.rm.f32 	%f18, %f15, %f17, %f16;
	add.f32 	%f19, %f18, 0fCB40007F;
	neg.f32 	%f20, %f19;
	fma.rn.f32 	%f21, %f13, 0f3FB8AA3B, %f20;
	fma.rn.f32 	%f22, %f13, 0f32A57060, %f21;
	mov.b32 	%r42, %f18;
	shl.b32 	%r43, %r42, 23;
	mov.b32 	%f23, %r43;
	ex2.approx.ftz.f32 	%f24, %f22;
	mul.f32 	%f25, %f24, %f23;
	mul.f32 	%f26, %f2, %f25;
	ld.global.f32 	%f27, [%rd3];
	neg.f32 	%f28, %f27;
	mul.f32 	%f29, %f26, %f28;
	sub.f32 	%f30, %f27, %f59;
	mul.f32 	%f31, %f30, %f29;
	mul.f32 	%f32, %f3, %f31;
	mul.f32 	%f33, %f3, %f32;
	atom.global.add.f32 	%f34, [%rd2], %f33;
$L__BB0_13:
	add.s32 	%r44, %r9, %r50;
	mul.wide.s32 	%rd20, %r44, 4;
	add.s64 	%rd21, %rd1, %rd20;
	ld.global.u32 	%r45, [%rd21];
	setp.ne.s32 	%p32, %r45, 1;
	@%p32 bra 	$L__BB0_15;
	setp.eq.s16 	%p36, %rs1, 0;
	neg.s32 	%r46, %r8;
	selp.b32 	%r47, %r46, %r8, %p36;
	cvt.rn.f32.s32 	%f35, %r47;
	cvt.rn.f32.u32 	%f36, %r50;
	div.rn.f32 	%f37, %f36, 0fC1A00000;
	fma.rn.f32 	%f38, %f37, 0f3BBB989D, 0f3F000000;
	cvt.sat.f32.f32 	%f39, %f38;
	mov.f32 	%f40, 0f4B400001;
	mov.f32 	%f41, 0f437C0000;
	fma.rm.f32 	%f42, %f39, %f41, %f40;
	add.f32 	%f43, %f42, 0fCB40007F;
	neg.f32 	%f44, %f43;
	fma.rn.f32 	%f45, %f37, 0f3FB8AA3B, %f44;
	fma.rn.f32 	%f46, %f37, 0f32A57060, %f45;
	mov.b32 	%r48, %f42;
	shl.b32 	%r49, %r48, 23;
	mov.b32 	%f47, %r49;
	ex2.approx.ftz.f32 	%f48, %f46;
	mul.f32 	%f49, %f48, %f47;
	mul.f32 	%f50, %f49, %f35;
	ld.global.f32 	%f51, [%rd3];
	neg.f32 	%f52, %f51;
	mul.f32 	%f53, %f50, %f52;
	sub.f32 	%f54, %f51, %f59;
	mul.f32 	%f55, %f54, %f53;
	mul.f32 	%f56, %f3, %f55;
	mul.f32 	%f57, %f3, %f56;
	atom.global.add.f32 	%f58, [%rd2], %f57;
	bra.uni 	$L__BB0_16;
$L__BB0_15:
	setp.ne.s32 	%p33, %r11, 1;
	add.s32 	%r12, %r50, 1;
	setp.lt.u32 	%p34, %r50, 19;
	and.pred  	%p35, %p33, %p34;
	mov.u32 	%r50, %r12;
	@%p35 bra 	$L__BB0_11;
$L__BB0_16:
	ret;

}
	// .globl	_Z9in_boundsPfS_iii
.visible .entry _Z9in_boundsPfS_iii(
	.param .u64 .ptr .align 1 _Z9in_boundsPfS_iii_param_0,
	.param .u64 .ptr .align 1 _Z9in_boundsPfS_iii_param_1,
	.param .u32 _Z9in_boundsPfS_iii_param_2,
	.param .u32 _Z9in_boundsPfS_iii_param_3,
	.param .u32 _Z9in_boundsPfS_iii_param_4
)
{
	.reg .pred 	%p<8>;
	.reg .b32 	%r<18>;
	.reg .b32 	%f<8>;
	.reg .b64 	%rd<8>;

	ld.param.u64 	%rd2, [_Z9in_boundsPfS_iii_param_0];
	ld.param.u64 	%rd3, [_Z9in_boundsPfS_iii_param_1];
	ld.param.u32 	%r5, [_Z9in_boundsPfS_iii_param_2];
	ld.param.u32 	%r6, [_Z9in_boundsPfS_iii_param_3];
	ld.param.u32 	%r4, [_Z9in_boundsPfS_iii_param_4];
	mov.u32 	%r7, %ctaid.x;
	mov.u32 	%r8, %ntid.x;
	mov.u32 	%r9, %tid.x;
	mad.lo.s32 	%r1, %r7, %r8, %r9;
	mov.u32 	%r10, %ctaid.y;
	mov.u32 	%r11, %ntid.y;
	mov.u32 	%r12, %tid.y;
	mad.lo.s32 	%r13, %r10, %r11, %r12;
	setp.ge.s32 	%p1, %r1, %r6;
	add.s32 	%r14, %r6, %r5;
	setp.ge.s32 	%p2, %r13, %r14;
	or.pred  	%p3, %p1, %p2;
	@%p3 bra 	$L__BB1_3;
	cvta.to.global.u64 	%rd4, %rd3;
	cvta.to.global.u64 	%rd5, %rd2;
	mad.lo.s32 	%r15, %r14, %r1, %r13;
	mul.wide.s32 	%rd6, %r15, 4;
	add.s64 	%rd7, %rd5, %rd6;
	ld.global.f32 	%f2, [%rd7];
	mul.lo.s32 	%r16, %r4, 50;
	cvt.rn.f32.s32 	%f3, %r16;
	div.rn.f32 	%f4, %f2, %f3;
	add.s64 	%rd1, %rd4, %rd6;
	atom.global.add.f32 	%f5, [%rd1], %f4;
	mov.b32 	%r17, 0;
	st.global.u32 	[%rd7], %r17;
	ld.global.f32 	%f6, [%rd1];
	setp.lt.f32 	%p4, %f6, 0f00000000;
	selp.f32 	%f7, 0f00000000, %f6, %p4;
	setp.gt.f32 	%p5, %f7, 0f40A00000;
	selp.f32 	%f1, 0f40A00000, %f7, %p5;
	or.pred  	%p6, %p4, %p5;
	not.pred 	%p7, %p6;
	@%p7 bra 	$L__BB1_3;
	st.global.f32 	[%rd1], %f1;
$L__BB1_3:
	ret;

}
	// .globl	_Z11calc_rewardPiS_iiiii
.visible .entry _Z11calc_rewardPiS_iiiii(
	.param .u64 .ptr .align 1 _Z11calc_rewardPiS_iiiii_param_0,
	.param .u64 .ptr .align 1 _Z11calc_rewardPiS_iiiii_param_1,
	.param .u32 _Z11calc_rewardPiS_iiiii_param_2,
	.param .u32 _Z11calc_rewardPiS_iiiii_param_3,
	.param .u32 _Z11calc_rewardPiS_iiiii_param_4,
	.param .u32 _Z11calc_rewardPiS_iiiii_param_5,
	.param .u32 _Z11calc_rewardPiS_iiiii_param_6
)
{
	.reg .pred 	%p<9>;
	.reg .b32 	%r<20>;
	.reg .b64 	%rd<7>;

	ld.param.u64 	%rd2, [_Z11calc_rewardPiS_iiiii_param_0];
	ld.param.u64 	%rd3, [_Z11calc_rewardPiS_iiiii_param_1];
	ld.param.u32 	%r3, [_Z11calc_rewardPiS_iiiii_param_2];
	ld.param.u32 	%r4, [_Z11calc_rewardPiS_iiiii_param_3];
	ld.param.u32 	%r5, [_Z11calc_rewardPiS_iiiii_param_5];
	ld.param.u32 	%r6, [_Z11calc_rewardPiS_iiiii_param_6];
	cvta.to.global.u64 	%rd1, %rd3;
	mov.u32 	%r7, %ctaid.x;
	mov.u32 	%r8, %ntid.x;
	mov.u32 	%r9, %tid.x;
	mad.lo.s32 	%r1, %r7, %r8, %r9;
	mov.u32 	%r10, %ctaid.y;
	mov.u32 	%r11, %ntid.y;
	mov.u32 	%r12, %tid.y;
	mad.lo.s32 	%r2, %r10, %r11, %r12;
	add.s32 	%r13, %r6, -200;
	setp.lt.s32 	%p1, %r2, %r13;
	setp.ge.s32 	%p2, %r2, %r6;
	setp.lt.s32 	%p3, %r1, %r5;
	or.pred  	%p4, %p1, %p3;
	or.pred  	%p5, %p4, %p2;
	@%p5 bra 	$L__BB2_6;
	mad.lo.s32 	%r14, %r4, %r3, %r5;
	setp.ge.s32 	%p6, %r1, %r14;
	@%p6 bra 	$L__BB2_6;
	mad.lo.s32 	%r15, %r6, %r1, %r2;
	cvta.to.global.u64 	%rd4, %rd2;
	mul.wide.s32 	%rd5, %r15, 4;
	add.s64 	%rd6, %rd4, %rd5;
	ld.global.u32 	%r16, [%rd6];
	setp.eq.s32 	%p7, %r16, 0;
	@%p7 bra 	$L__BB2_6;
	add.s32 	%r17, %r5, %r3;
	setp.ge.s32 	%p8, %r1, %r17;
	@%p8 bra 	$L__BB2_5;
	atom.global.add.u32 	%r19, [%rd1], 1;
	bra.uni 	$L__BB2_6;
$L__BB2_5:
	atom.global.add.u32 	%r18, [%rd1+4], 1;
$L__BB2_6:
	ret;

}
	// .globl	_Z15synapse_currentPfPbS_S_PiS1_S_iiii
.visible .entry _Z15synapse_currentPfPbS_S_PiS1_S_iiii(
	.param .u64 .ptr .align 1 _Z15synapse_currentPfPbS_S_PiS1_S_iiii_param_0,
	.param .u64 .ptr .align 1 _Z15synapse_currentPfPbS_S_PiS1_S_iiii_param_1,
	.param .u64 .ptr .align 1 _Z15synapse_currentPfPbS_S_PiS1_S_iiii_param_2,
	.param .u64 .ptr .align 1 _Z15synapse_currentPfPbS_S_PiS1_S_iiii_param_3,
	.param .u64 .ptr .align 1 _Z15synapse_currentPfPbS_S_PiS1_S_iiii_param_4,
	.param .u64 .ptr .align 1 _Z15synapse_currentPfPbS_S_PiS1_S_iiii_param_5,
	.param .u64 .ptr .align 1 _Z15synapse_currentPfPbS_S_PiS1_S_iiii_param_6,
	.param .u32 _Z15synapse_currentPfPbS_S_PiS1_S_iiii_param_7,
	.param .u32 _Z15synapse_currentPfPbS_S_PiS1_S_iiii_param_8,
	.param .u32 _Z15synapse_currentPfPbS_S_PiS1_S_iiii_param_9,
	.param .u32 _Z15synapse_currentPfPbS_S_PiS1_S_iiii_param_10
)
{
	.reg .pred 	%p<6>;
	.reg .b16 	%rs<2>;
	.reg .b32 	%r<19>;
	.reg .b32 	%f<5>;
	.reg .b64 	%rd<27>;

	ld.param.u64 	%rd2, [_Z15synapse_currentPfPbS_S_PiS1_S_iiii_param_1];
	ld.param.u64 	%rd3, [_Z15synapse_currentPfPbS_S_PiS1_S_iiii_param_2];
	ld.param.u64 	%rd4, [_Z15synapse_currentPfPbS_S_PiS1_S_iiii_param_3];
	ld.param.u64 	%rd5, [_Z15synapse_currentPfPbS_S_PiS1_S_iiii_param_4];
	ld.param.u64 	%rd6, [_Z15synapse_currentPfPbS_S_PiS1_S_iiii_param_5];
	ld.param.u64 	%rd7, [_Z15synapse_currentPfPbS_S_PiS1_S_iiii_param_6];
	ld.param.u32 	%r7, [_Z15synapse_currentPfPbS_S_PiS1_S_iiii_param_7];
	ld.param.u32 	%r8, [_Z15synapse_currentPfPbS_S_PiS1_S_iiii_param_8];
	ld.param.u32 	%r5, [_Z15synapse_currentPfPbS_S_PiS1_S_iiii_param_9];
	ld.param.u32 	%r6, [_Z15synapse_currentPfPbS_S_PiS1_S_iiii_param_10];
	cvta.to.global.u64 	%rd1, %rd7;
	mov.u32 	%r9, %ctaid.x;
	mov.u32 	%r10, %ntid.x;
	mov.u32 	%r11, %tid.x;
	mad.lo.s32 	%r1, %r9, %r10, %r11;
	mov.u32 	%r12, %ctaid.y;
	mov.u32 	%r13, %ntid.y;
	mov.u32 	%r14, %tid.y;
	mad.lo.s32 	%r15, %r12, %r13, %r14;
	setp.ge.s32 	%p1, %r1, %r7;
	add.s32 	%r16, %r8, %r7;
	setp.ge.s32 	%p2, %r15, %r16;
	or.pred  	%p3, %p1, %p2;
	@%p3 bra 	$L__BB3_5;
	cvta.to.global.u64 	%rd8, %rd5;
	cvta.to.global.u64 	%rd9, %rd6;
	mad.lo.s32 	%r4, %r16, %r1, %r15;
	mul.wide.u32 	%rd10, %r15, 4;
	add.s64 	%rd11, %rd8, %rd10;
	ld.global.u32 	%r17, [%rd11];
	mad.lo.s32 	%r18, %r6, %r15, %r5;
	mul.wide.s32 	%rd12, %r18, 4;
	add.s64 	%rd13, %rd9, %rd12;
	st.global.u32 	[%rd13], %r17;
	setp.ne.s32 	%p4, %r17, 1;
	@%p4 bra 	$L__BB3_5;
	cvt.u64.u32 	%rd14, %r15;
	cvta.to.global.u64 	%rd15, %rd2;
	add.s64 	%rd16, %rd15, %rd14;
	ld.global.u8 	%rs1, [%rd16];
	setp.ne.s16 	%p5, %rs1, 1;
	@%p5 bra 	$L__BB3_4;
	cvta.to.global.u64 	%rd22, %rd3;
	mul.wide.s32 	%rd23, %r1, 4;
	add.s64 	%rd24, %rd22, %rd23;
	mul.wide.s32 	%rd25, %r4, 4;
	add.s64 	%rd26, %rd1, %rd25;
	ld.global.f32 	%f3, [%rd26];
	atom.global.add.f32 	%f4, [%rd24], %f3;
	bra.uni 	$L__BB3_5;
$L__BB3_4:
	cvta.to.global.u64 	%rd17, %rd4;
	mul.wide.s32 	%rd18, %r1, 4;
	add.s64 	%rd19, %rd17, %rd18;
	mul.wide.s32 	%rd20, %r4, 4;
	add.s64 	%rd21, %rd1, %rd20;
	ld.global.f32 	%f1, [%rd21];
	atom.global.add.f32 	%f2, [%rd19], %f1;
$L__BB3_5:
	ret;

}
	// .globl	_Z13update_neuronPfS_S_S_PiS_S_iiiifiiii
.visible .entry _Z13update_neuronPfS_S_S_PiS_S_iiiifiiii(
	.param .u64 .ptr .align 1 _Z13update_neuronPfS_S_S_PiS_S_iiiifiiii_param_0,
	.param .u64 .ptr .align 1 _Z13update_neuronPfS_S_S_PiS_S_iiiifiiii_param_1,
	.param .u64 .ptr .align 1 _Z13update_neuronPfS_S_S_PiS_S_iiiifiiii_param_2,
	.param .u64 .ptr .align 1 _Z13update_neuronPfS_S_S_PiS_S_iiiifiiii_param_3,
	.param .u64 .ptr .align 1 _Z13update_neuronPfS_S_S_PiS_S_iiiifiiii_param_4,
	.param .u64 .ptr .align 1 _Z13update_neuronPfS_S_S_PiS_S_iiiifiiii_param_5,
	.param .u64 .ptr .align 1 _Z13update_neuronPfS_S_S_PiS_S_iiiifiiii_param_6,
	.param .u32 _Z13update_neuronPfS_S_S_PiS_S_iiiifiiii_param_7,
	.param .u32 _Z13update_neuronPfS_S_S_PiS_S_iiiifiiii_param_8,
	.param .u32 _Z13update_neuronPfS_S_S_PiS_S_iiiifiiii_param_9,
	.param .u32 _Z13update_neuronPfS_S_S_PiS_S_iiiifiiii_param_10,
	.param .f32 _Z13update_neuronPfS_S_S_PiS_S_iiiifiiii_param_11,
	.param .u32 _Z13update_neuronPfS_S_S_PiS_S_iiiifiiii_param_12,
	.param .u32 _Z13update_neuronPfS_S_S_PiS_S_iiiifiiii_param_13,
	.param .u32 _Z13update_neuronPfS_S_S_PiS_S_iiiifiiii_param_14,
	.param .u32 _Z13update_neuronPfS_S_S_PiS_S_iiiifiiii_param_15
)
{
	.reg .pred 	%p<3>;
	.reg .b32 	%r<17>;
	.reg .b32 	%f<26>;
	.reg .b64 	%rd<27>;

	ld.param.u64 	%rd4, [_Z13update_neuronPfS_S_S_PiS_S_iiiifiiii_param_1];
	ld.param.u64 	%rd6, [_Z13update_neuronPfS_S_S_PiS_S_iiiifiiii_param_3];
	ld.param.u64 	%rd7, [_Z13update_neuronPfS_S_S_PiS_S_iiiifiiii_param_4];
	ld.param.u64 	%rd8, [_Z13update_neuronPfS_S_S_PiS_S_iiiifiiii_param_5];
	ld.param.u64 	%rd9, [_Z13update_neuronPfS_S_S_PiS_S_iiiifiiii_param_6];
	ld.param.u32 	%r2, [_Z13update_neuronPfS_S_S_PiS_S_iiiifiiii_param_7];
	ld.param.u32 	%r3, [_Z13update_neuronPfS_S_S_PiS_S_iiiifiiii_param_8];
	ld.param.u32 	%r4, [_Z13update_neuronPfS_S_S_PiS_S_iiiifiiii_param_9];
	ld.param.u32 	%r5, [_Z13update_neuronPfS_S_S_PiS_S_iiiifiiii_param_10];
	ld.param.f32 	%f1, [_Z13update_neuronPfS_S_S_PiS_S_iiiifiiii_param_11];
	ld.param.u32 	%r6, [_Z13update_neuronPfS_S_S_PiS_S_iiiifiiii_param_12];
	ld.param.u32 	%r7, [_Z13update_neuronPfS_S_S_PiS_S_iiiifiiii_param_13];
	ld.param.u32 	%r8, [_Z13update_neuronPfS_S_S_PiS_S_iiiifiiii_param_14];
	ld.param.u32 	%r9, [_Z13update_neuronPfS_S_S_PiS_S_iiiifiiii_param_15];
	mov.u32 	%r10, %ctaid.x;
	mov.u32 	%r11, %ntid.x;
	mov.u32 	%r12, %tid.x;
	mad.lo.s32 	%r1, %r10, %r11, %r12;
	setp.ge.s32 	%p1, %r1, %r2;
	@%p1 bra 	$L__BB4_3;
	ld.param.u64 	%rd26, [_Z13update_neuronPfS_S_S_PiS_S_iiiifiiii_param_2];
	ld.param.u64 	%rd25, [_Z13update_neuronPfS_S_S_PiS_S_iiiifiiii_param_0];
	cvta.to.global.u64 	%rd10, %rd7;
	cvta.to.global.u64 	%rd11, %rd25;
	cvta.to.global.u64 	%rd12, %rd9;
	cvta.to.global.u64 	%rd13, %rd4;
	cvta.to.global.u64 	%rd14, %rd26;
	cvta.to.global.u64 	%rd15, %rd8;
	cvta.to.global.u64 	%rd16, %rd6;
	add.s32 	%r13, %r9, %r1;
	mul.wide.s32 	%rd17, %r13, 4;
	add.s64 	%rd1, %rd10, %rd17;
	mov.b32 	%r14, 0;
	st.global.u32 	[%rd1], %r14;
	mul.wide.s32 	%rd18, %r1, 4;
	add.s64 	%rd19, %rd12, %rd18;
	ld.global.f32 	%f2, [%rd19];
	neg.f32 	%f3, %f2;
	add.s64 	%rd2, %rd11, %rd18;
	ld.global.f32 	%f4, [%rd2];
	cvt.rn.f32.s32 	%f5, %r3;
	sub.f32 	%f6, %f4, %f5;
	mul.f32 	%f7, %f6, %f3;
	add.s64 	%rd20, %rd13, %rd18;
	ld.global.f32 	%f8, [%rd20];
	cvt.rn.f32.s32 	%f9, %r6;
	sub.f32 	%f10, %f4, %f9;
	add.s64 	%rd21, %rd14, %rd18;
	ld.global.f32 	%f11, [%rd21];
	cvt.rn.f32.s32 	%f12, %r7;
	sub.f32 	%f13, %f4, %f12;
	mul.f32 	%f14, %f11, %f13;
	fma.rn.f32 	%f15, %f8, %f10, %f14;
	sub.f32 	%f16, %f7, %f15;
	mul.f32 	%f17, %f1, %f16;
	add.s64 	%rd22, %rd15, %rd18;
	ld.global.f32 	%f18, [%rd22];
	div.rn.f32 	%f19, %f17, %f18;
	mad.lo.s32 	%r15, %r8, %r2, %r1;
	mul.wide.s32 	%rd23, %r15, 4;
	add.s64 	%rd24, %rd16, %rd23;
	ld.global.f32 	%f20, [%rd24];
	add.f32 	%f21, %f20, %f19;
	add.f32 	%f22, %f4, %f21;
	st.global.f32 	[%rd2], %f22;
	st.global.u32 	[%rd20], %r14;
	st.global.u32 	[%rd21], %r14;
	ld.global.f32 	%f23, [%rd2];
	cvt.rn.f32.s32 	%f24, %r4;
	setp.leu.f32 	%p2, %f23, %f24;
	@%p2 bra 	$L__BB4_3;
	cvt.rn.f32.s32 	%f25, %r5;
	st.global.f32 	[%rd2], %f25;
	mov.b32 	%r16, 1;
	st.global.u32 	[%rd1], %r16;
$L__BB4_3:
	ret;

}
	// .globl	_Z12init_neuronsPfS_S_Piii
.visible .entry _Z12init_neuronsPfS_S_Piii(
	.param .u64 .ptr .align 1 _Z12init_neuronsPfS_S_Piii_param_0,
	.param .u64 .ptr .align 1 _Z12init_neuronsPfS_S_Piii_param_1,
	.param .u64 .ptr .align 1 _Z12init_neuronsPfS_S_Piii_param_2,
	.param .u64 .ptr .align 1 _Z12init_neuronsPfS_S_Piii_param_3,
	.param .u32 _Z12init_neuronsPfS_S_Piii_param_4,
	.param .u32 _Z12init_neuronsPfS_S_Piii_param_5
)
{
	.reg .pred 	%p<3>;
	.reg .b32 	%r<12>;
	.reg .b64 	%rd<15>;

	ld.param.u64 	%rd1, [_Z12init_neuronsPfS_S_Piii_param_0];
	ld.param.u64 	%rd2, [_Z12init_neuronsPfS_S_Piii_param_1];
	ld.param.u64 	%rd3, [_Z12init_neuronsPfS_S_Piii_param_2];
	ld.param.u64 	%rd4, [_Z12init_neuronsPfS_S_Piii_param_3];
	ld.param.u32 	%r3, [_Z12init_neuronsPfS_S_Piii_param_4];
	ld.param.u32 	%r4, [_Z12init_neuronsPfS_S_Piii_param_5];
	mov.u32 	%r5, %ctaid.x;
	mov.u32 	%r6, %ntid.x;
	mov.u32 	%r7, %tid.x;
	mad.lo.s32 	%r1, %r5, %r6, %r7;
	sub.s32 	%r2, %r1, %r4;
	add.s32 	%r8, %r4, %r3;
	setp.ge.s32 	%p1, %r1, %r8;
	@%p1 bra 	$L__BB5_4;
	setp.lt.s32 	%p2, %r2, 0;
	@%p2 bra 	$L__BB5_3;
	cvta.to.global.u64 	%rd5, %rd1;
	mul.wide.u32 	%rd6, %r2, 4;
	add.s64 	%rd7, %rd5, %rd6;
	mov.b32 	%r9, -1031012352;
	st.global.u32 	[%rd7], %r9;
	cvta.to.global.u64 	%rd8, %rd2;
	add.s64 	%rd9, %rd8, %rd6;
	mov.b32 	%r10, 0;
	st.global.u32 	[%rd9], %r10;
	cvta.to.global.u64 	%rd10, %rd3;
	add.s64 	%rd11, %rd10, %rd6;
	st.global.u32 	[%rd11], %r10;
$L__BB5_3:
	cvta.to.global.u64 	%rd12, %rd4;
	mul.wide.s32 	%rd13, %r1, 4;
	add.s64 	%rd14, %rd12, %rd13;
	mov.b32 	%r11, 0;
	st.global.u32 	[%rd14], %r11;
$L__BB5_4:
	ret;

}
	// .globl	_Z13calc_mean_synPfS_ii
.visible .entry _Z13calc_mean_synPfS_ii(
	.param .u64 .ptr .align 1 _Z13calc_mean_synPfS_ii_param_0,
	.param .u64 .ptr .align 1 _Z13calc_mean_synPfS_ii_param_1,
	.param .u32 _Z13calc_mean_synPfS_ii_param_2,
	.param .u32 _Z13calc_mean_synPfS_ii_param_3
)
{
	.reg .pred 	%p<4>;
	.reg .b32 	%r<15>;
	.reg .b32 	%f<3>;
	.reg .b64 	%rd<7>;

	ld.param.u64 	%rd1, [_Z13calc_mean_synPfS_ii_param_0];
	ld.param.u64 	%rd2, [_Z13calc_mean_synPfS_ii_param_1];
	ld.param.u32 	%r4, [_Z13calc_mean_synPfS_ii_param_2];
	ld.param.u32 	%r5, [_Z13calc_mean_synPfS_ii_param_3];
	mov.u32 	%r6, %ctaid.x;
	mov.u32 	%r7, %ntid.x;
	mov.u32 	%r8, %tid.x;
	mad.lo.s32 	%r1, %r6, %r7, %r8;
	mov.u32 	%r9, %ctaid.y;
	mov.u32 	%r10, %ntid.y;
	mov.u32 	%r11, %tid.y;
	mad.lo.s32 	%r12, %r9, %r10, %r11;
	setp.ge.s32 	%p1, %r1, %r5;
	add.s32 	%r13, %r5, %r4;
	setp.ge.s32 	%p2, %r12, %r13;
	or.pred  	%p3, %p1, %p2;
	@%p3 bra 	$L__BB6_2;
	cvta.to.global.u64 	%rd3, %rd1;
	cvta.to.global.u64 	%rd4, %rd2;
	mad.lo.s32 	%r14, %r13, %r1, %r12;
	mul.wide.s32 	%rd5, %r14, 4;
	add.s64 	%rd6, %rd3, %rd5;
	ld.global.f32 	%f1, [%rd6];
	atom.global.add.f32 	%f2, [%rd4], %f1;
$L__BB6_2:
	ret;

}
	// .globl	_Z15define_synapsesPfffffiiii
.visible .entry _Z15define_synapsesPfffffiiii(
	.param .u64 .ptr .align 1 _Z15define_synapsesPfffffiiii_param_0,
	.param .f32 _Z15define_synapsesPfffffiiii_param_1,
	.param .f32 _Z15define_synapsesPfffffiiii_param_2,
	.param .f32 _Z15define_synapsesPfffffiiii_param_3,
	.param .f32 _Z15define_synapsesPfffffiiii_param_4,
	.param .u32 _Z15define_synapsesPfffffiiii_param_5,
	.param .u32 _Z15define_synapsesPfffffiiii_param_6,
	.param .u32 _Z15define_synapsesPfffffiiii_param_7,
	.param .u32 _Z15define_synapsesPfffffiiii_param_8
)
{
	.local .align 8 .b8 	__local_depot7[48];
	.reg .b64 	%SP;
	.reg .b64 	%SPL;
	.reg .pred 	%p<140>;
	.reg .b32 	%r<2423>;
	.reg .b32 	%f<25>;
	.reg .b64 	%rd<61>;

	mov.u64 	%SPL, __local_depot7;
	ld.param.u64 	%rd19, [_Z15define_synapsesPfffffiiii_param_0];
	ld.param.u32 	%r1081, [_Z15define_synapsesPfffffiiii_param_5];
	ld.param.u32 	%r1083, [_Z15define_synapsesPfffffiiii_param_6];
	ld.param.u32 	%r1084, [_Z15define_synapsesPfffffiiii_param_7];
	ld.param.u32 	%r1082, [_Z15define_synapsesPfffffiiii_param_8];
	cvta.to.global.u64 	%rd1, %rd19;
	mul.lo.s32 	%r1, %r1083, %r1081;
	add.s32 	%r2, %r1084, %r1;
	mov.u32 	%r1085, %ctaid.x;
	mov.u32 	%r1086, %ntid.x;
	mov.u32 	%r1087, %tid.x;
	mad.lo.s32 	%r3, %r1085, %r1086, %r1087;
	mov.u32 	%r1088, %ctaid.y;
	mov.u32 	%r1089, %ntid.y;
	mov.u32 	%r1090, %tid.y;
	mad.lo.s32 	%r1091, %r1088, %r1089, %r1090;
	setp.ge.s32 	%p1, %r3, %r2;
	add.s32 	%r1092, %r2, %r1082;
	setp.ge.s32 	%p2, %r1091, %r1092;
	or.pred  	%p3, %p1, %p2;
	@%p3 bra 	$L__BB7_246;
	add.u64 	%rd2, %SPL, 0;
	sub.s32 	%r1095, %r1091, %r1082;
	setp.lt.s32 	%p4, %r1095, 0;
	add.s32 	%r1096, %r2, 2;
	selp.b32 	%r6, %r1096, %r1095, %p4;
	mad.lo.s32 	%r7, %r1092, %r3, %r1091;
	mov.b32 	%r2159, 1478573778;
	mov.b32 	%r1097, 716983765;
	st.local.v2.u32 	[%rd2], {%r1097, %r2159};
	mov.b32 	%r1098, -123459836;
	mov.b32 	%r1099, 1163863128;
	st.local.v2.u32 	[%rd2+8], {%r1099, %r1098};
	mov.b32 	%r2155, 1360900310;
	mov.b32 	%r1100, -589760388;
	st.local.v2.u32 	[%rd2+16], {%r1100, %r2155};
	setp.eq.s32 	%p5, %r3, 0;
	@%p5 bra 	$L__BB7_116;
	cvt.s64.s32 	%rd59, %r3;
	mov.b32 	%r1859, 0;
	mov.b32 	%r2159, 1478573778;
	mov.b32 	%r2155, 1360900310;
	mov.u64 	%rd22, precalc_xorwow_matrix;
$L__BB7_3:
	mov.u64 	%rd4, %rd59;
	and.b64  	%rd5, %rd4, 3;
	setp.eq.s64 	%p6, %rd5, 0;
	@%p6 bra 	$L__BB7_115;
	mul.wide.u32 	%rd21, %r1859, 3200;
	add.s64 	%rd6, %rd22, %rd21;
	mov.b32 	%r2155, 0;
	mov.u32 	%r1875, %r2155;
	mov.u32 	%r1876, %r2155;
	mov.u32 	%r1877, %r2155;
	mov.u32 	%r2159, %r2155;
	mov.u32 	%r1867, %r2155;
$L__BB7_5:
	mul.wide.u32 	%rd23, %r1867, 4;
	add.s64 	%rd24, %rd2, %rd23;
	ld.local.u32 	%r19, [%rd24+4];
	shl.b32 	%r20, %r1867, 5;
	mov.b32 	%r1873, 0;
$L__BB7_6:
	.pragma "nounroll";
	shr.u32 	%r1106, %r19, %r1873;
	and.b32  	%r1107, %r1106, 1;
	setp.eq.b32 	%p7, %r1107, 1;
	not.pred 	%p8, %p7;
	add.s32 	%r1108, %r20, %r1873;
	mul.lo.s32 	%r1109, %r1108, 5;
	mul.wide.u32 	%rd25, %r1109, 4;
	add.s64 	%rd8, %rd6, %rd25;
	@%p8 bra 	$L__BB7_8;
	ld.global.u32 	%r1110, [%rd8];
	xor.b32  	%r2159, %r2159, %r1110;
	ld.global.u32 	%r1111, [%rd8+4];
	xor.b32  	%r1877, %r1877, %r1111;
	ld.global.u32 	%r1112, [%rd8+8];
	xor.b32  	%r1876, %r1876, %r1112;
	ld.global.u32 	%r1113, [%rd8+12];
	xor.b32  	%r1875, %r1875, %r1113;
	ld.global.u32 	%r1114, [%rd8+16];
	xor.b32  	%r2155, %r2155, %r1114;
$L__BB7_8:
	and.b32  	%r1116, %r1106, 2;
	setp.eq.s32 	%p9, %r1116, 0;
	@%p9 bra 	$L__BB7_10;
	ld.global.u32 	%r1117, [%rd8+20];
	xor.b32  	%r2159, %r2159, %r1117;
	ld.global.u32 	%r1118, [%rd8+24];
	xor.b32  	%r1877, %r1877, %r1118;
	ld.global.u32 	%r1119, [%rd8+28];
	xor.b32  	%r1876, %r1876, %r1119;
	ld.global.u32 	%r1120, [%rd8+32];
	xor.b32  	%r1875, %r1875, %r1120;
	ld.global.u32 	%r1121, [%rd8+36];
	xor.b32  	%r2155, %r2155, %r1121;
$L__BB7_10:
	and.b32  	%r1123, %r1106, 4;
	setp.eq.s32 	%p10, %r1123, 0;
	@%p10 bra 	$L__BB7_12;
	ld.global.u32 	%r1124, [%rd8+40];
	xor.b32  	%r2159, %r2159, %r1124;
	ld.global.u32 	%r1125, [%rd8+44];
	xor.b32  	%r1877, %r1877, %r1125;
	ld.global.u32 	%r1126, [%rd8+48];
	xor.b32  	%r1876, %r1876, %r1126;
	ld.global.u32 	%r1127, [%rd8+52];
	xor.b32  	%r1875, %r1875, %r1127;
	ld.global.u32 	%r1128, [%rd8+56];
	xor.b32  	%r2155, %r2155, %r1128;
$L__BB7_12:
	and.b32  	%r1130, %r1106, 8;
	setp.eq.s32 	%p11, %r1130, 0;
	@%p11 bra 	$L__BB7_14;
	ld.global.u32 	%r1131, [%rd8+60];
	xor.b32  	%r2159, %r2159, %r1131;
	ld.global.u32 	%r1132, [%rd8+64];
	xor.b32  	%r1877, %r1877, %r1132;
	ld.global.u32 	%r1133, [%rd8+68];
	xor.b32  	%r1876, %r1876, %r1133;
	ld.global.u32 	%r1134, [%rd8+72];
	xor.b32  	%r1875, %r1875, %r1134;
	ld.global.u32 	%r1135, [%rd8+76];
	xor.b32  	%r2155, %r2155, %r1135;
$L__BB7_14:
	and.b32  	%r1137, %r1106, 16;
	setp.eq.s32 	%p12, %r1137, 0;
	@%p12 bra 	$L__BB7_16;
	ld.global.u32 	%r1138, [%rd8+80];
	xor.b32  	%r2159, %r2159, %r1138;
	ld.global.u32 	%r1139, [%rd8+84];
	xor.b32  	%r1877, %r1877, %r1139;
	ld.global.u32 	%r1140, [%rd8+88];
	xor.b32  	%r1876, %r1876, %r1140;
	ld.global.u32 	%r1141, [%rd8+92];
	xor.b32  	%r1875, %r1875, %r1141;
	ld.global.u32 	%r1142, [%rd8+96];
	xor.b32  	%r2155, %r2155, %r1142;
$L__BB7_16:
	and.b32  	%r1144, %r1106, 32;
	setp.eq.s32 	%p13, %r1144, 0;
	@%p13 bra 	$L__BB7_18;
	ld.global.u32 	%r1145, [%rd8+100];
	xor.b32  	%r2159, %r2159, %r1145;
	ld.global.u32 	%r1146, [%rd8+104];
	xor.b32  	%r1877, %r1877, %r1146;
	ld.global.u32 	%r1147, [%rd8+108];
	xor.b32  	%r1876, %r1876, %r1147;
	ld.global.u32 	%r1148, [%rd8+112];
	xor.b32  	%r1875, %r1875, %r1148;
	ld.global.u32 	%r1149, [%rd8+116];
	xor.b32  	%r2155, %r2155, %r1149;
$L__BB7_18:
	and.b32  	%r1151, %r1106, 64;
	setp.eq.s32 	%p14, %r1151, 0;
	@%p14 bra 	$L__BB7_20;
	ld.global.u32 	%r1152, [%rd8+120];
	xor.b32  	%r2159, %r2159, %r1152;
	ld.global.u32 	%r1153, [%rd8+124];
	xor.b32  	%r1877, %r1877, %r1153;
	ld.global.u32 	%r1154, [%rd8+128];
	xor.b32  	%r1876, %r1876, %r1154;
	ld.global.u32 	%r1155, [%rd8+132];
	xor.b32  	%r1875, %r1875, %r1155;
	ld.global.u32 	%r1156, [%rd8+136];
	xor.b32  	%r2155, %r2155, %r1156;
$L__BB7_20:
	and.b32  	%r1158, %r1106, 128;
	setp.eq.s32 	%p15, %r1158, 0;
	@%p15 bra 	$L__BB7_22;
	ld.global.u32 	%r1159, [%rd8+140];
	xor.b32  	%r2159, %r2159, %r1159;
	ld.global.u32 	%r1160, [%rd8+144];
	xor.b32  	%r1877, %r1877, %r1160;
	ld.global.u32 	%r1161, [%rd8+148];
	xor.b32  	%r1876, %r1876, %r1161;
	ld.global.u32 	%r1162, [%rd8+152];
	xor.b32  	%r1875, %r1875, %r1162;
	ld.global.u32 	%r1163, [%rd8+156];
	xor.b32  	%r2155, %r2155, %r1163;
$L__BB7_22:
	and.b32  	%r1165, %r1106, 256;
	setp.eq.s32 	%p16, %r1165, 0;
	@%p16 bra 	$L__BB7_24;
	ld.global.u32 	%r1166, [%rd8+160];
	xor.b32  	%r2159, %r2159, %r1166;
	ld.global.u32 	%r1167, [%rd8+164];
	xor.b32  	%r1877, %r1877, %r1167;
	ld.global.u32 	%r1168, [%rd8+168];
	xor.b32  	%r1876, %r1876, %r1168;
	ld.global.u32 	%r1169, [%rd8+172];
	xor.b32  	%r1875, %r1875, %r1169;
	ld.global.u32 	%r1170, [%rd8+176];
	xor.b32  	%r2155, %r2155, %r1170;
$L__BB7_24:
	and.b32  	%r1172, %r1106, 512;
	setp.eq.s32 	%p17, %r1172, 0;
	@%p17 bra 	$L__BB7_26;
	ld.global.u32 	%r1173, [%rd8+180];
	xor.b32  	%r2159, %r2159, %r1173;
	ld.global.u32 	%r1174, [%rd8+184];
	xor.b32  	%r1877, %r1877, %r1174;
	ld.global.u32 	%r1175, [%rd8+188];
	xor.b32  	%r1876, %r1876, %r1175;
	ld.global.u32 	%r1176, [%rd8+192];
	xor.b32  	%r1875, %r1875, %r1176;
	ld.global.u32 	%r1177, [%rd8+196];
	xor.b32  	%r2155, %r2155, %r1177;
$L__BB7_26:
	and.b32  	%r1179, %r1106, 1024;
	setp.eq.s32 	%p18, %r1179, 0;
	@%p18 bra 	$L__BB7_28;
	ld.global.u32 	%r1180, [%rd8+200];
	xor.b32  	%r2159, %r2159, %r1180;
	ld.global.u32 	%r1181, [%rd8+204];
	xor.b32  	%r1877, %r1877, %r1181;
	ld.global.u32 	%r1182, [%rd8+208];
	xor.b32  	%r1876, %r1876, %r1182;
	ld.global.u32 	%r1183, [%rd8+212];
	xor.b32  	%r1875, %r1875, %r1183;
	ld.global.u32 	%r1184, [%rd8+216];
	xor.b32  	%r2155, %r2155, %r1184;
$L__BB7_28:
	and.b32  	%r1186, %r1106, 2048;
	setp.eq.s32 	%p19, %r1186, 0;
	@%p19 bra 	$L__BB7_30;
	ld.global.u32 	%r1187, [%rd8+220];
	xor.b32  	%r2159, %r2159, %r1187;
	ld.global.u32 	%r1188, [%rd8+224];
	xor.b32  	%r1877, %r1877, %r1188;
	ld.global.u32 	%r1189, [%rd8+228];
	xor.b32  	%r1876, %r1876, %r1189;
	ld.global.u32 	%r1190, [%rd8+232];
	xor.b32  	%r1875, %r1875, %r1190;
	ld.global.u32 	%r1191, [%rd8+236];
	xor.b32  	%r2155, %r2155, %r1191;
$L__BB7_30:
	and.b32  	%r1193, %r1106, 4096;
	setp.eq.s32 	%p20, %r1193, 0;
	@%p20 bra 	$L__BB7_32;
	ld.global.u32 	%r1194, [%rd8+240];
	xor.b32  	%r2159, %r2159, %r1194;
	ld.global.u32 	%r1195, [%rd8+244];
	xor.b32  	%r1877, %r1877, %r1195;
	ld.global.u32 	%r1196, [%rd8+248];
	xor.b32  	%r1876, %r1876, %r1196;
	ld.global.u32 	%r1197, [%rd8+252];
	xor.b32  	%r1875, %r1875, %r1197;
	ld.global.u32 	%r1198, [%rd8+256];
	xor.b32  	%r2155, %r2155, %r1198;
$L__BB7_32:
	and.b32  	%r1200, %r1106, 8192;
	setp.eq.s32 	%p21, %r1200, 0;
	@%p21 bra 	$L__BB7_34;
	ld.global.u32 	%r1201, [%rd8+260];
	xor.b32  	%r2159, %r2159, %r1201;
	ld.global.u32 	%r1202, [%rd8+264];
	xor.b32  	%r1877, %r1877, %r1202;
	ld.global.u32 	%r1203, [%rd8+268];
	xor.b32  	%r1876, %r1876, %r1203;
	ld.global.u32 	%r1204, [%rd8+272];
	xor.b32  	%r1875, %r1875, %r1204;
	ld.global.u32 	%r1205, [%rd8+276];
	xor.b32  	%r2155, %r2155, %r1205;
$L__BB7_34:
	and.b32  	%r1207, %r1106, 16384;
	setp.eq.s32 	%p22, %r1207, 0;
	@%p22 bra 	$L__BB7_36;
	ld.global.u32 	%r1208, [%rd8+280];
	xor.b32  	%r2159, %r2159, %r1208;
	ld.global.u32 	%r1209, [%rd8+284];
	xor.b32  	%r1877, %r1877, %r1209;
	ld.global.u32 	%r1210, [%rd8+288];
	xor.b32  	%r1876, %r1876, %r1210;
	ld.global.u32 	%r1211, [%rd8+292];
	xor.b32  	%r1875, %r1875, %r1211;
	ld.global.u32 	%r1212, [%rd8+296];
	xor.b32  	%r2155, %r2155, %r1212;
$L__BB7_36:
	and.b32  	%r1214, %r1106, 32768;
	setp.eq.s32 	%p23, %r1214, 0;
	@%p23 bra 	$L__BB7_38;
	ld.global.u32 	%r1215, [%rd8+300];
	xor.b32  	%r2159, %r2159, %r1215;
	ld.global.u32 	%r1216, [%rd8+304];
	xor.b32  	%r1877, %r1877, %r1216;
	ld.global.u32 	%r1217, [%rd8+308];
	xor.b32  	%r1876, %r1876, %r1217;
	ld.global.u32 	%r1218, [%rd8+312];
	xor.b32  	%r1875, %r1875, %r1218;
	ld.global.u32 	%r1219, [%rd8+316];
	xor.b32  	%r2155, %r2155, %r1219;
$L__BB7_38:
	add.s32 	%r1873, %r1873, 16;
	setp.ne.s32 	%p24, %r1873, 32;
	@%p24 bra 	$L__BB7_6;
	mad.lo.s32 	%r1220, %r1867, -31, %r20;
	add.s32 	%r1867, %r1220, 1;
	setp.ne.s32 	%p25, %r1867, 5;
	@%p25 bra 	$L__BB7_5;
	st.local.u32 	[%rd2+4], %r2159;
	st.local.v2.u32 	[%rd2+8], {%r1877, %r1876};
	st.local.v2.u32 	[%rd2+16], {%r1875, %r2155};
	setp.eq.s64 	%p26, %rd5, 1;
	@%p26 bra 	$L__BB7_115;
	mov.b32 	%r2155, 0;
	mov.u32 	%r1967, %r2155;
	mov.u32 	%r1968, %r2155;
	mov.u32 	%r1969, %r2155;
	mov.u32 	%r2159, %r2155;
	mov.u32 	%r1959, %r2155;
$L__BB7_42:
	mul.wide.u32 	%rd26, %r1959, 4;
	add.s64 	%rd27, %rd2, %rd26;
	ld.local.u32 	%r195, [%rd27+4];
	shl.b32 	%r196, %r1959, 5;
	mov.b32 	%r1965, 0;
$L__BB7_43:
	.pragma "nounroll";
	shr.u32 	%r1223, %r195, %r1965;
	and.b32  	%r1224, %r1223, 1;
	setp.eq.b32 	%p27, %r1224, 1;
	not.pred 	%p28, %p27;
	add.s32 	%r1225, %r196, %r1965;
	mul.lo.s32 	%r1226, %r1225, 5;
	mul.wide.u32 	%rd28, %r1226, 4;
	add.s64 	%rd9, %rd6, %rd28;
	@%p28 bra 	$L__BB7_45;
	ld.global.u32 	%r1227, [%rd9];
	xor.b32  	%r2159, %r2159, %r1227;
	ld.global.u32 	%r1228, [%rd9+4];
	xor.b32  	%r1969, %r1969, %r1228;
	ld.global.u32 	%r1229, [%rd9+8];
	xor.b32  	%r1968, %r1968, %r1229;
	ld.global.u32 	%r1230, [%rd9+12];
	xor.b32  	%r1967, %r1967, %r1230;
	ld.global.u32 	%r1231, [%rd9+16];
	xor.b32  	%r2155, %r2155, %r1231;
$L__BB7_45:
	and.b32  	%r1233, %r1223, 2;
	setp.eq.s32 	%p29, %r1233, 0;
	@%p29 bra 	$L__BB7_47;
	ld.global.u32 	%r1234, [%rd9+20];
	xor.b32  	%r2159, %r2159, %r1234;
	ld.global.u32 	%r1235, [%rd9+24];
	xor.b32  	%r1969, %r1969, %r1235;
	ld.global.u32 	%r1236, [%rd9+28];
	xor.b32  	%r1968, %r1968, %r1236;
	ld.global.u32 	%r1237, [%rd9+32];
	xor.b32  	%r1967, %r1967, %r1237;
	ld.global.u32 	%r1238, [%rd9+36];
	xor.b32  	%r2155, %r2155, %r1238;
$L__BB7_47:
	and.b32  	%r1240, %r1223, 4;
	setp.eq.s32 	%p30, %r1240, 0;
	@%p30 bra 	$L__BB7_49;
	ld.global.u32 	%r1241, [%rd9+40];
	xor.b32  	%r2159, %r2159, %r1241;
	ld.global.u32 	%r1242, [%rd9+44];
	xor.b32  	%r1969, %r1969, %r1242;
	ld.global.u32 	%r1243, [%rd9+48];
	xor.b32  	%r1968, %r1968, %r1243;
	ld.global.u32 	%r1244, [%rd9+52];
	xor.b32  	%r1967, %r1967, %r1244;
	ld.global.u32 	%r1245, [%rd9+56];
	xor.b32  	%r2155, %r2155, %r1245;
$L__BB7_49:
	and.b32  	%r1247, %r1223, 8;
	setp.eq.s32 	%p31, %r1247, 0;
	@%p31 bra 	$L__BB7_51;
	ld.global.u32 	%r1248, [%rd9+60];
	xor.b32  	%r2159, %r2159, %r1248;
	ld.global.u32 	%r1249, [%rd9+64];
	xor.b32  	%r1969, %r1969, %r1249;
	ld.global.u32 	%r1250, [%rd9+68];
	xor.b32  	%r1968, %r1968, %r1250;
	ld.global.u32 	%r1251, [%rd9+72];
	xor.b32  	%r1967, %r1967, %r1251;
	ld.global.u32 	%r1252, [%rd9+76];
	xor.b32  	%r2155, %r2155, %r1252;
$L__BB7_51:
	and.b32  	%r1254, %r1223, 16;
	setp.eq.s32 	%p32, %r1254, 0;
	@%p32 bra 	$L__BB7_53;
	ld.global.u32 	%r1255, [%rd9+80];
	xor.b32  	%r2159, %r2159, %r1255;
	ld.global.u32 	%r1256, [%rd9+84];
	xor.b32  	%r1969, %r1969, %r1256;
	ld.global.u32 	%r1257, [%rd9+88];
	xor.b32  	%r1968, %r1968, %r1257;
	ld.global.u32 	%r1258, [%rd9+92];
	xor.b32  	%r1967, %r1967, %r1258;
	ld.global.u32 	%r1259, [%rd9+96];
	xor.b32  	%r2155, %r2155, %r1259;
$L__BB7_53:
	and.b32  	%r1261, %r1223, 32;
	setp.eq.s32 	%p33, %r1261, 0;
	@%p33 bra 	$L__BB7_55;
	ld.global.u32 	%r1262, [%rd9+100];
	xor.b32  	%r2159, %r2159, %r1262;
	ld.global.u32 	%r1263, [%rd9+104];
	xor.b32  	%r1969, %r1969, %r1263;
	ld.global.u32 	%r1264, [%rd9+108];
	xor.b32  	%r1968, %r1968, %r1264;
	ld.global.u32 	%r1265, [%rd9+112];
	xor.b32  	%r1967, %r1967, %r1265;
	ld.global.u32 	%r1266, [%rd9+116];
	xor.b32  	%r2155, %r2155, %r1266;
$L__BB7_55:
	and.b32  	%r1268, %r1223, 64;
	setp.eq.s32 	%p34, %r1268, 0;
	@%p34 bra 	$L__BB7_57;
	ld.global.u32 	%r1269, [%rd9+120];
	xor.b32  	%r2159, %r2159, %r1269;
	ld.global.u32 	%r1270, [%rd9+124];
	xor.b32  	%r1969, %r1969, %r1270;
	ld.global.u32 	%r1271, [%rd9+128];
	xor.b32  	%r1968, %r1968, %r1271;
	ld.global.u32 	%r1272, [%rd9+132];
	xor.b32  	%r1967, %r1967, %r1272;
	ld.global.u32 	%r1273, [%rd9+136];
	xor.b32  	%r2155, %r2155, %r1273;
$L__BB7_57:
	and.b32  	%r1275, %r1223, 128;
	setp.eq.s32 	%p35, %r1275, 0;
	@%p35 bra 	$L__BB7_59;
	ld.global.u32 	%r1276, [%rd9+140];
	xor.b32  	%r2159, %r2159, %r1276;
	ld.global.u32 	%r1277, [%rd9+144];
	xor.b32  	%r1969, %r1969, %r1277;
	ld.global.u32 	%r1278, [%rd9+148];
	xor.b32  	%r1968, %r1968, %r1278;
	ld.global.u32 	%r1279, [%rd9+152];
	xor.b32  	%r1967, %r1967, %r1279;
	ld.global.u32 	%r1280, [%rd9+156];
	xor.b32  	%r2155, %r2155, %r1280;
$L__BB7_59:
	and.b32  	%r1282, %r1223, 256;
	setp.eq.s32 	%p36, %r1282, 0;
	@%p36 bra 	$L__BB7_61;
	ld.global.u32 	%r1283, [%rd9+160];
	xor.b32  	%r2159, %r2159, %r1283;
	ld.global.u32 	%r1284, [%rd9+164];
	xor.b32  	%r1969, %r1969, %r1284;
	ld.global.u32 	%r1285, [%rd9+168];
	xor.b32  	%r1968, %r1968, %r1285;
	ld.global.u32 	%r1286, [%rd9+172];
	xor.b32  	%r1967, %r1967, %r1286;
	ld.global.u32 	%r1287, [%rd9+176];
	xor.b32  	%r2155, %r2155, %r1287;
$L__BB7_61:
	and.b32  	%r1289, %r1223, 512;
	setp.eq.s32 	%p37, %r1289, 0;
	@%p37 bra 	$L__BB7_63;
	ld.global.u32 	%r1290, [%rd9+180];
	xor.b32  	%r2159, %r2159, %r1290;
	ld.global.u32 	%r1291, [%rd9+184];
	xor.b32  	%r1969, %r1969, %r1291;
	ld.global.u32 	%r1292, [%rd9+188];
	xor.b32  	%r1968, %r1968, %r1292;
	ld.global.u32 	%r1293, [%rd9+192];
	xor.b32  	%r1967, %r1967, %r1293;
	ld.global.u32 	%r1294, [%rd9+196];
	xor.b32  	%r2155, %r2155, %r1294;
$L__BB7_63:
	and.b32  	%r1296, %r1223, 1024;
	setp.eq.s32 	%p38, %r1296, 0;
	@%p38 bra 	$L__BB7_65;
	ld.global.u32 	%r1297, [%rd9+200];
	xor.b32  	%r2159, %r2159, %r1297;
	ld.global.u32 	%r1298, [%rd9+204];
	xor.b32  	%r1969, %r1969, %r1298;
	ld.global.u32 	%r1299, [%rd9+208];
	xor.b32  	%r1968, %r1968, %r1299;
	ld.global.u32 	%r1300, [%rd9+212];
	xor.b32  	%r1967, %r1967, %r1300;
	ld.global.u32 	%r1301, [%rd9+216];
	xor.b32  	%r2155, %r2155, %r1301;
$L__BB7_65:
	and.b32  	%r1303, %r1223, 2048;
	setp.eq.s32 	%p39, %r1303, 0;
	@%p39 bra 	$L__BB7_67;
	ld.global.u32 	%r1304, [%rd9+220];
	xor.b32  	%r2159, %r2159, %r1304;
	ld.global.u32 	%r1305, [%rd9+224];
	xor.b32  	%r1969, %r1969, %r1305;
	ld.global.u32 	%r1306, [%rd9+228];
	xor.b32  	%r1968, %r1968, %r1306;
	ld.global.u32 	%r1307, [%rd9+232];
	xor.b32  	%r1967, %r1967, %r1307;
	ld.global.u32 	%r1308, [%rd9+236];
	xor.b32  	%r2155, %r2155, %r1308;
$L__BB7_67:
	and.b32  	%r1310, %r1223, 4096;
	setp.eq.s32 	%p40, %r1310, 0;
	@%p40 bra 	$L__BB7_69;
	ld.global.u32 	%r1311, [%rd9+240];
	xor.b32  	%r2159, %r2159, %r1311;
	ld.global.u32 	%r1312, [%rd9+244];
	xor.b32  	%r1969, %r1969, %r1312;
	ld.global.u32 	%r1313, [%rd9+248];
	xor.b32  	%r1968, %r1968, %r1313;
	ld.global.u32 	%r1314, [%rd9+252];
	xor.b32  	%r1967, %r1967, %r1314;
	ld.global.u32 	%r1315, [%rd9+256];
	xor.b32  	%r2155, %r2155, %r1315;
$L__BB7_69:
	and.b32  	%r1317, %r1223, 8192;
	setp.eq.s32 	%p41, %r1317, 0;
	@%p41 bra 	$L__BB7_71;
	ld.global.u32 	%r1318, [%rd9+260];
	xor.b32  	%r2159, %r2159, %r1318;
	ld.global.u32 	%r1319, [%rd9+264];
	xor.b32  	%r1969, %r1969, %r1319;
	ld.global.u32 	%r1320, [%rd9+268];
	xor.b32  	%r1968, %r1968, %r1320;
	ld.global.u32 	%r1321, [%rd9+272];
	xor.b32  	%r1967, %r1967, %r1321;
	ld.global.u32 	%r1322, [%rd9+276];
	xor.b32  	%r2155, %r2155, %r1322;
$L__BB7_71:
	and.b32  	%r1324, %r1223, 16384;
	setp.eq.s32 	%p42, %r1324, 0;
	@%p42 bra 	$L__BB7_73;
	ld.global.u32 	%r1325, [%rd9+280];
	xor.b32  	%r2159, %r2159, %r1325;
	ld.global.u32 	%r1326, [%rd9+284];
	xor.b32  	%r1969, %r1969, %r1326;
	ld.global.u32 	%r1327, [%rd9+288];
	xor.b32  	%r1968, %r1968, %r1327;
	ld.global.u32 	%r1328, [%rd9+292];
	xor.b32  	%r1967, %r1967, %r1328;
	ld.global.u32 	%r1329, [%rd9+296];
	xor.b32  	%r2155, %r2155, %r1329;
$L__BB7_73:
	and.b32  	%r1331, %r1223, 32768;
	setp.eq.s32 	%p43, %r1331, 0;
	@%p43 bra 	$L__BB7_75;
	ld.global.u32 	%r1332, [%rd9+300];
	xor.b32  	%r2159, %r2159, %r1332;
	ld.global.u32 	%r1333, [%rd9+304];
	xor.b32  	%r1969, %r1969, %r1333;
	ld.global.u32 	%r1334, [%rd9+308];
	xor.b32  	%r1968, %r1968, %r1334;
	ld.global.u32 	%r1335, [%rd9+312];
	xor.b32  	%r1967, %r1967, %r1335;
	ld.global.u32 	%r1336, [%rd9+316];
	xor.b32  	%r2155, %r2155, %r1336;
$L__BB7_75:
	add.s32 	%r1965, %r1965, 16;
	setp.ne.s32 	%p44, %r1965, 32;
	@%p44 bra 	$L__BB7_43;
	mad.lo.s32 	%r1337, %r1959, -31, %r196;
	add.s32 	%r1959, %r1337, 1;
	setp.ne.s32 	%p45, %r1959, 5;
	@%p45 bra 	$L__BB7_42;
	st.local.u32 	[%rd2+4], %r2159;
	st.local.v2.u32 	[%rd2+8], {%r1969, %r1968};
	st.local.v2.u32 	[%rd2+16], {%r1967, %r2155};
	setp.ne.s64 	%p46, %rd5, 3;
	@%p46 bra 	$L__BB7_115;
	mov.b32 	%r2155, 0;
	mov.u32 	%r2059, %r2155;
	mov.u32 	%r2060, %r2155;
	mov.u32 	%r2061, %r2155;
	mov.u32 	%r2159, %r2155;
	mov.u32 	%r2051, %r2155;
$L__BB7_79:
	mul.wide.u32 	%rd29, %r2051, 4;
	add.s64 	%rd30, %rd2, %rd29;
	ld.local.u32 	%r371, [%rd30+4];
	shl.b32 	%r372, %r2051, 5;
	mov.b32 	%r2057, 0;
$L__BB7_80:
	.pragma "nounroll";
	shr.u32 	%r1340, %r371, %r2057;
	and.b32  	%r1341, %r1340, 1;
	setp.eq.b32 	%p47, %r1341, 1;
	not.pred 	%p48, %p47;
	add.s32 	%r1342, %r372, %r2057;
	mul.lo.s32 	%r1343, %r1342, 5;
	mul.wide.u32 	%rd31, %r1343, 4;
	add.s64 	%rd10, %rd6, %rd31;
	@%p48 bra 	$L__BB7_82;
	ld.global.u32 	%r1344, [%rd10];
	xor.b32  	%r2159, %r2159, %r1344;
	ld.global.u32 	%r1345, [%rd10+4];
	xor.b32  	%r2061, %r2061, %r1345;
	ld.global.u32 	%r1346, [%rd10+8];
	xor.b32  	%r2060, %r2060, %r1346;
	ld.global.u32 	%r1347, [%rd10+12];
	xor.b32  	%r2059, %r2059, %r1347;
	ld.global.u32 	%r1348, [%rd10+16];
	xor.b32  	%r2155, %r2155, %r1348;
$L__BB7_82:
	and.b32  	%r1350, %r1340, 2;
	setp.eq.s32 	%p49, %r1350, 0;
	@%p49 bra 	$L__BB7_84;
	ld.global.u32 	%r1351, [%rd10+20];
	xor.b32  	%r2159, %r2159, %r1351;
	ld.global.u32 	%r1352, [%rd10+24];
	xor.b32  	%r2061, %r2061, %r1352;
	ld.global.u32 	%r1353, [%rd10+28];
	xor.b32  	%r2060, %r2060, %r1353;
	ld.global.u32 	%r1354, [%rd10+32];
	xor.b32  	%r2059, %r2059, %r1354;
	ld.global.u32 	%r1355, [%rd10+36];
	xor.b32  	%r2155, %r2155, %r1355;
$L__BB7_84:
	and.b32  	%r1357, %r1340, 4;
	setp.eq.s32 	%p50, %r1357, 0;
	@%p50 bra 	$L__BB7_86;
	ld.global.u32 	%r1358, [%rd10+40];
	xor.b32  	%r2159, %r2159, %r1358;
	ld.global.u32 	%r1359, [%rd10+44];
	xor.b32  	%r2061, %r2061, %r1359;
	ld.global.u32 	%r1360, [%rd10+48];
	xor.b32  	%r2060, %r2060, %r1360;
	ld.global.u32 	%r1361, [%rd10+52];
	xor.b32  	%r2059, %r2059, %r1361;
	ld.global.u32 	%r1362, [%rd10+56];
	xor.b32  	%r2155, %r2155, %r1362;
$L__BB7_86:
	and.b32  	%r1364, %r1340, 8;
	setp.eq.s32 	%p51, %r1364, 0;
	@%p51 bra 	$L__BB7_88;
	ld.global.u32 	%r1365, [%rd10+60];
	xor.b32  	%r2159, %r2159, %r1365;
	ld.global.u32 	%r1366, [%rd10+64];
	xor.b32  	%r2061, %r2061, %r1366;
	ld.global.u32 	%r1367, [%rd10+68];
	xor.b32  	%r2060, %r2060, %r1367;
	ld.global.u32 	%r1368, [%rd10+72];
	xor.b32  	%r2059, %r2059, %r1368;
	ld.global.u32 	%r1369, [%rd10+76];
	xor.b32  	%r2155, %r2155, %r1369;
$L__BB7_88:
	and.b32  	%r1371, %r1340, 16;
	setp.eq.s32 	%p52, %r1371, 0;
	@%p52 bra 	$L__BB7_90;
	ld.global.u32 	%r1372, [%rd10+80];
	xor.b32  	%r2159, %r2159, %r1372;
	ld.global.u32 	%r1373, [%rd10+84];
	xor.b32  	%r2061, %r2061, %r1373;
	ld.global.u32 	%r1374, [%rd10+88];
	xor.b32  	%r2060, %r2060, %r1374;
	ld.global.u32 	%r1375, [%rd10+92];
	xor.b32  	%r2059, %r2059, %r1375;
	ld.global.u32 	%r1376, [%rd10+96];
	xor.b32  	%r2155, %r2155, %r1376;
$L__BB7_90:
	and.b32  	%r1378, %r1340, 32;
	setp.eq.s32 	%p53, %r1378, 0;
	@%p53 bra 	$L__BB7_92;
	ld.global.u32 	%r1379, [%rd10+100];
	xor.b32  	%r2159, %r2159, %r1379;
	ld.global.u32 	%r1380, [%rd10+104];
	xor.b32  	%r2061, %r2061, %r1380;
	ld.global.u32 	%r1381, [%rd10+108];
	xor.b32  	%r2060, %r2060, %r1381;
	ld.global.u32 	%r1382, [%rd10+112];
	xor.b32  	%r2059, %r2059, %r1382;
	ld.global.u32 	%r1383, [%rd10+116];
	xor.b32  	%r2155, %r2155, %r1383;
$L__BB7_92:
	and.b32  	%r1385, %r1340, 64;
	setp.eq.s32 	%p54, %r1385, 0;
	@%p54 bra 	$L__BB7_94;
	ld.global.u32 	%r1386, [%rd10+120];
	xor.b32  	%r2159, %r2159, %r1386;
	ld.global.u32 	%r1387, [%rd10+124];
	xor.b32  	%r2061, %r2061, %r1387;
	ld.global.u32 	%r1388, [%rd10+128];
	xor.b32  	%r2060, %r2060, %r1388;
	ld.global.u32 	%r1389, [%rd10+132];
	xor.b32  	%r2059, %r2059, %r1389;
	ld.global.u32 	%r1390, [%rd10+136];
	xor.b32  	%r2155, %r2155, %r1390;
$L__BB7_94:
	and.b32  	%r1392, %r1340, 128;
	setp.eq.s32 	%p55, %r1392, 0;
	@%p55 bra 	$L__BB7_96;
	ld.global.u32 	%r1393, [%rd10+140];
	xor.b32  	%r2159, %r2159, %r1393;
	ld.global.u32 	%r1394, [%rd10+144];
	xor.b32  	%r2061, %r2061, %r1394;
	ld.global.u32 	%r1395, [%rd10+148];
	xor.b32  	%r2060, %r2060, %r1395;
	ld.global.u32 	%r1396, [%rd10+152];
	xor.b32  	%r2059, %r2059, %r1396;
	ld.global.u32 	%r1397, [%rd10+156];
	xor.b32  	%r2155, %r2155, %r1397;
$L__BB7_96:
	and.b32  	%r1399, %r1340, 256;
	setp.eq.s32 	%p56, %r1399, 0;
	@%p56 bra 	$L__BB7_98;
	ld.global.u32 	%r1400, [%rd10+160];
	xor.b32  	%r2159, %r2159, %r1400;
	ld.global.u32 	%r1401, [%rd10+164];
	xor.b32  	%r2061, %r2061, %r1401;
	ld.global.u32 	%r1402, [%rd10+168];
	xor.b32  	%r2060, %r2060, %r1402;
	ld.global.u32 	%r1403, [%rd10+172];
	xor.b32  	%r2059, %r2059, %r1403;
	ld.global.u32 	%r1404, [%rd10+176];
	xor.b32  	%r2155, %r2155, %r1404;
$L__BB7_98:
	and.b32  	%r1406, %r1340, 512;
	setp.eq.s32 	%p57, %r1406, 0;
	@%p57 bra 	$L__BB7_100;
	ld.global.u32 	%r1407, [%rd10+180];
	xor.b32  	%r2159, %r2159, %r1407;
	ld.global.u32 	%r1408, [%rd10+184];
	xor.b32  	%r2061, %r2061, %r1408;
	ld.global.u32 	%r1409, [%rd10+188];
	xor.b32  	%r2060, %r2060, %r1409;
	ld.global.u32 	%r1410, [%rd10+192];
	xor.b32  	%r2059, %r2059, %r1410;
	ld.global.u32 	%r1411, [%rd10+196];
	xor.b32  	%r2155, %r2155, %r1411;
$L__BB7_100:
	and.b32  	%r1413, %r1340, 1024;
	setp.eq.s32 	%p58, %r1413, 0;
	@%p58 bra 	$L__BB7_102;
	ld.global.u32 	%r1414, [%rd10+200];
	xor.b32  	%r2159, %r2159, %r1414;
	ld.global.u32 	%r1415, [%rd10+204];
	xor.b32  	%r2061, %r2061, %r1415;
	ld.global.u32 	%r1416, [%rd10+208];
	xor.b32  	%r2060, %r2060, %r1416;
	ld.global.u32 	%r1417, [%rd10+212];
	xor.b32  	%r2059, %r2059, %r1417;
	ld.global.u32 	%r1418, [%rd10+216];
	xor.b32  	%r2155, %r2155, %r1418;
$L__BB7_102:
	and.b32  	%r1420, %r1340, 2048;
	setp.eq.s32 	%p59, %r1420, 0;
	@%p59 bra 	$L__BB7_104;
	ld.global.u32 	%r1421, [%rd10+220];
	xor.b32  	%r2159, %r2159, %r1421;
	ld.global.u32 	%r1422, [%rd10+224];
	xor.b32  	%r2061, %r2061, %r1422;
	ld.global.u32 	%r1423, [%rd10+228];
	xor.b32  	%r2060, %r2060, %r1423;
	ld.global.u32 	%r1424, [%rd10+232];
	xor.b32  	%r2059, %r2059, %r1424;
	ld.global.u32 	%r1425, [%rd10+236];
	xor.b32  	%r2155, %r2155, %r1425;
$L__BB7_104:
	and.b32  	%r1427, %r1340, 4096;
	setp.eq.s32 	%p60, %r1427, 0;
	@%p60 bra 	$L__BB7_106;
	ld.global.u32 	%r1428, [%rd10+240];
	xor.b32  	%r2159, %r2159, %r1428;
	ld.global.u32 	%r1429, [%rd10+244];
	xor.b32  	%r2061, %r2061, %r1429;
	ld.global.u32 	%r1430, [%rd10+248];
	xor.b32  	%r2060, %r2060, %r1430;
	ld.global.u32 	%r1431, [%rd10+252];
	xor.b32  	%r2059, %r2059, %r1431;
	ld.global.u32 	%r1432, [%rd10+256];
	xor.b32  	%r2155, %r2155, %r1432;
$L__BB7_106:
	and.b32  	%r1434, %r1340, 8192;
	setp.eq.s32 	%p61, %r1434, 0;
	@%p61 bra 	$L__BB7_108;
	ld.global.u32 	%r1435, [%rd10+260];
	xor.b32  	%r2159, %r2159, %r1435;
	ld.global.u32 	%r1436, [%rd10+264];
	xor.b32  	%r2061, %r2061, %r1436;
	ld.global.u32 	%r1437, [%rd10+268];
	xor.b32  	%r2060, %r2060, %r1437;
	ld.global.u32 	%r1438, [%rd10+272];
	xor.b32  	%r2059, %r2059, %r1438;
	ld.global.u32 	%r1439, [%rd10+276];
	xor.b32  	%r2155, %r2155, %r1439;
$L__BB7_108:
	and.b32  	%r1441, %r1340, 16384;
	setp.eq.s32 	%p62, %r1441, 0;
	@%p62 bra 	$L__BB7_110;
	ld.global.u32 	%r1442, [%rd10+280];
	xor.b32  	%r2159, %r2159, %r1442;
	ld.global.u32 	%r1443, [%rd10+284];
	xor.b32  	%r2061, %r2061, %r1443;
	ld.global.u32 	%r1444, [%rd10+288];
	xor.b32  	%r2060, %r2060, %r1444;
	ld.global.u32 	%r1445, [%rd10+292];
	xor.b32  	%r2059, %r2059, %r1445;
	ld.global.u32 	%r1446, [%rd10+296];
	xor.b32  	%r2155, %r2155, %r1446;
$L__BB7_110:
	and.b32  	%r1448, %r1340, 32768;
	setp.eq.s32 	%p63, %r1448, 0;
	@%p63 bra 	$L__BB7_112;
	ld.global.u32 	%r1449, [%rd10+300];
	xor.b32  	%r2159, %r2159, %r1449;
	ld.global.u32 	%r1450, [%rd10+304];
	xor.b32  	%r2061, %r2061, %r1450;
	ld.global.u32 	%r1451, [%rd10+308];
	xor.b32  	%r2060, %r2060, %r1451;
	ld.global.u32 	%r1452, [%rd10+312];
	xor.b32  	%r2059, %r2059, %r1452;
	ld.global.u32 	%r1453, [%rd10+316];
	xor.b32  	%r2155, %r2155, %r1453;
$L__BB7_112:
	add.s32 	%r2057, %r2057, 16;
	setp.ne.s32 	%p64, %r2057, 32;
	@%p64 bra 	$L__BB7_80;
	mad.lo.s32 	%r1454, %r2051, -31, %r372;
	add.s32 	%r2051, %r1454, 1;
	setp.ne.s32 	%p65, %r2051, 5;
	@%p65 bra 	$L__BB7_79;
	st.local.u32 	[%rd2+4], %r2159;
	st.local.v2.u32 	[%rd2+8], {%r2061, %r2060};
	st.local.v2.u32 	[%rd2+16], {%r2059, %r2155};
$L__BB7_115:
	shr.u64 	%rd59, %rd4, 2;
	add.s32 	%r1859, %r1859, 1;
	setp.lt.u64 	%p66, %rd4, 4;
	@%p66 bra 	$L__BB7_116;
	bra.uni 	$L__BB7_3;
$L__BB7_116:
	setp.eq.s32 	%p67, %r1091, 0;
	@%p67 bra 	$L__BB7_231;
	cvt.u64.u32 	%rd60, %r1091;
	mov.b32 	%r2142, 0;
	mov.u64 	%rd33, precalc_xorwow_offset_matrix;
$L__BB7_118:
	mov.u64 	%rd12, %rd60;
	and.b64  	%rd13, %rd12, 3;
	setp.eq.s64 	%p68, %rd13, 0;
	@%p68 bra 	$L__BB7_230;
	mul.wide.u32 	%rd32, %r2142, 3200;
	add.s64 	%rd14, %rd33, %rd32;
	mov.b32 	%r2155, 0;
	mov.u32 	%r2156, %r2155;
	mov.u32 	%r2157, %r2155;
	mov.u32 	%r2158, %r2155;
	mov.u32 	%r2159, %r2155;
	mov.u32 	%r2148, %r2155;
$L__BB7_120:
	mul.wide.u32 	%rd34, %r2148, 4;
	add.s64 	%rd35, %rd2, %rd34;
	ld.local.u32 	%r553, [%rd35+4];
	shl.b32 	%r554, %r2148, 5;
	mov.b32 	%r2154, 0;
$L__BB7_121:
	.pragma "nounroll";
	shr.u32 	%r1458, %r553, %r2154;
	and.b32  	%r1459, %r1458, 1;
	setp.eq.b32 	%p69, %r1459, 1;
	not.pred 	%p70, %p69;
	add.s32 	%r1460, %r554, %r2154;
	mul.lo.s32 	%r1461, %r1460, 5;
	mul.wide.u32 	%rd36, %r1461, 4;
	add.s64 	%rd15, %rd14, %rd36;
	@%p70 bra 	$L__BB7_123;
	ld.global.u32 	%r1462, [%rd15];
	xor.b32  	%r2159, %r2159, %r1462;
	ld.global.u32 	%r1463, [%rd15+4];
	xor.b32  	%r2158, %r2158, %r1463;
	ld.global.u32 	%r1464, [%rd15+8];
	xor.b32  	%r2157, %r2157, %r1464;
	ld.global.u32 	%r1465, [%rd15+12];
	xor.b32  	%r2156, %r2156, %r1465;
	ld.global.u32 	%r1466, [%rd15+16];
	xor.b32  	%r2155, %r2155, %r1466;
$L__BB7_123:
	and.b32  	%r1468, %r1458, 2;
	setp.eq.s32 	%p71, %r1468, 0;
	@%p71 bra 	$L__BB7_125;
	ld.global.u32 	%r1469, [%rd15+20];
	xor.b32  	%r2159, %r2159, %r1469;
	ld.global.u32 	%r1470, [%rd15+24];
	xor.b32  	%r2158, %r2158, %r1470;
	ld.global.u32 	%r1471, [%rd15+28];
	xor.b32  	%r2157, %r2157, %r1471;
	ld.global.u32 	%r1472, [%rd15+32];
	xor.b32  	%r2156, %r2156, %r1472;
	ld.global.u32 	%r1473, [%rd15+36];
	xor.b32  	%r2155, %r2155, %r1473;
$L__BB7_125:
	and.b32  	%r1475, %r1458, 4;
	setp.eq.s32 	%p72, %r1475, 0;
	@%p72 bra 	$L__BB7_127;
	ld.global.u32 	%r1476, [%rd15+40];
	xor.b32  	%r2159, %r2159, %r1476;
	ld.global.u32 	%r1477, [%rd15+44];
	xor.b32  	%r2158, %r2158, %r1477;
	ld.global.u32 	%r1478, [%rd15+48];
	xor.b32  	%r2157, %r2157, %r1478;
	ld.global.u32 	%r1479, [%rd15+52];
	xor.b32  	%r2156, %r2156, %r1479;
	ld.global.u32 	%r1480, [%rd15+56];
	xor.b32  	%r2155, %r2155, %r1480;
$L__BB7_127:
	and.b32  	%r1482, %r1458, 8;
	setp.eq.s32 	%p73, %r1482, 0;
	@%p73 bra 	$L__BB7_129;
	ld.global.u32 	%r1483, [%rd15+60];
	xor.b32  	%r2159, %r2159, %r1483;
	ld.global.u32 	%r1484, [%rd15+64];
	xor.b32  	%r2158, %r2158, %r1484;
	ld.global.u32 	%r1485, [%rd15+68];
	xor.b32  	%r2157, %r2157, %r1485;
	ld.global.u32 	%r1486, [%rd15+72];
	xor.b32  	%r2156, %r2156, %r1486;
	ld.global.u32 	%r1487, [%rd15+76];
	xor.b32  	%r2155, %r2155, %r1487;
$L__BB7_129:
	and.b32  	%r1489, %r1458, 16;
	setp.eq.s32 	%p74, %r1489, 0;
	@%p74 bra 	$L__BB7_131;
	ld.global.u32 	%r1490, [%rd15+80];
	xor.b32  	%r2159, %r2159, %r1490;
	ld.global.u32 	%r1491, [%rd15+84];
	xor.b32  	%r2158, %r2158, %r1491;
	ld.global.u32 	%r1492, [%rd15+88];
	xor.b32  	%r2157, %r2157, %r1492;
	ld.global.u32 	%r1493, [%rd15+92];
	xor.b32  	%r2156, %r2156, %r1493;
	ld.global.u32 	%r1494, [%rd15+96];
	xor.b32  	%r2155, %r2155, %r1494;
$L__BB7_131:
	and.b32  	%r1496, %r1458, 32;
	setp.eq.s32 	%p75, %r1496, 0;
	@%p75 bra 	$L__BB7_133;
	ld.global.u32 	%r1497, [%rd15+100];
	xor.b32  	%r2159, %r2159, %r1497;
	ld.global.u32 	%r1498, [%rd15+104];
	xor.b32  	%r2158, %r2158, %r1498;
	ld.global.u32 	%r1499, [%rd15+108];
	xor.b32  	%r2157, %r2157, %r1499;
	ld.global.u32 	%r1500, [%rd15+112];
	xor.b32  	%r2156, %r2156, %r1500;
	ld.global.u32 	%r1501, [%rd15+116];
	xor.b32  	%r2155, %r2155, %r1501;
$L__BB7_133:
	and.b32  	%r1503, %r1458, 64;
	setp.eq.s32 	%p76, %r1503, 0;
	@%p76 bra 	$L__BB7_135;
	ld.global.u32 	%r1504, [%rd15+120];
	xor.b32  	%r2159, %r2159, %r1504;
	ld.global.u32 	%r1505, [%rd15+124];
	xor.b32  	%r2158, %r2158, %r1505;
	ld.global.u32 	%r1506, [%rd15+128];
	xor.b32  	%r2157, %r2157, %r1506;
	ld.global.u32 	%r1507, [%rd15+132];
	xor.b32  	%r2156, %r2156, %r1507;
	ld.global.u32 	%r1508, [%rd15+136];
	xor.b32  	%r2155, %r2155, %r1508;
$L__BB7_135:
	and.b32  	%r1510, %r1458, 128;
	setp.eq.s32 	%p77, %r1510, 0;
	@%p77 bra 	$L__BB7_137;
	ld.global.u32 	%r1511, [%rd15+140];
	xor.b32  	%r2159, %r2159, %r1511;
	ld.global.u32 	%r1512, [%rd15+144];
	xor.b32  	%r2158, %r2158, %r1512;
	ld.global.u32 	%r1513, [%rd15+148];
	xor.b32  	%r2157, %r2157, %r1513;
	ld.global.u32 	%r1514, [%rd15+152];
	xor.b32  	%r2156, %r2156, %r1514;
	ld.global.u32 	%r1515, [%rd15+156];
	xor.b32  	%r2155, %r2155, %r1515;
$L__BB7_137:
	and.b32  	%r1517, %r1458, 256;
	setp.eq.s32 	%p78, %r1517, 0;
	@%p78 bra 	$L__BB7_139;
	ld.global.u32 	%r1518, [%rd15+160];
	xor.b32  	%r2159, %r2159, %r1518;
	ld.global.u32 	%r1519, [%rd15+164];
	xor.b32  	%r2158, %r2158, %r1519;
	ld.global.u32 	%r1520, [%rd15+168];
	xor.b32  	%r2157, %r2157, %r1520;
	ld.global.u32 	%r1521, [%rd15+172];
	xor.b32  	%r2156, %r2156, %r1521;
	ld.global.u32 	%r1522, [%rd15+176];
	xor.b32  	%r2155, %r2155, %r1522;
$L__BB7_139:
	and.b32  	%r1524, %r1458, 512;
	setp.eq.s32 	%p79, %r1524, 0;
	@%p79 bra 	$L__BB7_141;
	ld.global.u32 	%r1525, [%rd15+180];
	xor.b32  	%r2159, %r2159, %r1525;
	ld.global.u32 	%r1526, [%rd15+184];
	xor.b32  	%r2158, %r2158, %r1526;
	ld.global.u32 	%r1527, [%rd15+188];
	xor.b32  	%r2157, %r2157, %r1527;
	ld.global.u32 	%r1528, [%rd15+192];
	xor.b32  	%r2156, %r2156, %r1528;
	ld.global.u32 	%r1529, [%rd15+196];
	xor.b32  	%r2155, %r2155, %r1529;
$L__BB7_141:
	and.b32  	%r1531, %r1458, 1024;
	setp.eq.s32 	%p80, %r1531, 0;
	@%p80 bra 	$L__BB7_143;
	ld.global.u32 	%r1532, [%rd15+200];
	xor.b32  	%r2159, %r2159, %r1532;
	ld.global.u32 	%r1533, [%rd15+204];
	xor.b32  	%r2158, %r2158, %r1533;
	ld.global.u32 	%r1534, [%rd15+208];
	xor.b32  	%r2157, %r2157, %r1534;
	ld.global.u32 	%r1535, [%rd15+212];
	xor.b32  	%r2156, %r2156, %r1535;
	ld.global.u32 	%r1536, [%rd15+216];
	xor.b32  	%r2155, %r2155, %r1536;
$L__BB7_143:
	and.b32  	%r1538, %r1458, 2048;
	setp.eq.s32 	%p81, %r1538, 0;
	@%p81 bra 	$L__BB7_145;
	ld.global.u32 	%r1539, [%rd15+220];
	xor.b32  	%r2159, %r2159, %r1539;
	ld.global.u32 	%r1540, [%rd15+224];
	xor.b32  	%r2158, %r2158, %r1540;
	ld.global.u32 	%r1541, [%rd15+228];
	xor.b32  	%r2157, %r2157, %r1541;
	ld.global.u32 	%r1542, [%rd15+232];
	xor.b32  	%r2156, %r2156, %r1542;
	ld.global.u32 	%r1543, [%rd15+236];
	xor.b32  	%r2155, %r2155, %r1543;
$L__BB7_145:
	and.b32  	%r1545, %r1458, 4096;
	setp.eq.s32 	%p82, %r1545, 0;
	@%p82 bra 	$L__BB7_147;
	ld.global.u32 	%r1546, [%rd15+240];
	xor.b32  	%r2159, %r2159, %r1546;
	ld.global.u32 	%r1547, [%rd15+244];
	xor.b32  	%r2158, %r2158, %r1547;
	ld.global.u32 	%r1548, [%rd15+248];
	xor.b32  	%r2157, %r2157, %r1548;
	ld.global.u32 	%r1549, [%rd15+252];
	xor.b32  	%r2156, %r2156, %r1549;
	ld.global.u32 	%r1550, [%rd15+256];
	xor.b32  	%r2155, %r2155, %r1550;
$L__BB7_147:
	and.b32  	%r1552, %r1458, 8192;
	setp.eq.s32 	%p83, %r1552, 0;
	@%p83 bra 	$L__BB7_149;
	ld.global.u32 	%r1553, [%rd15+260];
	xor.b32  	%r2159, %r2159, %r1553;
	ld.global.u32 	%r1554, [%rd15+264];
	xor.b32  	%r2158, %r2158, %r1554;
	ld.global.u32 	%r1555, [%rd15+268];
	xor.b32  	%r2157, %r2157, %r1555;
	ld.global.u32 	%r1556, [%rd15+272];
	xor.b32  	%r2156, %r2156, %r1556;
	ld.global.u32 	%r1557, [%rd15+276];
	xor.b32  	%r2155, %r2155, %r1557;
$L__BB7_149:
	and.b32  	%r1559, %r1458, 16384;
	setp.eq.s32 	%p84, %r1559, 0;
	@%p84 bra 	$L__BB7_151;
	ld.global.u32 	%r1560, [%rd15+280];
	xor.b32  	%r2159, %r2159, %r1560;
	ld.global.u32 	%r1561, [%rd15+284];
	xor.b32  	%r2158, %r2158, %r1561;
	ld.global.u32 	%r1562, [%rd15+288];
	xor.b32  	%r2157, %r2157, %r1562;
	ld.global.u32 	%r1563, [%rd15+292];
	xor.b32  	%r2156, %r2156, %r1563;
	ld.global.u32 	%r1564, [%rd15+296];
	xor.b32  	%r2155, %r2155, %r1564;
$L__BB7_151:
	and.b32  	%r1566, %r1458, 32768;
	setp.eq.s32 	%p85, %r1566, 0;
	@%p85 bra 	$L__BB7_153;
	ld.global.u32 	%r1567, [%rd15+300];
	xor.b32  	%r2159, %r2159, %r1567;
	ld.global.u32 	%r1568, [%rd15+304];
	xor.b32  	%r2158, %r2158, %r1568;
	ld.global.u32 	%r1569, [%rd15+308];
	xor.b32  	%r2157, %r2157, %r1569;
	ld.global.u32 	%r1570, [%rd15+312];
	xor.b32  	%r2156, %r2156, %r1570;
	ld.global.u32 	%r1571, [%rd15+316];
	xor.b32  	%r2155, %r2155, %r1571;
$L__BB7_153:
	add.s32 	%r2154, %r2154, 16;
	setp.ne.s32 	%p86, %r2154, 32;
	@%p86 bra 	$L__BB7_121;
	mad.lo.s32 	%r1572, %r2148, -31, %r554;
	add.s32 	%r2148, %r1572, 1;
	setp.ne.s32 	%p87, %r2148, 5;
	@%p87 bra 	$L__BB7_120;
	st.local.u32 	[%rd2+4], %r2159;
	st.local.v2.u32 	[%rd2+8], {%r2158, %r2157};
	st.local.v2.u32 	[%rd2+16], {%r2156, %r2155};
	setp.eq.s64 	%p88, %rd13, 1;
	@%p88 bra 	$L__BB7_230;
	mov.b32 	%r2155, 0;
	mov.u32 	%r2248, %r2155;
	mov.u32 	%r2249, %r2155;
	mov.u32 	%r2250, %r2155;
	mov.u32 	%r2159, %r2155;
	mov.u32 	%r2240, %r2155;
$L__BB7_157:
	mul.wide.u32 	%rd37, %r2240, 4;
	add.s64 	%rd38, %rd2, %rd37;
	ld.local.u32 	%r729, [%rd38+4];
	shl.b32 	%r730, %r2240, 5;
	mov.b32 	%r2246, 0;
$L__BB7_158:
	.pragma "nounroll";
	shr.u32 	%r1575, %r729, %r2246;
	and.b32  	%r1576, %r1575, 1;
	setp.eq.b32 	%p89, %r1576, 1;
	not.pred 	%p90, %p89;
	add.s32 	%r1577, %r730, %r2246;
	mul.lo.s32 	%r1578, %r1577, 5;
	mul.wide.u32 	%rd39, %r1578, 4;
	add.s64 	%rd16, %rd14, %rd39;
	@%p90 bra 	$L__BB7_160;
	ld.global.u32 	%r1579, [%rd16];
	xor.b32  	%r2159, %r2159, %r1579;
	ld.global.u32 	%r1580, [%rd16+4];
	xor.b32  	%r2250, %r2250, %r1580;
	ld.global.u32 	%r1581, [%rd16+8];
	xor.b32  	%r2249, %r2249, %r1581;
	ld.global.u32 	%r1582, [%rd16+12];
	xor.b32  	%r2248, %r2248, %r1582;
	ld.global.u32 	%r1583, [%rd16+16];
	xor.b32  	%r2155, %r2155, %r1583;
$L__BB7_160:
	and.b32  	%r1585, %r1575, 2;
	setp.eq.s32 	%p91, %r1585, 0;
	@%p91 bra 	$L__BB7_162;
	ld.global.u32 	%r1586, [%rd16+20];
	xor.b32  	%r2159, %r2159, %r1586;
	ld.global.u32 	%r1587, [%rd16+24];
	xor.b32  	%r2250, %r2250, %r1587;
	ld.global.u32 	%r1588, [%rd16+28];
	xor.b32  	%r2249, %r2249, %r1588;
	ld.global.u32 	%r1589, [%rd16+32];
	xor.b32  	%r2248, %r2248, %r1589;
	ld.global.u32 	%r1590, [%rd16+36];
	xor.b32  	%r2155, %r2155, %r1590;
$L__BB7_162:
	and.b32  	%r1592, %r1575, 4;
	setp.eq.s32 	%p92, %r1592, 0;
	@%p92 bra 	$L__BB7_164;
	ld.global.u32 	%r1593, [%rd16+40];
	xor.b32  	%r2159, %r2159, %r1593;
	ld.global.u32 	%r1594, [%rd16+44];
	xor.b32  	%r2250, %r2250, %r1594;
	ld.global.u32 	%r1595, [%rd16+48];
	xor.b32  	%r2249, %r2249, %r1595;
	ld.global.u32 	%r1596, [%rd16+52];
	xor.b32  	%r2248, %r2248, %r1596;
	ld.global.u32 	%r1597, [%rd16+56];
	xor.b32  	%r2155, %r2155, %r1597;
$L__BB7_164:
	and.b32  	%r1599, %r1575, 8;
	setp.eq.s32 	%p93, %r1599, 0;
	@%p93 bra 	$L__BB7_166;
	ld.global.u32 	%r1600, [%rd16+60];
	xor.b32  	%r2159, %r2159, %r1600;
	ld.global.u32 	%r1601, [%rd16+64];
	xor.b32  	%r2250, %r2250, %r1601;
	ld.global.u32 	%r1602, [%rd16+68];
	xor.b32  	%r2249, %r2249, %r1602;
	ld.global.u32 	%r1603, [%rd16+72];
	xor.b32  	%r2248, %r2248, %r1603;
	ld.global.u32 	%r1604, [%rd16+76];
	xor.b32  	%r2155, %r2155, %r1604;
$L__BB7_166:
	and.b32  	%r1606, %r1575, 16;
	setp.eq.s32 	%p94, %r1606, 0;
	@%p94 bra 	$L__BB7_168;
	ld.global.u32 	%r1607, [%rd16+80];
	xor.b32  	%r2159, %r2159, %r1607;
	ld.global.u32 	%r1608, [%rd16+84];
	xor.b32  	%r2250, %r2250, %r1608;
	ld.global.u32 	%r1609, [%rd16+88];
	xor.b32  	%r2249, %r2249, %r1609;
	ld.global.u32 	%r1610, [%rd16+92];
	xor.b32  	%r2248, %r2248, %r1610;
	ld.global.u32 	%r1611, [%rd16+96];
	xor.b32  	%r2155, %r2155, %r1611;
$L__BB7_168:
	and.b32  	%r1613, %r1575, 32;
	setp.eq.s32 	%p95, %r1613, 0;
	@%p95 bra 	$L__BB7_170;
	ld.global.u32 	%r1614, [%rd16+100];
	xor.b32  	%r2159, %r2159, %r1614;
	ld.global.u32 	%r1615, [%rd16+104];
	xor.b32  	%r2250, %r2250, %r1615;
	ld.global.u32 	%r1616, [%rd16+108];
	xor.b32  	%r2249, %r2249, %r1616;
	ld.global.u32 	%r1617, [%rd16+112];
	xor.b32  	%r2248, %r2248, %r1617;
	ld.global.u32 	%r1618, [%rd16+116];
	xor.b32  	%r2155, %r2155, %r1618;
$L__BB7_170:
	and.b32  	%r1620, %r1575, 64;
	setp.eq.s32 	%p96, %r1620, 0;
	@%p96 bra 	$L__BB7_172;
	ld.global.u32 	%r1621, [%rd16+120];
	xor.b32  	%r2159, %r2159, %r1621;
	ld.global.u32 	%r1622, [%rd16+124];
	xor.b32  	%r2250, %r2250, %r1622;
	ld.global.u32 	%r1623, [%rd16+128];
	xor.b32  	%r2249, %r2249, %r1623;
	ld.global.u32 	%r1624, [%rd16+132];
	xor.b32  	%r2248, %r2248, %r1624;
	ld.global.u32 	%r1625, [%rd16+136];
	xor.b32  	%r2155, %r2155, %r1625;
$L__BB7_172:
	and.b32  	%r1627, %r1575, 128;
	setp.eq.s32 	%p97, %r1627, 0;
	@%p97 bra 	$L__BB7_174;
	ld.global.u32 	%r1628, [%rd16+140];
	xor.b32  	%r2159, %r2159, %r1628;
	ld.global.u32 	%r1629, [%rd16+144];
	xor.b32  	%r2250, %r2250, %r1629;
	ld.global.u32 	%r1630, [%rd16+148];
	xor.b32  	%r2249, %r2249, %r1630;
	ld.global.u32 	%r1631, [%rd16+152];
	xor.b32  	%r2248, %r2248, %r1631;
	ld.global.u32 	%r1632, [%rd16+156];
	xor.b32  	%r2155, %r2155, %r1632;
$L__BB7_174:
	and.b32  	%r1634, %r1575, 256;
	setp.eq.s32 	%p98, %r1634, 0;
	@%p98 bra 	$L__BB7_176;
	ld.global.u32 	%r1635, [%rd16+160];
	xor.b32  	%r2159, %r2159, %r1635;
	ld.global.u32 	%r1636, [%rd16+164];
	xor.b32  	%r2250, %r2250, %r1636;
	ld.global.u32 	%r1637, [%rd16+168];
	xor.b32  	%r2249, %r2249, %r1637;
	ld.global.u32 	%r1638, [%rd16+172];
	xor.b32  	%r2248, %r2248, %r1638;
	ld.global.u32 	%r1639, [%rd16+176];
	xor.b32  	%r2155, %r2155, %r1639;
$L__BB7_176:
	and.b32  	%r1641, %r1575, 512;
	setp.eq.s32 	%p99, %r1641, 0;
	@%p99 bra 	$L__BB7_178;
	ld.global.u32 	%r1642, [%rd16+180];
	xor.b32  	%r2159, %r2159, %r1642;
	ld.global.u32 	%r1643, [%rd16+184];
	xor.b32  	%r2250, %r2250, %r1643;
	ld.global.u32 	%r1644, [%rd16+188];
	xor.b32  	%r2249, %r2249, %r1644;
	ld.global.u32 	%r1645, [%rd16+192];
	xor.b32  	%r2248, %r2248, %r1645;
	ld.global.u32 	%r1646, [%rd16+196];
	xor.b32  	%r2155, %r2155, %r1646;
$L__BB7_178:
	and.b32  	%r1648, %r1575, 1024;
	setp.eq.s32 	%p100, %r1648, 0;
	@%p100 bra 	$L__BB7_180;
	ld.global.u32 	%r1649, [%rd16+200];
	xor.b32  	%r2159, %r2159, %r1649;
	ld.global.u32 	%r1650, [%rd16+204];
	xor.b32  	%r2250, %r2250, %r1650;
	ld.global.u32 	%r1651, [%rd16+208];
	xor.b32  	%r2249, %r2249, %r1651;
	ld.global.u32 	%r1652, [%rd16+212];
	xor.b32  	%r2248, %r2248, %r1652;
	ld.global.u32 	%r1653, [%rd16+216];
	xor.b32  	%r2155, %r2155, %r1653;
$L__BB7_180:
	and.b32  	%r1655, %r1575, 2048;
	setp.eq.s32 	%p101, %r1655, 0;
	@%p101 bra 	$L__BB7_182;
	ld.global.u32 	%r1656, [%rd16+220];
	xor.b32  	%r2159, %r2159, %r1656;
	ld.global.u32 	%r1657, [%rd16+224];
	xor.b32  	%r2250, %r2250, %r1657;
	ld.global.u32 	%r1658, [%rd16+228];
	xor.b32  	%r2249, %r2249, %r1658;
	ld.global.u32 	%r1659, [%rd16+232];
	xor.b32  	%r2248, %r2248, %r1659;
	ld.global.u32 	%r1660, [%rd16+236];
	xor.b32  	%r2155, %r2155, %r1660;
$L__BB7_182:
	and.b32  	%r1662, %r1575, 4096;
	setp.eq.s32 	%p102, %r1662, 0;
	@%p102 bra 	$L__BB7_184;
	ld.global.u32 	%r1663, [%rd16+240];
	xor.b32  	%r2159, %r2159, %r1663;
	ld.global.u32 	%r1664, [%rd16+244];
	xor.b32  	%r2250, %r2250, %r1664;
	ld.global.u32 	%r1665, [%rd16+248];
	xor.b32  	%r2249, %r2249, %r1665;
	ld.global.u32 	%r1666, [%rd16+252];
	xor.b32  	%r2248, %r2248, %r1666;
	ld.global.u32 	%r1667, [%rd16+256];
	xor.b32  	%r2155, %r2155, %r1667;
$L__BB7_184:
	and.b32  	%r1669, %r1575, 8192;
	setp.eq.s32 	%p103, %r1669, 0;
	@%p103 bra 	$L__BB7_186;
	ld.global.u32 	%r1670, [%rd16+260];
	xor.b32  	%r2159, %r2159, %r1670;
	ld.global.u32 	%r1671, [%rd16+264];
	xor.b32  	%r2250, %r2250, %r1671;
	ld.global.u32 	%r1672, [%rd16+268];
	xor.b32  	%r2249, %r2249, %r1672;
	ld.global.u32 	%r1673, [%rd16+272];
	xor.b32  	%r2248, %r2248, %r1673;
	ld.global.u32 	%r1674, [%rd16+276];
	xor.b32  	%r2155, %r2155, %r1674;
$L__BB7_186:
	and.b32  	%r1676, %r1575, 16384;
	setp.eq.s32 	%p104, %r1676, 0;
	@%p104 bra 	$L__BB7_188;
	ld.global.u32 	%r1677, [%rd16+280];
	xor.b32  	%r2159, %r2159, %r1677;
	ld.global.u32 	%r1678, [%rd16+284];
	xor.b32  	%r2250, %r2250, %r1678;
	ld.global.u32 	%r1679, [%rd16+288];
	xor.b32  	%r2249, %r2249, %r1679;
	ld.global.u32 	%r1680, [%rd16+292];
	xor.b32  	%r2248, %r2248, %r1680;
	ld.global.u32 	%r1681, [%rd16+296];
	xor.b32  	%r2155, %r2155, %r1681;
$L__BB7_188:
	and.b32  	%r1683, %r1575, 32768;
	setp.eq.s32 	%p105, %r1683, 0;
	@%p105 bra 	$L__BB7_190;
	ld.global.u32 	%r1684, [%rd16+300];
	xor.b32  	%r2159, %r2159, %r1684;
	ld.global.u32 	%r1685, [%rd16+304];
	xor.b32  	%r2250, %r2250, %r1685;
	ld.global.u32 	%r1686, [%rd16+308];
	xor.b32  	%r2249, %r2249, %r1686;
	ld.global.u32 	%r1687, [%rd16+312];
	xor.b32  	%r2248, %r2248, %r1687;
	ld.global.u32 	%r1688, [%rd16+316];
	xor.b32  	%r2155, %r2155, %r1688;
$L__BB7_190:
	add.s32 	%r2246, %r2246, 16;
	setp.ne.s32 	%p106, %r2246, 32;
	@%p106 bra 	$L__BB7_158;
	mad.lo.s32 	%r1689, %r2240, -31, %r730;
	add.s32 	%r2240, %r1689, 1;
	setp.ne.s32 	%p107, %r2240, 5;
	@%p107 bra 	$L__BB7_157;
	st.local.u32 	[%rd2+4], %r2159;
	st.local.v2.u32 	[%rd2+8], {%r2250, %r2249};
	st.local.v2.u32 	[%rd2+16], {%r2248, %r2155};
	setp.ne.s64 	%p108, %rd13, 3;
	@%p108 bra 	$L__BB7_230;
	mov.b32 	%r2155, 0;
	mov.u32 	%r2340, %r2155;
	mov.u32 	%r2341, %r2155;
	mov.u32 	%r2342, %r2155;
	mov.u32 	%r2159, %r2155;
	mov.u32 	%r2332, %r2155;
$L__BB7_194:
	mul.wide.u32 	%rd40, %r2332, 4;
	add.s64 	%rd41, %rd2, %rd40;
	ld.local.u32 	%r905, [%rd41+4];
	shl.b32 	%r906, %r2332, 5;
	mov.b32 	%r2338, 0;
$L__BB7_195:
	.pragma "nounroll";
	shr.u32 	%r1692, %r905, %r2338;
	and.b32  	%r1693, %r1692, 1;
	setp.eq.b32 	%p109, %r1693, 1;
	not.pred 	%p110, %p109;
	add.s32 	%r1694, %r906, %r2338;
	mul.lo.s32 	%r1695, %r1694, 5;
	mul.wide.u32 	%rd42, %r1695, 4;
	add.s64 	%rd17, %rd14, %rd42;
	@%p110 bra 	$L__BB7_197;
	ld.global.u32 	%r1696, [%rd17];
	xor.b32  	%r2159, %r2159, %r1696;
	ld.global.u32 	%r1697, [%rd17+4];
	xor.b32  	%r2342, %r2342, %r1697;
	ld.global.u32 	%r1698, [%rd17+8];
	xor.b32  	%r2341, %r2341, %r1698;
	ld.global.u32 	%r1699, [%rd17+12];
	xor.b32  	%r2340, %r2340, %r1699;
	ld.global.u32 	%r1700, [%rd17+16];
	xor.b32  	%r2155, %r2155, %r1700;
$L__BB7_197:
	and.b32  	%r1702, %r1692, 2;
	setp.eq.s32 	%p111, %r1702, 0;
	@%p111 bra 	$L__BB7_199;
	ld.global.u32 	%r1703, [%rd17+20];
	xor.b32  	%r2159, %r2159, %r1703;
	ld.global.u32 	%r1704, [%rd17+24];
	xor.b32  	%r2342, %r2342, %r1704;
	ld.global.u32 	%r1705, [%rd17+28];
	xor.b32  	%r2341, %r2341, %r1705;
	ld.global.u32 	%r1706, [%rd17+32];
	xor.b32  	%r2340, %r2340, %r1706;
	ld.global.u32 	%r1707, [%rd17+36];
	xor.b32  	%r2155, %r2155, %r1707;
$L__BB7_199:
	and.b32  	%r1709, %r1692, 4;
	setp.eq.s32 	%p112, %r1709, 0;
	@%p112 bra 	$L__BB7_201;
	ld.global.u32 	%r1710, [%rd17+40];
	xor.b32  	%r2159, %r2159, %r1710;
	ld.global.u32 	%r1711, [%rd17+44];
	xor.b32  	%r2342, %r2342, %r1711;
	ld.global.u32 	%r1712, [%rd17+48];
	xor.b32  	%r2341, %r2341, %r1712;
	ld.global.u32 	%r1713, [%rd17+52];
	xor.b32  	%r2340, %r2340, %r1713;
	ld.global.u32 	%r1714, [%rd17+56];
	xor.b32  	%r2155, %r2155, %r1714;
$L__BB7_201:
	and.b32  	%r1716, %r1692, 8;
	setp.eq.s32 	%p113, %r1716, 0;
	@%p113 bra 	$L__BB7_203;
	ld.global.u32 	%r1717, [%rd17+60];
	xor.b32  	%r2159, %r2159, %r1717;
	ld.global.u32 	%r1718, [%rd17+64];
	xor.b32  	%r2342, %r2342, %r1718;
	ld.global.u32 	%r1719, [%rd17+68];
	xor.b32  	%r2341, %r2341, %r1719;
	ld.global.u32 	%r1720, [%rd17+72];
	xor.b32  	%r2340, %r2340, %r1720;
	ld.global.u32 	%r1721, [%rd17+76];
	xor.b32  	%r2155, %r2155, %r1721;
$L__BB7_203:
	and.b32  	%r1723, %r1692, 16;
	setp.eq.s32 	%p114, %r1723, 0;
	@%p114 bra 	$L__BB7_205;
	ld.global.u32 	%r1724, [%rd17+80];
	xor.b32  	%r2159, %r2159, %r1724;
	ld.global.u32 	%r1725, [%rd17+84];
	xor.b32  	%r2342, %r2342, %r1725;
	ld.global.u32 	%r1726, [%rd17+88];
	xor.b32  	%r2341, %r2341, %r1726;
	ld.global.u32 	%r1727, [%rd17+92];
	xor.b32  	%r2340, %r2340, %r1727;
	ld.global.u32 	%r1728, [%rd17+96];
	xor.b32  	%r2155, %r2155, %r1728;
$L__BB7_205:
	and.b32  	%r1730, %r1692, 32;
	setp.eq.s32 	%p115, %r1730, 0;
	@%p115 bra 	$L__BB7_207;
	ld.global.u32 	%r1731, [%rd17+100];
	xor.b32  	%r2159, %r2159, %r1731;
	ld.global.u32 	%r1732, [%rd17+104];
	xor.b32  	%r2342, %r2342, %r1732;
	ld.global.u32 	%r1733, [%rd17+108];
	xor.b32  	%r2341, %r2341, %r1733;
	ld.global.u32 	%r1734, [%rd17+112];
	xor.b32  	%r2340, %r2340, %r1734;
	ld.global.u32 	%r1735, [%rd17+116];
	xor.b32  	%r2155, %r2155, %r1735;
$L__BB7_207:
	and.b32  	%r1737, %r1692, 64;
	setp.eq.s32 	%p116, %r1737, 0;
	@%p116 bra 	$L__BB7_209;
	ld.global.u32 	%r1738, [%rd17+120];
	xor.b32  	%r2159, %r2159, %r1738;
	ld.global.u32 	%r1739, [%rd17+124];
	xor.b32  	%r2342, %r2342, %r1739;
	ld.global.u32 	%r1740, [%rd17+128];
	xor.b32  	%r2341, %r2341, %r1740;
	ld.global.u32 	%r1741, [%rd17+132];
	xor.b32  	%r2340, %r2340, %r1741;
	ld.global.u32 	%r1742, [%rd17+136];
	xor.b32  	%r2155, %r2155, %r1742;
$L__BB7_209:
	and.b32  	%r1744, %r1692, 128;
	setp.eq.s32 	%p117, %r1744, 0;
	@%p117 bra 	$L__BB7_211;
	ld.global.u32 	%r1745, [%rd17+140];
	xor.b32  	%r2159, %r2159, %r1745;
	ld.global.u32 	%r1746, [%rd17+144];
	xor.b32  	%r2342, %r2342, %r1746;
	ld.global.u32 	%r1747, [%rd17+148];
	xor.b32  	%r2341, %r2341, %r1747;
	ld.global.u32 	%r1748, [%rd17+152];
	xor.b32  	%r2340, %r2340, %r1748;
	ld.global.u32 	%r1749, [%rd17+156];
	xor.b32  	%r2155, %r2155, %r1749;
$L__BB7_211:
	and.b32  	%r1751, %r1692, 256;
	setp.eq.s32 	%p118, %r1751, 0;
	@%p118 bra 	$L__BB7_213;
	ld.global.u32 	%r1752, [%rd17+160];
	xor.b32  	%r2159, %r2159, %r1752;
	ld.global.u32 	%r1753, [%rd17+164];
	xor.b32  	%r2342, %r2342, %r1753;
	ld.global.u32 	%r1754, [%rd17+168];
	xor.b32  	%r2341, %r2341, %r1754;
	ld.global.u32 	%r1755, [%rd17+172];
	xor.b32  	%r2340, %r2340, %r1755;
	ld.global.u32 	%r1756, [%rd17+176];
	xor.b32  	%r2155, %r2155, %r1756;
$L__BB7_213:
	and.b32  	%r1758, %r1692, 512;
	setp.eq.s32 	%p119, %r1758, 0;
	@%p119 bra 	$L__BB7_215;
	ld.global.u32 	%r1759, [%rd17+180];
	xor.b32  	%r2159, %r2159, %r1759;
	ld.global.u32 	%r1760, [%rd17+184];
	xor.b32  	%r2342, %r2342, %r1760;
	ld.global.u32 	%r1761, [%rd17+188];
	xor.b32  	%r2341, %r2341, %r1761;
	ld.global.u32 	%r1762, [%rd17+192];
	xor.b32  	%r2340, %r2340, %r1762;
	ld.global.u32 	%r1763, [%rd17+196];
	xor.b32  	%r2155, %r2155, %r1763;
$L__BB7_215:
	and.b32  	%r1765, %r1692, 1024;
	setp.eq.s32 	%p120, %r1765, 0;
	@%p120 bra 	$L__BB7_217;
	ld.global.u32 	%r1766, [%rd17+200];
	xor.b32  	%r2159, %r2159, %r1766;
	ld.global.u32 	%r1767, [%rd17+204];
	xor.b32  	%r2342, %r2342, %r1767;
	ld.global.u32 	%r1768, [%rd17+208];
	xor.b32  	%r2341, %r2341, %r1768;
	ld.global.u32 	%r1769, [%rd17+212];
	xor.b32  	%r2340, %r2340, %r1769;
	ld.global.u32 	%r1770, [%rd17+216];
	xor.b32  	%r2155, %r2155, %r1770;
$L__BB7_217:
	and.b32  	%r1772, %r1692, 2048;
	setp.eq.s32 	%p121, %r1772, 0;
	@%p121 bra 	$L__BB7_219;
	ld.global.u32 	%r1773, [%rd17+220];
	xor.b32  	%r2159, %r2159, %r1773;
	ld.global.u32 	%r1774, [%rd17+224];
	xor.b32  	%r2342, %r2342, %r1774;
	ld.global.u32 	%r1775, [%rd17+228];
	xor.b32  	%r2341, %r2341, %r1775;
	ld.global.u32 	%r1776, [%rd17+232];
	xor.b32  	%r2340, %r2340, %r1776;
	ld.global.u32 	%r1777, [%rd17+236];
	xor.b32  	%r2155, %r2155, %r1777;
$L__BB7_219:
	and.b32  	%r1779, %r1692, 4096;
	setp.eq.s32 	%p122, %r1779, 0;
	@%p122 bra 	$L__BB7_221;
	ld.global.u32 	%r1780, [%rd17+240];
	xor.b32  	%r2159, %r2159, %r1780;
	ld.global.u32 	%r1781, [%rd17+244];
	xor.b32  	%r2342, %r2342, %r1781;
	ld.global.u32 	%r1782, [%rd17+248];
	xor.b32  	%r2341, %r2341, %r1782;
	ld.global.u32 	%r1783, [%rd17+252];
	xor.b32  	%r2340, %r2340, %r1783;
	ld.global.u32 	%r1784, [%rd17+256];
	xor.b32  	%r2155, %r2155, %r1784;
$L__BB7_221:
	and.b32  	%r1786, %r1692, 8192;
	setp.eq.s32 	%p123, %r1786, 0;
	@%p123 bra 	$L__BB7_223;
	ld.global.u32 	%r1787, [%rd17+260];
	xor.b32  	%r2159, %r2159, %r1787;
	ld.global.u32 	%r1788, [%rd17+264];
	xor.b32  	%r2342, %r2342, %r1788;
	ld.global.u32 	%r1789, [%rd17+268];
	xor.b32  	%r2341, %r2341, %r1789;
	ld.global.u32 	%r1790, [%rd17+272];
	xor.b32  	%r2340, %r2340, %r1790;
	ld.global.u32 	%r1791, [%rd17+276];
	xor.b32  	%r2155, %r2155, %r1791;
$L__BB7_223:
	and.b32  	%r1793, %r1692, 16384;
	setp.eq.s32 	%p124, %r1793, 0;
	@%p124 bra 	$L__BB7_225;
	ld.global.u32 	%r1794, [%rd17+280];
	xor.b32  	%r2159, %r2159, %r1794;
	ld.global.u32 	%r1795, [%rd17+284];
	xor.b32  	%r2342, %r2342, %r1795;
	ld.global.u32 	%r1796, [%rd17+288];
	xor.b32  	%r2341, %r2341, %r1796;
	ld.global.u32 	%r1797, [%rd17+292];
	xor.b32  	%r2340, %r2340, %r1797;
	ld.global.u32 	%r1798, [%rd17+296];
	xor.b32  	%r2155, %r2155, %r1798;
$L__BB7_225:
	and.b32  	%r1800, %r1692, 32768;
	setp.eq.s32 	%p125, %r1800, 0;
	@%p125 bra 	$L__BB7_227;
	ld.global.u32 	%r1801, [%rd17+300];
	xor.b32  	%r2159, %r2159, %r1801;
	ld.global.u32 	%r1802, [%rd17+304];
	xor.b32  	%r2342, %r2342, %r1802;
	ld.global.u32 	%r1803, [%rd17+308];
	xor.b32  	%r2341, %r2341, %r1803;
	ld.global.u32 	%r1804, [%rd17+312];
	xor.b32  	%r2340, %r2340, %r1804;
	ld.global.u32 	%r1805, [%rd17+316];
	xor.b32  	%r2155, %r2155, %r1805;
$L__BB7_227:
	add.s32 	%r2338, %r2338, 16;
	setp.ne.s32 	%p126, %r2338, 32;
	@%p126 bra 	$L__BB7_195;
	mad.lo.s32 	%r1806, %r2332, -31, %r906;
	add.s32 	%r2332, %r1806, 1;
	setp.ne.s32 	%p127, %r2332, 5;
	@%p127 bra 	$L__BB7_194;
	st.local.u32 	[%rd2+4], %r2159;
	st.local.v2.u32 	[%rd2+8], {%r2342, %r2341};
	st.local.v2.u32 	[%rd2+16], {%r2340, %r2155};
$L__BB7_230:
	shr.u64 	%rd60, %rd12, 2;
	add.s32 	%r2142, %r2142, 1;
	setp.gt.u64 	%p128, %rd12, 3;
	@%p128 bra 	$L__BB7_118;
$L__BB7_231:
	mul.lo.s32 	%r1080, %r1091, 362437;
	setp.ge.s32 	%p129, %r3, %r1;
	@%p129 bra 	$L__BB7_243;
	setp.ne.s32 	%p131, %r6, %r3;
	@%p131 bra 	$L__BB7_234;
	mul.wide.s32 	%rd57, %r7, 4;
	add.s64 	%rd58, %rd1, %rd57;
	mov.b32 	%r1856, 0;
	st.global.u32 	[%rd58], %r1856;
	bra.uni 	$L__BB7_246;
$L__BB7_234:
	max.s32 	%r1817, %r3, %r6;
	setp.ge.s32 	%p132, %r1817, %r1081;
	@%p132 bra 	$L__BB7_236;
	ld.param.f32 	%f21, [_Z15define_synapsesPfffffiiii_param_1];
	shr.u32 	%r1847, %r2159, 2;
	xor.b32  	%r1848, %r1847, %r2159;
	shl.b32 	%r1849, %r2155, 4;
	shl.b32 	%r1850, %r1848, 1;
	xor.b32  	%r1851, %r1850, %r1849;
	xor.b32  	%r1852, %r1851, %r1848;
	xor.b32  	%r1853, %r1852, %r2155;
	add.s32 	%r1854, %r1080, %r1853;
	add.s32 	%r1855, %r1854, 717346202;
	cvt.rn.f32.u32 	%f17, %r1855;
	fma.rn.f32 	%f18, %f17, 0f2F800000, 0f2F000000;
	mul.f32 	%f19, %f21, %f18;
	mul.wide.s32 	%rd55, %r7, 4;
	add.s64 	%rd56, %rd1, %rd55;
	st.global.f32 	[%rd56], %f19;
	bra.uni 	$L__BB7_246;
$L__BB7_236:
	min.s32 	%r1818, %r3, %r6;
	setp.lt.s32 	%p133, %r1818, %r1081;
	setp.ge.s32 	%p134, %r6, %r1;
	or.pred  	%p135, %p134, %p133;
	@%p135 bra 	$L__BB7_238;
	ld.param.f32 	%f20, [_Z15define_synapsesPfffffiiii_param_1];
	shr.u32 	%r1838, %r2159, 2;
	xor.b32  	%r1839, %r1838, %r2159;
	shl.b32 	%r1840, %r2155, 4;
	shl.b32 	%r1841, %r1839, 1;
	xor.b32  	%r1842, %r1841, %r1840;
	xor.b32  	%r1843, %r1842, %r1839;
	xor.b32  	%r1844, %r1843, %r2155;
	add.s32 	%r1845, %r1080, %r1844;
	add.s32 	%r1846, %r1845, 717346202;
	cvt.rn.f32.u32 	%f14, %r1846;
	fma.rn.f32 	%f15, %f14, 0f2F800000, 0f2F000000;
	mul.f32 	%f16, %f20, %f15;
	mul.wide.s32 	%rd53, %r7, 4;
	add.s64 	%rd54, %rd1, %rd53;
	st.global.f32 	[%rd54], %f16;
	bra.uni 	$L__BB7_246;
$L__BB7_238:
	setp.lt.s32 	%p136, %r6, %r1;
	setp.ge.s32 	%p137, %r6, %r2;
	or.pred  	%p138, %p136, %p137;
	@%p138 bra 	$L__BB7_240;
	ld.param.f32 	%f22, [_Z15define_synapsesPfffffiiii_param_2];
	shr.u32 	%r1829, %r2159, 2;
	xor.b32  	%r1830, %r1829, %r2159;
	shl.b32 	%r1831, %r2155, 4;
	shl.b32 	%r1832, %r1830, 1;
	xor.b32  	%r1833, %r1832, %r1831;
	xor.b32  	%r1834, %r1833, %r1830;
	xor.b32  	%r1835, %r1834, %r2155;
	add.s32 	%r1836, %r1080, %r1835;
	add.s32 	%r1837, %r1836, 717346202;
	cvt.rn.f32.u32 	%f11, %r1837;
	fma.rn.f32 	%f12, %f11, 0f2F800000, 0f2F000000;
	mul.f32 	%f13, %f22, %f12;
	mul.wide.s32 	%rd51, %r7, 4;
	add.s64 	%rd52, %rd1, %rd51;
	st.global.f32 	[%rd52], %f13;
	bra.uni 	$L__BB7_246;
$L__BB7_240:
	setp.lt.s32 	%p139, %r6, %r2;
	@%p139 bra 	$L__BB7_242;
	ld.param.f32 	%f24, [_Z15define_synapsesPfffffiiii_param_4];
	shr.u32 	%r1819, %r2159, 2;
	xor.b32  	%r1820, %r1819, %r2159;
	shl.b32 	%r1821, %r2155, 4;
	shl.b32 	%r1822, %r1820, 1;
	xor.b32  	%r1823, %r1822, %r1821;
	xor.b32  	%r1824, %r1823, %r1820;
	xor.b32  	%r1825, %r1824, %r2155;
	add.s32 	%r1826, %r1080, %r1825;
	add.s32 	%r1827, %r1826, 717346202;
	cvt.rn.f32.u32 	%f8, %r1827;
	fma.rn.f32 	%f9, %f8, 0f2F800000, 0f2F000000;
	mul.f32 	%f10, %f24, %f9;
	mul.wide.s32 	%rd47, %r7, 4;
	add.s64 	%rd48, %rd1, %rd47;
	st.global.f32 	[%rd48], %f10;
	bra.uni 	$L__BB7_246;
$L__BB7_242:
	mul.wide.s32 	%rd49, %r7, 4;
	add.s64 	%rd50, %rd1, %rd49;
	mov.b32 	%r1828, 0;
	st.global.u32 	[%rd50], %r1828;
	bra.uni 	$L__BB7_246;
$L__BB7_243:
	setp.ge.s32 	%p130, %r6, %r1;
	@%p130 bra 	$L__BB7_245;
	ld.param.f32 	%f23, [_Z15define_synapsesPfffffiiii_param_3];
	shr.u32 	%r1808, %r2159, 2;
	xor.b32  	%r1809, %r1808, %r2159;
	shl.b32 	%r1810, %r2155, 4;
	shl.b32 	%r1811, %r1809, 1;
	xor.b32  	%r1812, %r1811, %r1810;
	xor.b32  	%r1813, %r1812, %r1809;
	xor.b32  	%r1814, %r1813, %r2155;
	add.s32 	%r1815, %r1080, %r1814;
	add.s32 	%r1816, %r1815, 717346202;
	cvt.rn.f32.u32 	%f5, %r1816;
	fma.rn.f32 	%f6, %f5, 0f2F800000, 0f2F000000;
	mul.f32 	%f7, %f23, %f6;
	mul.wide.s32 	%rd45, %r7, 4;
	add.s64 	%rd46, %rd1, %rd45;
	st.global.f32 	[%rd46], %f7;
	bra.uni 	$L__BB7_246;
$L__BB7_245:
	mul.wide.s32 	%rd43, %r7, 4;
	add.s64 	%rd44, %rd1, %rd43;
	mov.b32 	%r1807, 0;
	st.global.u32 	[%rd44], %r1807;
$L__BB7_246:
	ret;

}
	// .globl	_Z19define_static_stuffPfS_Pbiiiif
.visible .entry _Z19define_static_stuffPfS_Pbiiiif(
	.param .u64 .ptr .align 1 _Z19define_static_stuffPfS_Pbiiiif_param_0,
	.param .u64 .ptr .align 1 _Z19define_static_stuffPfS_Pbiiiif_param_1,
	.param .u64 .ptr .align 1 _Z19define_static_stuffPfS_Pbiiiif_param_2,
	.param .u32 _Z19define_static_stuffPfS_Pbiiiif_param_3,
	.param .u32 _Z19define_static_stuffPfS_Pbiiiif_param_4,
	.param .u32 _Z19define_static_stuffPfS_Pbiiiif_param_5,
	.param .u32 _Z19define_static_stuffPfS_Pbiiiif_param_6,
	.param .f32 _Z19define_static_stuffPfS_Pbiiiif_param_7
)
{
	.local .align 8 .b8 	__local_depot8[48];
	.reg .b64 	%SP;
	.reg .b64 	%SPL;
	.reg .pred 	%p<128>;
	.reg .b16 	%rs<5>;
	.reg .b32 	%r<2383>;
	.reg .b32 	%f<5>;
	.reg .b64 	%rd<63>;

	mov.u64 	%SPL, __local_depot8;
	ld.param.u64 	%rd21, [_Z19define_static_stuffPfS_Pbiiiif_param_0];
	ld.param.u64 	%rd22, [_Z19define_static_stuffPfS_Pbiiiif_param_2];
	ld.param.u32 	%r1076, [_Z19define_static_stuffPfS_Pbiiiif_param_3];
	ld.param.u32 	%r1077, [_Z19define_static_stuffPfS_Pbiiiif_param_4];
	ld.param.u32 	%r1078, [_Z19define_static_stuffPfS_Pbiiiif_param_5];
	ld.param.u32 	%r1073, [_Z19define_static_stuffPfS_Pbiiiif_param_6];
	cvta.to.global.u64 	%rd1, %rd21;
	cvta.to.global.u64 	%rd2, %rd22;
	add.u64 	%rd3, %SPL, 0;
	mul.lo.s32 	%r1, %r1077, %r1076;
	add.s32 	%r2, %r1078, %r1;
	mov.u32 	%r1079, %ctaid.x;
	mov.u32 	%r1080, %ntid.x;
	mov.u32 	%r1081, %tid.x;
	mad.lo.s32 	%r1082, %r1079, %r1080, %r1081;
	cvt.s64.s32 	%rd4, %r1082;
	mov.b32 	%r2119, 1478573778;
	mov.b32 	%r1083, 716983765;
	st.local.v2.u32 	[%rd3], {%r1083, %r2119};
	mov.b32 	%r1084, -123459836;
	mov.b32 	%r1085, 1163863128;
	st.local.v2.u32 	[%rd3+8], {%r1085, %r1084};
	mov.b32 	%r2115, 1360900310;
	mov.b32 	%r1086, -589760388;
	st.local.v2.u32 	[%rd3+16], {%r1086, %r2115};
	setp.eq.s32 	%p1, %r1082, 0;
	@%p1 bra 	$L__BB8_229;
	mov.b32 	%r1821, 0;
	mov.b32 	%r2119, 1478573778;
	mov.b32 	%r2115, 1360900310;
	mov.u64 	%rd61, %rd4;
$L__BB8_2:
	mov.u64 	%rd5, %rd61;
	and.b64  	%rd6, %rd5, 3;
	setp.eq.s64 	%p2, %rd6, 0;
	@%p2 bra 	$L__BB8_114;
	mul.wide.u32 	%rd24, %r1821, 3200;
	mov.u64 	%rd25, precalc_xorwow_matrix;
	add.s64 	%rd7, %rd25, %rd24;
	mov.b32 	%r2115, 0;
	mov.u32 	%r1835, %r2115;
	mov.u32 	%r1836, %r2115;
	mov.u32 	%r1837, %r2115;
	mov.u32 	%r2119, %r2115;
	mov.u32 	%r1827, %r2115;
$L__BB8_4:
	mul.wide.u32 	%rd26, %r1827, 4;
	add.s64 	%rd27, %rd3, %rd26;
	ld.local.u32 	%r12, [%rd27+4];
	shl.b32 	%r13, %r1827, 5;
	mov.b32 	%r1833, 0;
$L__BB8_5:
	.pragma "nounroll";
	shr.u32 	%r1092, %r12, %r1833;
	and.b32  	%r1093, %r1092, 1;
	setp.eq.b32 	%p3, %r1093, 1;
	not.pred 	%p4, %p3;
	add.s32 	%r1094, %r13, %r1833;
	mul.lo.s32 	%r1095, %r1094, 5;
	mul.wide.u32 	%rd28, %r1095, 4;
	add.s64 	%rd8, %rd7, %rd28;
	@%p4 bra 	$L__BB8_7;
	ld.global.u32 	%r1096, [%rd8];
	xor.b32  	%r2119, %r2119, %r1096;
	ld.global.u32 	%r1097, [%rd8+4];
	xor.b32  	%r1837, %r1837, %r1097;
	ld.global.u32 	%r1098, [%rd8+8];
	xor.b32  	%r1836, %r1836, %r1098;
	ld.global.u32 	%r1099, [%rd8+12];
	xor.b32  	%r1835, %r1835, %r1099;
	ld.global.u32 	%r1100, [%rd8+16];
	xor.b32  	%r2115, %r2115, %r1100;
$L__BB8_7:
	and.b32  	%r1102, %r1092, 2;
	setp.eq.s32 	%p5, %r1102, 0;
	@%p5 bra 	$L__BB8_9;
	ld.global.u32 	%r1103, [%rd8+20];
	xor.b32  	%r2119, %r2119, %r1103;
	ld.global.u32 	%r1104, [%rd8+24];
	xor.b32  	%r1837, %r1837, %r1104;
	ld.global.u32 	%r1105, [%rd8+28];
	xor.b32  	%r1836, %r1836, %r1105;
	ld.global.u32 	%r1106, [%rd8+32];
	xor.b32  	%r1835, %r1835, %r1106;
	ld.global.u32 	%r1107, [%rd8+36];
	xor.b32  	%r2115, %r2115, %r1107;
$L__BB8_9:
	and.b32  	%r1109, %r1092, 4;
	setp.eq.s32 	%p6, %r1109, 0;
	@%p6 bra 	$L__BB8_11;
	ld.global.u32 	%r1110, [%rd8+40];
	xor.b32  	%r2119, %r2119, %r1110;
	ld.global.u32 	%r1111, [%rd8+44];
	xor.b32  	%r1837, %r1837, %r1111;
	ld.global.u32 	%r1112, [%rd8+48];
	xor.b32  	%r1836, %r1836, %r1112;
	ld.global.u32 	%r1113, [%rd8+52];
	xor.b32  	%r1835, %r1835, %r1113;
	ld.global.u32 	%r1114, [%rd8+56];
	xor.b32  	%r2115, %r2115, %r1114;
$L__BB8_11:
	and.b32  	%r1116, %r1092, 8;
	setp.eq.s32 	%p7, %r1116, 0;
	@%p7 bra 	$L__BB8_13;
	ld.global.u32 	%r1117, [%rd8+60];
	xor.b32  	%r2119, %r2119, %r1117;
	ld.global.u32 	%r1118, [%rd8+64];
	xor.b32  	%r1837, %r1837, %r1118;
	ld.global.u32 	%r1119, [%rd8+68];
	xor.b32  	%r1836, %r1836, %r1119;
	ld.global.u32 	%r1120, [%rd8+72];
	xor.b32  	%r1835, %r1835, %r1120;
	ld.global.u32 	%r1121, [%rd8+76];
	xor.b32  	%r2115, %r2115, %r1121;
$L__BB8_13:
	and.b32  	%r1123, %r1092, 16;
	setp.eq.s32 	%p8, %r1123, 0;
	@%p8 bra 	$L__BB8_15;
	ld.global.u32 	%r1124, [%rd8+80];
	xor.b32  	%r2119, %r2119, %r1124;
	ld.global.u32 	%r1125, [%rd8+84];
	xor.b32  	%r1837, %r1837, %r1125;
	ld.global.u32 	%r1126, [%rd8+88];
	xor.b32  	%r1836, %r1836, %r1126;
	ld.global.u32 	%r1127, [%rd8+92];
	xor.b32  	%r1835, %r1835, %r1127;
	ld.global.u32 	%r1128, [%rd8+96];
	xor.b32  	%r2115, %r2115, %r1128;
$L__BB8_15:
	and.b32  	%r1130, %r1092, 32;
	setp.eq.s32 	%p9, %r1130, 0;
	@%p9 bra 	$L__BB8_17;
	ld.global.u32 	%r1131, [%rd8+100];
	xor.b32  	%r2119, %r2119, %r1131;
	ld.global.u32 	%r1132, [%rd8+104];
	xor.b32  	%r1837, %r1837, %r1132;
	ld.global.u32 	%r1133, [%rd8+108];
	xor.b32  	%r1836, %r1836, %r1133;
	ld.global.u32 	%r1134, [%rd8+112];
	xor.b32  	%r1835, %r1835, %r1134;
	ld.global.u32 	%r1135, [%rd8+116];
	xor.b32  	%r2115, %r2115, %r1135;
$L__BB8_17:
	and.b32  	%r1137, %r1092, 64;
	setp.eq.s32 	%p10, %r1137, 0;
	@%p10 bra 	$L__BB8_19;
	ld.global.u32 	%r1138, [%rd8+120];
	xor.b32  	%r2119, %r2119, %r1138;
	ld.global.u32 	%r1139, [%rd8+124];
	xor.b32  	%r1837, %r1837, %r1139;
	ld.global.u32 	%r1140, [%rd8+128];
	xor.b32  	%r1836, %r1836, %r1140;
	ld.global.u32 	%r1141, [%rd8+132];
	xor.b32  	%r1835, %r1835, %r1141;
	ld.global.u32 	%r1142, [%rd8+136];
	xor.b32  	%r2115, %r2115, %r1142;
$L__BB8_19:
	and.b32  	%r1144, %r1092, 128;
	setp.eq.s32 	%p11, %r1144, 0;
	@%p11 bra 	$L__BB8_21;
	ld.global.u32 	%r1145, [%rd8+140];
	xor.b32  	%r2119, %r2119, %r1145;
	ld.global.u32 	%r1146, [%rd8+144];
	xor.b32  	%r1837, %r1837, %r1146;
	ld.global.u32 	%r1147, [%rd8+148];
	xor.b32  	%r1836, %r1836, %r1147;
	ld.global.u32 	%r1148, [%rd8+152];
	xor.b32  	%r1835, %r1835, %r1148;
	ld.global.u32 	%r1149, [%rd8+156];
	xor.b32  	%r2115, %r2115, %r1149;
$L__BB8_21:
	and.b32  	%r1151, %r1092, 256;
	setp.eq.s32 	%p12, %r1151, 0;
	@%p12 bra 	$L__BB8_23;
	ld.global.u32 	%r1152, [%rd8+160];
	xor.b32  	%r2119, %r2119, %r1152;
	ld.global.u32 	%r1153, [%rd8+164];
	xor.b32  	%r1837, %r1837, %r1153;
	ld.global.u32 	%r1154, [%rd8+168];
	xor.b32  	%r1836, %r1836, %r1154;
	ld.global.u32 	%r1155, [%rd8+172];
	xor.b32  	%r1835, %r1835, %r1155;
	ld.global.u32 	%r1156, [%rd8+176];
	xor.b32  	%r2115, %r2115, %r1156;
$L__BB8_23:
	and.b32  	%r1158, %r1092, 512;
	setp.eq.s32 	%p13, %r1158, 0;
	@%p13 bra 	$L__BB8_25;
	ld.global.u32 	%r1159, [%rd8+180];
	xor.b32  	%r2119, %r2119, %r1159;
	ld.global.u32 	%r1160, [%rd8+184];
	xor.b32  	%r1837, %r1837, %r1160;
	ld.global.u32 	%r1161, [%rd8+188];
	xor.b32  	%r1836, %r1836, %r1161;
	ld.global.u32 	%r1162, [%rd8+192];
	xor.b32  	%r1835, %r1835, %r1162;
	ld.global.u32 	%r1163, [%rd8+196];
	xor.b32  	%r2115, %r2115, %r1163;
$L__BB8_25:
	and.b32  	%r1165, %r1092, 1024;
	setp.eq.s32 	%p14, %r1165, 0;
	@%p14 bra 	$L__BB8_27;
	ld.global.u32 	%r1166, [%rd8+200];
	xor.b32  	%r2119, %r2119, %r1166;
	ld.global.u32 	%r1167, [%rd8+204];
	xor.b32  	%r1837, %r1837, %r1167;
	ld.global.u32 	%r1168, [%rd8+208];
	xor.b32  	%r1836, %r1836, %r1168;
	ld.global.u32 	%r1169, [%rd8+212];
	xor.b32  	%r1835, %r1835, %r1169;
	ld.global.u32 	%r1170, [%rd8+216];
	xor.b32  	%r2115, %r2115, %r1170;
$L__BB8_27:
	and.b32  	%r1172, %r1092, 2048;
	setp.eq.s32 	%p15, %r1172, 0;
	@%p15 bra 	$L__BB8_29;
	ld.global.u32 	%r1173, [%rd8+220];
	xor.b32  	%r2119, %r2119, %r1173;
	ld.global.u32 	%r1174, [%rd8+224];
	xor.b32  	%r1837, %r1837, %r1174;
	ld.global.u32 	%r1175, [%rd8+228];
	xor.b32  	%r1836, %r1836, %r1175;
	ld.global.u32 	%r1176, [%rd8+232];
	xor.b32  	%r1835, %r1835, %r1176;
	ld.global.u32 	%r1177, [%rd8+236];
	xor.b32  	%r2115, %r2115, %r1177;
$L__BB8_29:
	and.b32  	%r1179, %r1092, 4096;
	setp.eq.s32 	%p16, %r1179, 0;
	@%p16 bra 	$L__BB8_31;
	ld.global.u32 	%r1180, [%rd8+240];
	xor.b32  	%r2119, %r2119, %r1180;
	ld.global.u32 	%r1181, [%rd8+244];
	xor.b32  	%r1837, %r1837, %r1181;
	ld.global.u32 	%r1182, [%rd8+248];
	xor.b32  	%r1836, %r1836, %r1182;
	ld.global.u32 	%r1183, [%rd8+252];
	xor.b32  	%r1835, %r1835, %r1183;
	ld.global.u32 	%r1184, [%rd8+256];
	xor.b32  	%r2115, %r2115, %r1184;
$L__BB8_31:
	and.b32  	%r1186, %r1092, 8192;
	setp.eq.s32 	%p17, %r1186, 0;
	@%p17 bra 	$L__BB8_33;
	ld.global.u32 	%r1187, [%rd8+260];
	xor.b32  	%r2119, %r2119, %r1187;
	ld.global.u32 	%r1188, [%rd8+264];
	xor.b32  	%r1837, %r1837, %r1188;
	ld.global.u32 	%r1189, [%rd8+268];
	xor.b32  	%r1836, %r1836, %r1189;
	ld.global.u32 	%r1190, [%rd8+272];
	xor.b32  	%r1835, %r1835, %r1190;
	ld.global.u32 	%r1191, [%rd8+276];
	xor.b32  	%r2115, %r2115, %r1191;
$L__BB8_33:
	and.b32  	%r1193, %r1092, 16384;
	setp.eq.s32 	%p18, %r1193, 0;
	@%p18 bra 	$L__BB8_35;
	ld.global.u32 	%r1194, [%rd8+280];
	xor.b32  	%r2119, %r2119, %r1194;
	ld.global.u32 	%r1195, [%rd8+284];
	xor.b32  	%r1837, %r1837, %r1195;
	ld.global.u32 	%r1196, [%rd8+288];
	xor.b32  	%r1836, %r1836, %r1196;
	ld.global.u32 	%r1197, [%rd8+292];
	xor.b32  	%r1835, %r1835, %r1197;
	ld.global.u32 	%r1198, [%rd8+296];
	xor.b32  	%r2115, %r2115, %r1198;
$L__BB8_35:
	and.b32  	%r1200, %r1092, 32768;
	setp.eq.s32 	%p19, %r1200, 0;
	@%p19 bra 	$L__BB8_37;
	ld.global.u32 	%r1201, [%rd8+300];
	xor.b32  	%r2119, %r2119, %r1201;
	ld.global.u32 	%r1202, [%rd8+304];
	xor.b32  	%r1837, %r1837, %r1202;
	ld.global.u32 	%r1203, [%rd8+308];
	xor.b32  	%r1836, %r1836, %r1203;
	ld.global.u32 	%r1204, [%rd8+312];
	xor.b32  	%r1835, %r1835, %r1204;
	ld.global.u32 	%r1205, [%rd8+316];
	xor.b32  	%r2115, %r2115, %r1205;
$L__BB8_37:
	add.s32 	%r1833, %r1833, 16;
	setp.ne.s32 	%p20, %r1833, 32;
	@%p20 bra 	$L__BB8_5;
	mad.lo.s32 	%r1206, %r1827, -31, %r13;
	add.s32 	%r1827, %r1206, 1;
	setp.ne.s32 	%p21, %r1827, 5;
	@%p21 bra 	$L__BB8_4;
	st.local.u32 	[%rd3+4], %r2119;
	st.local.v2.u32 	[%rd3+8], {%r1837, %r1836};
	st.local.v2.u32 	[%rd3+16], {%r1835, %r2115};
	setp.eq.s64 	%p22, %rd6, 1;
	@%p22 bra 	$L__BB8_114;
	mov.b32 	%r2115, 0;
	mov.u32 	%r1927, %r2115;
	mov.u32 	%r1928, %r2115;
	mov.u32 	%r1929, %r2115;
	mov.u32 	%r2119, %r2115;
	mov.u32 	%r1919, %r2115;
$L__BB8_41:
	mul.wide.u32 	%rd29, %r1919, 4;
	add.s64 	%rd30, %rd3, %rd29;
	ld.local.u32 	%r188, [%rd30+4];
	shl.b32 	%r189, %r1919, 5;
	mov.b32 	%r1925, 0;
$L__BB8_42:
	.pragma "nounroll";
	shr.u32 	%r1209, %r188, %r1925;
	and.b32  	%r1210, %r1209, 1;
	setp.eq.b32 	%p23, %r1210, 1;
	not.pred 	%p24, %p23;
	add.s32 	%r1211, %r189, %r1925;
	mul.lo.s32 	%r1212, %r1211, 5;
	mul.wide.u32 	%rd31, %r1212, 4;
	add.s64 	%rd9, %rd7, %rd31;
	@%p24 bra 	$L__BB8_44;
	ld.global.u32 	%r1213, [%rd9];
	xor.b32  	%r2119, %r2119, %r1213;
	ld.global.u32 	%r1214, [%rd9+4];
	xor.b32  	%r1929, %r1929, %r1214;
	ld.global.u32 	%r1215, [%rd9+8];
	xor.b32  	%r1928, %r1928, %r1215;
	ld.global.u32 	%r1216, [%rd9+12];
	xor.b32  	%r1927, %r1927, %r1216;
	ld.global.u32 	%r1217, [%rd9+16];
	xor.b32  	%r2115, %r2115, %r1217;
$L__BB8_44:
	and.b32  	%r1219, %r1209, 2;
	setp.eq.s32 	%p25, %r1219, 0;
	@%p25 bra 	$L__BB8_46;
	ld.global.u32 	%r1220, [%rd9+20];
	xor.b32  	%r2119, %r2119, %r1220;
	ld.global.u32 	%r1221, [%rd9+24];
	xor.b32  	%r1929, %r1929, %r1221;
	ld.global.u32 	%r1222, [%rd9+28];
	xor.b32  	%r1928, %r1928, %r1222;
	ld.global.u32 	%r1223, [%rd9+32];
	xor.b32  	%r1927, %r1927, %r1223;
	ld.global.u32 	%r1224, [%rd9+36];
	xor.b32  	%r2115, %r2115, %r1224;
$L__BB8_46:
	and.b32  	%r1226, %r1209, 4;
	setp.eq.s32 	%p26, %r1226, 0;
	@%p26 bra 	$L__BB8_48;
	ld.global.u32 	%r1227, [%rd9+40];
	xor.b32  	%r2119, %r2119, %r1227;
	ld.global.u32 	%r1228, [%rd9+44];
	xor.b32  	%r1929, %r1929, %r1228;
	ld.global.u32 	%r1229, [%rd9+48];
	xor.b32  	%r1928, %r1928, %r1229;
	ld.global.u32 	%r1230, [%rd9+52];
	xor.b32  	%r1927, %r1927, %r1230;
	ld.global.u32 	%r1231, [%rd9+56];
	xor.b32  	%r2115, %r2115, %r1231;
$L__BB8_48:
	and.b32  	%r1233, %r1209, 8;
	setp.eq.s32 	%p27, %r1233, 0;
	@%p27 bra 	$L__BB8_50;
	ld.global.u32 	%r1234, [%rd9+60];
	xor.b32  	%r2119, %r2119, %r1234;
	ld.global.u32 	%r1235, [%rd9+64];
	xor.b32  	%r1929, %r1929, %r1235;
	ld.global.u32 	%r1236, [%rd9+68];
	xor.b32  	%r1928, %r1928, %r1236;
	ld.global.u32 	%r1237, [%rd9+72];
	xor.b32  	%r1927, %r1927, %r1237;
	ld.global.u32 	%r1238, [%rd9+76];
	xor.b32  	%r2115, %r2115, %r1238;
$L__BB8_50:
	and.b32  	%r1240, %r1209, 16;
	setp.eq.s32 	%p28, %r1240, 0;
	@%p28 bra 	$L__BB8_52;
	ld.global.u32 	%r1241, [%rd9+80];
	xor.b32  	%r2119, %r2119, %r1241;
	ld.global.u32 	%r1242, [%rd9+84];
	xor.b32  	%r1929, %r1929, %r1242;
	ld.global.u32 	%r1243, [%rd9+88];
	xor.b32  	%r1928, %r1928, %r1243;
	ld.global.u32 	%r1244, [%rd9+92];
	xor.b32  	%r1927, %r1927, %r1244;
	ld.global.u32 	%r1245, [%rd9+96];
	xor.b32  	%r2115, %r2115, %r1245;
$L__BB8_52:
	and.b32  	%r1247, %r1209, 32;
	setp.eq.s32 	%p29, %r1247, 0;
	@%p29 bra 	$L__BB8_54;
	ld.global.u32 	%r1248, [%rd9+100];
	xor.b32  	%r2119, %r2119, %r1248;
	ld.global.u32 	%r1249, [%rd9+104];
	xor.b32  	%r1929, %r1929, %r1249;
	ld.global.u32 	%r1250, [%rd9+108];
	xor.b32  	%r1928, %r1928, %r1250;
	ld.global.u32 	%r1251, [%rd9+112];
	xor.b32  	%r1927, %r1927, %r1251;
	ld.global.u32 	%r1252, [%rd9+116];
	xor.b32  	%r2115, %r2115, %r1252;
$L__BB8_54:
	and.b32  	%r1254, %r1209, 64;
	setp.eq.s32 	%p30, %r1254, 0;
	@%p30 bra 	$L__BB8_56;
	ld.global.u32 	%r1255, [%rd9+120];
	xor.b32  	%r2119, %r2119, %r1255;
	ld.global.u32 	%r1256, [%rd9+124];
	xor.b32  	%r1929, %r1929, %r1256;
	ld.global.u32 	%r1257, [%rd9+128];
	xor.b32  	%r1928, %r1928, %r1257;
	ld.global.u32 	%r1258, [%rd9+132];
	xor.b32  	%r1927, %r1927, %r1258;
	ld.global.u32 	%r1259, [%rd9+136];
	xor.b32  	%r2115, %r2115, %r1259;
$L__BB8_56:
	and.b32  	%r1261, %r1209, 128;
	setp.eq.s32 	%p31, %r1261, 0;
	@%p31 bra 	$L__BB8_58;
	ld.global.u32 	%r1262, [%rd9+140];
	xor.b32  	%r2119, %r2119, %r1262;
	ld.global.u32 	%r1263, [%rd9+144];
	xor.b32  	%r1929, %r1929, %r1263;
	ld.global.u32 	%r1264, [%rd9+148];
	xor.b32  	%r1928, %r1928, %r1264;
	ld.global.u32 	%r1265, [%rd9+152];
	xor.b32  	%r1927, %r1927, %r1265;
	ld.global.u32 	%r1266, [%rd9+156];
	xor.b32  	%r2115, %r2115, %r1266;
$L__BB8_58:
	and.b32  	%r1268, %r1209, 256;
	setp.eq.s32 	%p32, %r1268, 0;
	@%p32 bra 	$L__BB8_60;
	ld.global.u32 	%r1269, [%rd9+160];
	xor.b32  	%r2119, %r2119, %r1269;
	ld.global.u32 	%r1270, [%rd9+164];
	xor.b32  	%r1929, %r1929, %r1270;
	ld.global.u32 	%r1271, [%rd9+168];
	xor.b32  	%r1928, %r1928, %r1271;
	ld.global.u32 	%r1272, [%rd9+172];
	xor.b32  	%r1927, %r1927, %r1272;
	ld.global.u32 	%r1273, [%rd9+176];
	xor.b32  	%r2115, %r2115, %r1273;
$L__BB8_60:
	and.b32  	%r1275, %r1209, 512;
	setp.eq.s32 	%p33, %r1275, 0;
	@%p33 bra 	$L__BB8_62;
	ld.global.u32 	%r1276, [%rd9+180];
	xor.b32  	%r2119, %r2119, %r1276;
	ld.global.u32 	%r1277, [%rd9+184];
	xor.b32  	%r1929, %r1929, %r1277;
	ld.global.u32 	%r1278, [%rd9+188];
	xor.b32  	%r1928, %r1928, %r1278;
	ld.global.u32 	%r1279, [%rd9+192];
	xor.b32  	%r1927, %r1927, %r1279;
	ld.global.u32 	%r1280, [%rd9+196];
	xor.b32  	%r2115, %r2115, %r1280;
$L__BB8_62:
	and.b32  	%r1282, %r1209, 1024;
	setp.eq.s32 	%p34, %r1282, 0;
	@%p34 bra 	$L__BB8_64;
	ld.global.u32 	%r1283, [%rd9+200];
	xor.b32  	%r2119, %r2119, %r1283;
	ld.global.u32 	%r1284, [%rd9+204];
	xor.b32  	%r1929, %r1929, %r1284;
	ld.global.u32 	%r1285, [%rd9+208];
	xor.b32  	%r1928, %r1928, %r1285;
	ld.global.u32 	%r1286, [%rd9+212];
	xor.b32  	%r1927, %r1927, %r1286;
	ld.global.u32 	%r1287, [%rd9+216];
	xor.b32  	%r2115, %r2115, %r1287;
$L__BB8_64:
	and.b32  	%r1289, %r1209, 2048;
	setp.eq.s32 	%p35, %r1289, 0;
	@%p35 bra 	$L__BB8_66;
	ld.global.u32 	%r1290, [%rd9+220];
	xor.b32  	%r2119, %r2119, %r1290;
	ld.global.u32 	%r1291, [%rd9+224];
	xor.b32  	%r1929, %r1929, %r1291;
	ld.global.u32 	%r1292, [%rd9+228];
	xor.b32  	%r1928, %r1928, %r1292;
	ld.global.u32 	%r1293, [%rd9+232];
	xor.b32  	%r1927, %r1927, %r1293;
	ld.global.u32 	%r1294, [%rd9+236];
	xor.b32  	%r2115, %r2115, %r1294;
$L__BB8_66:
	and.b32  	%r1296, %r1209, 4096;
	setp.eq.s32 	%p36, %r1296, 0;
	@%p36 bra 	$L__BB8_68;
	ld.global.u32 	%r1297, [%rd9+240];
	xor.b32  	%r2119, %r2119, %r1297;
	ld.global.u32 	%r1298, [%rd9+244];
	xor.b32  	%r1929, %r1929, %r1298;
	ld.global.u32 	%r1299, [%rd9+248];
	xor.b32  	%r1928, %r1928, %r1299;
	ld.global.u32 	%r1300, [%rd9+252];
	xor.b32  	%r1927, %r1927, %r1300;
	ld.global.u32 	%r1301, [%rd9+256];
	xor.b32  	%r2115, %r2115, %r1301;
$L__BB8_68:
	and.b32  	%r1303, %r1209, 8192;
	setp.eq.s32 	%p37, %r1303, 0;
	@%p37 bra 	$L__BB8_70;
	ld.global.u32 	%r1304, [%rd9+260];
	xor.b32  	%r2119, %r2119, %r1304;
	ld.global.u32 	%r1305, [%rd9+264];
	xor.b32  	%r1929, %r1929, %r1305;
	ld.global.u32 	%r1306, [%rd9+268];
	xor.b32  	%r1928, %r1928, %r1306;
	ld.global.u32 	%r1307, [%rd9+272];
	xor.b32  	%r1927, %r1927, %r1307;
	ld.global.u32 	%r1308, [%rd9+276];
	xor.b32  	%r2115, %r2115, %r1308;
$L__BB8_70:
	and.b32  	%r1310, %r1209, 16384;
	setp.eq.s32 	%p38, %r1310, 0;
	@%p38 bra 	$L__BB8_72;
	ld.global.u32 	%r1311, [%rd9+280];
	xor.b32  	%r2119, %r2119, %r1311;
	ld.global.u32 	%r1312, [%rd9+284];
	xor.b32  	%r1929, %r1929, %r1312;
	ld.global.u32 	%r1313, [%rd9+288];
	xor.b32  	%r1928, %r1928, %r1313;
	ld.global.u32 	%r1314, [%rd9+292];
	xor.b32  	%r1927, %r1927, %r1314;
	ld.global.u32 	%r1315, [%rd9+296];
	xor.b32  	%r2115, %r2115, %r1315;
$L__BB8_72:
	and.b32  	%r1317, %r1209, 32768;
	setp.eq.s32 	%p39, %r1317, 0;
	@%p39 bra 	$L__BB8_74;
	ld.global.u32 	%r1318, [%rd9+300];
	xor.b32  	%r2119, %r2119, %r1318;
	ld.global.u32 	%r1319, [%rd9+304];
	xor.b32  	%r1929, %r1929, %r1319;
	ld.global.u32 	%r1320, [%rd9+308];
	xor.b32  	%r1928, %r1928, %r1320;
	ld.global.u32 	%r1321, [%rd9+312];
	xor.b32  	%r1927, %r1927, %r1321;
	ld.global.u32 	%r1322, [%rd9+316];
	xor.b32  	%r2115, %r2115, %r1322;
$L__BB8_74:
	add.s32 	%r1925, %r1925, 16;
	setp.ne.s32 	%p40, %r1925, 32;
	@%p40 bra 	$L__BB8_42;
	mad.lo.s32 	%r1323, %r1919, -31, %r189;
	add.s32 	%r1919, %r1323, 1;
	setp.ne.s32 	%p41, %r1919, 5;
	@%p41 bra 	$L__BB8_41;
	st.local.u32 	[%rd3+4], %r2119;
	st.local.v2.u32 	[%rd3+8], {%r1929, %r1928};
	st.local.v2.u32 	[%rd3+16], {%r1927, %r2115};
	setp.ne.s64 	%p42, %rd6, 3;
	@%p42 bra 	$L__BB8_114;
	mov.b32 	%r2115, 0;
	mov.u32 	%r2019, %r2115;
	mov.u32 	%r2020, %r2115;
	mov.u32 	%r2021, %r2115;
	mov.u32 	%r2119, %r2115;
	mov.u32 	%r2011, %r2115;
$L__BB8_78:
	mul.wide.u32 	%rd32, %r2011, 4;
	add.s64 	%rd33, %rd3, %rd32;
	ld.local.u32 	%r364, [%rd33+4];
	shl.b32 	%r365, %r2011, 5;
	mov.b32 	%r2017, 0;
$L__BB8_79:
	.pragma "nounroll";
	shr.u32 	%r1326, %r364, %r2017;
	and.b32  	%r1327, %r1326, 1;
	setp.eq.b32 	%p43, %r1327, 1;
	not.pred 	%p44, %p43;
	add.s32 	%r1328, %r365, %r2017;
	mul.lo.s32 	%r1329, %r1328, 5;
	mul.wide.u32 	%rd34, %r1329, 4;
	add.s64 	%rd10, %rd7, %rd34;
	@%p44 bra 	$L__BB8_81;
	ld.global.u32 	%r1330, [%rd10];
	xor.b32  	%r2119, %r2119, %r1330;
	ld.global.u32 	%r1331, [%rd10+4];
	xor.b32  	%r2021, %r2021, %r1331;
	ld.global.u32 	%r1332, [%rd10+8];
	xor.b32  	%r2020, %r2020, %r1332;
	ld.global.u32 	%r1333, [%rd10+12];
	xor.b32  	%r2019, %r2019, %r1333;
	ld.global.u32 	%r1334, [%rd10+16];
	xor.b32  	%r2115, %r2115, %r1334;
$L__BB8_81:
	and.b32  	%r1336, %r1326, 2;
	setp.eq.s32 	%p45, %r1336, 0;
	@%p45 bra 	$L__BB8_83;
	ld.global.u32 	%r1337, [%rd10+20];
	xor.b32  	%r2119, %r2119, %r1337;
	ld.global.u32 	%r1338, [%rd10+24];
	xor.b32  	%r2021, %r2021, %r1338;
	ld.global.u32 	%r1339, [%rd10+28];
	xor.b32  	%r2020, %r2020, %r1339;
	ld.global.u32 	%r1340, [%rd10+32];
	xor.b32  	%r2019, %r2019, %r1340;
	ld.global.u32 	%r1341, [%rd10+36];
	xor.b32  	%r2115, %r2115, %r1341;
$L__BB8_83:
	and.b32  	%r1343, %r1326, 4;
	setp.eq.s32 	%p46, %r1343, 0;
	@%p46 bra 	$L__BB8_85;
	ld.global.u32 	%r1344, [%rd10+40];
	xor.b32  	%r2119, %r2119, %r1344;
	ld.global.u32 	%r1345, [%rd10+44];
	xor.b32  	%r2021, %r2021, %r1345;
	ld.global.u32 	%r1346, [%rd10+48];
	xor.b32  	%r2020, %r2020, %r1346;
	ld.global.u32 	%r1347, [%rd10+52];
	xor.b32  	%r2019, %r2019, %r1347;
	ld.global.u32 	%r1348, [%rd10+56];
	xor.b32  	%r2115, %r2115, %r1348;
$L__BB8_85:
	and.b32  	%r1350, %r1326, 8;
	setp.eq.s32 	%p47, %r1350, 0;
	@%p47 bra 	$L__BB8_87;
	ld.global.u32 	%r1351, [%rd10+60];
	xor.b32  	%r2119, %r2119, %r1351;
	ld.global.u32 	%r1352, [%rd10+64];
	xor.b32  	%r2021, %r2021, %r1352;
	ld.global.u32 	%r1353, [%rd10+68];
	xor.b32  	%r2020, %r2020, %r1353;
	ld.global.u32 	%r1354, [%rd10+72];
	xor.b32  	%r2019, %r2019, %r1354;
	ld.global.u32 	%r1355, [%rd10+76];
	xor.b32  	%r2115, %r2115, %r1355;
$L__BB8_87:
	and.b32  	%r1357, %r1326, 16;
	setp.eq.s32 	%p48, %r1357, 0;
	@%p48 bra 	$L__BB8_89;
	ld.global.u32 	%r1358, [%rd10+80];
	xor.b32  	%r2119, %r2119, %r1358;
	ld.global.u32 	%r1359, [%rd10+84];
	xor.b32  	%r2021, %r2021, %r1359;
	ld.global.u32 	%r1360, [%rd10+88];
	xor.b32  	%r2020, %r2020, %r1360;
	ld.global.u32 	%r1361, [%rd10+92];
	xor.b32  	%r2019, %r2019, %r1361;
	ld.global.u32 	%r1362, [%rd10+96];
	xor.b32  	%r2115, %r2115, %r1362;
$L__BB8_89:
	and.b32  	%r1364, %r1326, 32;
	setp.eq.s32 	%p49, %r1364, 0;
	@%p49 bra 	$L__BB8_91;
	ld.global.u32 	%r1365, [%rd10+100];
	xor.b32  	%r2119, %r2119, %r1365;
	ld.global.u32 	%r1366, [%rd10+104];
	xor.b32  	%r2021, %r2021, %r1366;
	ld.global.u32 	%r1367, [%rd10+108];
	xor.b32  	%r2020, %r2020, %r1367;
	ld.global.u32 	%r1368, [%rd10+112];
	xor.b32  	%r2019, %r2019, %r1368;
	ld.global.u32 	%r1369, [%rd10+116];
	xor.b32  	%r2115, %r2115, %r1369;
$L__BB8_91:
	and.b32  	%r1371, %r1326, 64;
	setp.eq.s32 	%p50, %r1371, 0;
	@%p50 bra 	$L__BB8_93;
	ld.global.u32 	%r1372, [%rd10+120];
	xor.b32  	%r2119, %r2119, %r1372;
	ld.global.u32 	%r1373, [%rd10+124];
	xor.b32  	%r2021, %r2021, %r1373;
	ld.global.u32 	%r1374, [%rd10+128];
	xor.b32  	%r2020, %r2020, %r1374;
	ld.global.u32 	%r1375, [%rd10+132];
	xor.b32  	%r2019, %r2019, %r1375;
	ld.global.u32 	%r1376, [%rd10+136];
	xor.b32  	%r2115, %r2115, %r1376;
$L__BB8_93:
	and.b32  	%r1378, %r1326, 128;
	setp.eq.s32 	%p51, %r1378, 0;
	@%p51 bra 	$L__BB8_95;
	ld.global.u32 	%r1379, [%rd10+140];
	xor.b32  	%r2119, %r2119, %r1379;
	ld.global.u32 	%r1380, [%rd10+144];
	xor.b32  	%r2021, %r2021, %r1380;
	ld.global.u32 	%r1381, [%rd10+148];
	xor.b32  	%r2020, %r2020, %r1381;
	ld.global.u32 	%r1382, [%rd10+152];
	xor.b32  	%r2019, %r2019, %r1382;
	ld.global.u32 	%r1383, [%rd10+156];
	xor.b32  	%r2115, %r2115, %r1383;
$L__BB8_95:
	and.b32  	%r1385, %r1326, 256;
	setp.eq.s32 	%p52, %r1385, 0;
	@%p52 bra 	$L__BB8_97;
	ld.global.u32 	%r1386, [%rd10+160];
	xor.b32  	%r2119, %r2119, %r1386;
	ld.global.u32 	%r1387, [%rd10+164];
	xor.b32  	%r2021, %r2021, %r1387;
	ld.global.u32 	%r1388, [%rd10+168];
	xor.b32  	%r2020, %r2020, %r1388;
	ld.global.u32 	%r1389, [%rd10+172];
	xor.b32  	%r2019, %r2019, %r1389;
	ld.global.u32 	%r1390, [%rd10+176];
	xor.b32  	%r2115, %r2115, %r1390;
$L__BB8_97:
	and.b32  	%r1392, %r1326, 512;
	setp.eq.s32 	%p53, %r1392, 0;
	@%p53 bra 	$L__BB8_99;
	ld.global.u32 	%r1393, [%rd10+180];
	xor.b32  	%r2119, %r2119, %r1393;
	ld.global.u32 	%r1394, [%rd10+184];
	xor.b32  	%r2021, %r2021, %r1394;
	ld.global.u32 	%r1395, [%rd10+188];
	xor.b32  	%r2020, %r2020, %r1395;
	ld.global.u32 	%r1396, [%rd10+192];
	xor.b32  	%r2019, %r2019, %r1396;
	ld.global.u32 	%r1397, [%rd10+196];
	xor.b32  	%r2115, %r2115, %r1397;
$L__BB8_99:
	and.b32  	%r1399, %r1326, 1024;
	setp.eq.s32 	%p54, %r1399, 0;
	@%p54 bra 	$L__BB8_101;
	ld.global.u32 	%r1400, [%rd10+200];
	xor.b32  	%r2119, %r2119, %r1400;
	ld.global.u32 	%r1401, [%rd10+204];
	xor.b32  	%r2021, %r2021, %r1401;
	ld.global.u32 	%r1402, [%rd10+208];
	xor.b32  	%r2020, %r2020, %r1402;
	ld.global.u32 	%r1403, [%rd10+212];
	xor.b32  	%r2019, %r2019, %r1403;
	ld.global.u32 	%r1404, [%rd10+216];
	xor.b32  	%r2115, %r2115, %r1404;
$L__BB8_101:
	and.b32  	%r1406, %r1326, 2048;
	setp.eq.s32 	%p55, %r1406, 0;
	@%p55 bra 	$L__BB8_103;
	ld.global.u32 	%r1407, [%rd10+220];
	xor.b32  	%r2119, %r2119, %r1407;
	ld.global.u32 	%r1408, [%rd10+224];
	xor.b32  	%r2021, %r2021, %r1408;
	ld.global.u32 	%r1409, [%rd10+228];
	xor.b32  	%r2020, %r2020, %r1409;
	ld.global.u32 	%r1410, [%rd10+232];
	xor.b32  	%r2019, %r2019, %r1410;
	ld.global.u32 	%r1411, [%rd10+236];
	xor.b32  	%r2115, %r2115, %r1411;
$L__BB8_103:
	and.b32  	%r1413, %r1326, 4096;
	setp.eq.s32 	%p56, %r1413, 0;
	@%p56 bra 	$L__BB8_105;
	ld.global.u32 	%r1414, [%rd10+240];
	xor.b32  	%r2119, %r2119, %r1414;
	ld.global.u32 	%r1415, [%rd10+244];
	xor.b32  	%r2021, %r2021, %r1415;
	ld.global.u32 	%r1416, [%rd10+248];
	xor.b32  	%r2020, %r2020, %r1416;
	ld.global.u32 	%r1417, [%rd10+252];
	xor.b32  	%r2019, %r2019, %r1417;
	ld.global.u32 	%r1418, [%rd10+256];
	xor.b32  	%r2115, %r2115, %r1418;
$L__BB8_105:
	and.b32  	%r1420, %r1326, 8192;
	setp.eq.s32 	%p57, %r1420, 0;
	@%p57 bra 	$L__BB8_107;
	ld.global.u32 	%r1421, [%rd10+260];
	xor.b32  	%r2119, %r2119, %r1421;
	ld.global.u32 	%r1422, [%rd10+264];
	xor.b32  	%r2021, %r2021, %r1422;
	ld.global.u32 	%r1423, [%rd10+268];
	xor.b32  	%r2020, %r2020, %r1423;
	ld.global.u32 	%r1424, [%rd10+272];
	xor.b32  	%r2019, %r2019, %r1424;
	ld.global.u32 	%r1425, [%rd10+276];
	xor.b32  	%r2115, %r2115, %r1425;
$L__BB8_107:
	and.b32  	%r1427, %r1326, 16384;
	setp.eq.s32 	%p58, %r1427, 0;
	@%p58 bra 	$L__BB8_109;
	ld.global.u32 	%r1428, [%rd10+280];
	xor.b32  	%r2119, %r2119, %r1428;
	ld.global.u32 	%r1429, [%rd10+284];
	xor.b32  	%r2021, %r2021, %r1429;
	ld.global.u32 	%r1430, [%rd10+288];
	xor.b32  	%r2020, %r2020, %r1430;
	ld.global.u32 	%r1431, [%rd10+292];
	xor.b32  	%r2019, %r2019, %r1431;
	ld.global.u32 	%r1432, [%rd10+296];
	xor.b32  	%r2115, %r2115, %r1432;
$L__BB8_109:
	and.b32  	%r1434, %r1326, 32768;
	setp.eq.s32 	%p59, %r1434, 0;
	@%p59 bra 	$L__BB8_111;
	ld.global.u32 	%r1435, [%rd10+300];
	xor.b32  	%r2119, %r2119, %r1435;
	ld.global.u32 	%r1436, [%rd10+304];
	xor.b32  	%r2021, %r2021, %r1436;
	ld.global.u32 	%r1437, [%rd10+308];
	xor.b32  	%r2020, %r2020, %r1437;
	ld.global.u32 	%r1438, [%rd10+312];
	xor.b32  	%r2019, %r2019, %r1438;
	ld.global.u32 	%r1439, [%rd10+316];
	xor.b32  	%r2115, %r2115, %r1439;
$L__BB8_111:
	add.s32 	%r2017, %r2017, 16;
	setp.ne.s32 	%p60, %r2017, 32;
	@%p60 bra 	$L__BB8_79;
	mad.lo.s32 	%r1440, %r2011, -31, %r365;
	add.s32 	%r2011, %r1440, 1;
	setp.ne.s32 	%p61, %r2011, 5;
	@%p61 bra 	$L__BB8_78;
	st.local.u32 	[%rd3+4], %r2119;
	st.local.v2.u32 	[%rd3+8], {%r2021, %r2020};
	st.local.v2.u32 	[%rd3+16], {%r2019, %r2115};
$L__BB8_114:
	shr.u64 	%rd61, %rd5, 2;
	add.s32 	%r1821, %r1821, 1;
	setp.gt.u64 	%p62, %rd5, 3;
	@%p62 bra 	$L__BB8_2;
	mov.b32 	%r2102, 0;
	mov.u64 	%rd36, precalc_xorwow_offset_matrix;
	mov.u64 	%rd62, %rd4;
$L__BB8_116:
	mov.u64 	%rd12, %rd62;
	and.b64  	%rd13, %rd12, 3;
	setp.eq.s64 	%p63, %rd13, 0;
	@%p63 bra 	$L__BB8_228;
	mul.wide.u32 	%rd35, %r2102, 3200;
	add.s64 	%rd14, %rd36, %rd35;
	mov.b32 	%r2115, 0;
	mov.u32 	%r2116, %r2115;
	mov.u32 	%r2117, %r2115;
	mov.u32 	%r2118, %r2115;
	mov.u32 	%r2119, %r2115;
	mov.u32 	%r2108, %r2115;
$L__BB8_118:
	mul.wide.u32 	%rd37, %r2108, 4;
	add.s64 	%rd38, %rd3, %rd37;
	ld.local.u32 	%r546, [%rd38+4];
	shl.b32 	%r547, %r2108, 5;
	mov.b32 	%r2114, 0;
$L__BB8_119:
	.pragma "nounroll";
	shr.u32 	%r1444, %r546, %r2114;
	and.b32  	%r1445, %r1444, 1;
	setp.eq.b32 	%p64, %r1445, 1;
	not.pred 	%p65, %p64;
	add.s32 	%r1446, %r547, %r2114;
	mul.lo.s32 	%r1447, %r1446, 5;
	mul.wide.u32 	%rd39, %r1447, 4;
	add.s64 	%rd15, %rd14, %rd39;
	@%p65 bra 	$L__BB8_121;
	ld.global.u32 	%r1448, [%rd15];
	xor.b32  	%r2119, %r2119, %r1448;
	ld.global.u32 	%r1449, [%rd15+4];
	xor.b32  	%r2118, %r2118, %r1449;
	ld.global.u32 	%r1450, [%rd15+8];
	xor.b32  	%r2117, %r2117, %r1450;
	ld.global.u32 	%r1451, [%rd15+12];
	xor.b32  	%r2116, %r2116, %r1451;
	ld.global.u32 	%r1452, [%rd15+16];
	xor.b32  	%r2115, %r2115, %r1452;
$L__BB8_121:
	and.b32  	%r1454, %r1444, 2;
	setp.eq.s32 	%p66, %r1454, 0;
	@%p66 bra 	$L__BB8_123;
	ld.global.u32 	%r1455, [%rd15+20];
	xor.b32  	%r2119, %r2119, %r1455;
	ld.global.u32 	%r1456, [%rd15+24];
	xor.b32  	%r2118, %r2118, %r1456;
	ld.global.u32 	%r1457, [%rd15+28];
	xor.b32  	%r2117, %r2117, %r1457;
	ld.global.u32 	%r1458, [%rd15+32];
	xor.b32  	%r2116, %r2116, %r1458;
	ld.global.u32 	%r1459, [%rd15+36];
	xor.b32  	%r2115, %r2115, %r1459;
$L__BB8_123:
	and.b32  	%r1461, %r1444, 4;
	setp.eq.s32 	%p67, %r1461, 0;
	@%p67 bra 	$L__BB8_125;
	ld.global.u32 	%r1462, [%rd15+40];
	xor.b32  	%r2119, %r2119, %r1462;
	ld.global.u32 	%r1463, [%rd15+44];
	xor.b32  	%r2118, %r2118, %r1463;
	ld.global.u32 	%r1464, [%rd15+48];
	xor.b32  	%r2117, %r2117, %r1464;
	ld.global.u32 	%r1465, [%rd15+52];
	xor.b32  	%r2116, %r2116, %r1465;
	ld.global.u32 	%r1466, [%rd15+56];
	xor.b32  	%r2115, %r2115, %r1466;
$L__BB8_125:
	and.b32  	%r1468, %r1444, 8;
	setp.eq.s32 	%p68, %r1468, 0;
	@%p68 bra 	$L__BB8_127;
	ld.global.u32 	%r1469, [%rd15+60];
	xor.b32  	%r2119, %r2119, %r1469;
	ld.global.u32 	%r1470, [%rd15+64];
	xor.b32  	%r2118, %r2118, %r1470;
	ld.global.u32 	%r1471, [%rd15+68];
	xor.b32  	%r2117, %r2117, %r1471;
	ld.global.u32 	%r1472, [%rd15+72];
	xor.b32  	%r2116, %r2116, %r1472;
	ld.global.u32 	%r1473, [%rd15+76];
	xor.b32  	%r2115, %r2115, %r1473;
$L__BB8_127:
	and.b32  	%r1475, %r1444, 16;
	setp.eq.s32 	%p69, %r1475, 0;
	@%p69 bra 	$L__BB8_129;
	ld.global.u32 	%r1476, [%rd15+80];
	xor.b32  	%r2119, %r2119, %r1476;
	ld.global.u32 	%r1477, [%rd15+84];
	xor.b32  	%r2118, %r2118, %r1477;
	ld.global.u32 	%r1478, [%rd15+88];
	xor.b32  	%r2117, %r2117, %r1478;
	ld.global.u32 	%r1479, [%rd15+92];
	xor.b32  	%r2116, %r2116, %r1479;
	ld.global.u32 	%r1480, [%rd15+96];
	xor.b32  	%r2115, %r2115, %r1480;
$L__BB8_129:
	and.b32  	%r1482, %r1444, 32;
	setp.eq.s32 	%p70, %r1482, 0;
	@%p70 bra 	$L__BB8_131;
	ld.global.u32 	%r1483, [%rd15+100];
	xor.b32  	%r2119, %r2119, %r1483;
	ld.global.u32 	%r1484, [%rd15+104];
	xor.b32  	%r2118, %r2118, %r1484;
	ld.global.u32 	%r1485, [%rd15+108];
	xor.b32  	%r2117, %r2117, %r1485;
	ld.global.u32 	%r1486, [%rd15+112];
	xor.b32  	%r2116, %r2116, %r1486;
	ld.global.u32 	%r1487, [%rd15+116];
	xor.b32  	%r2115, %r2115, %r1487;
$L__BB8_131:
	and.b32  	%r1489, %r1444, 64;
	setp.eq.s32 	%p71, %r1489, 0;
	@%p71 bra 	$L__BB8_133;
	ld.global.u32 	%r1490, [%rd15+120];
	xor.b32  	%r2119, %r2119, %r1490;
	ld.global.u32 	%r1491, [%rd15+124];
	xor.b32  	%r2118, %r2118, %r1491;
	ld.global.u32 	%r1492, [%rd15+128];
	xor.b32  	%r2117, %r2117, %r1492;
	ld.global.u32 	%r1493, [%rd15+132];
	xor.b32  	%r2116, %r2116, %r1493;
	ld.global.u32 	%r1494, [%rd15+136];
	xor.b32  	%r2115, %r2115, %r1494;
$L__BB8_133:
	and.b32  	%r1496, %r1444, 128;
	setp.eq.s32 	%p72, %r1496, 0;
	@%p72 bra 	$L__BB8_135;
	ld.global.u32 	%r1497, [%rd15+140];
	xor.b32  	%r2119, %r2119, %r1497;
	ld.global.u32 	%r1498, [%rd15+144];
	xor.b32  	%r2118, %r2118, %r1498;
	ld.global.u32 	%r1499, [%rd15+148];
	xor.b32  	%r2117, %r2117, %r1499;
	ld.global.u32 	%r1500, [%rd15+152];
	xor.b32  	%r2116, %r2116, %r1500;
	ld.global.u32 	%r1501, [%rd15+156];
	xor.b32  	%r2115, %r2115, %r1501;
$L__BB8_135:
	and.b32  	%r1503, %r1444, 256;
	setp.eq.s32 	%p73, %r1503, 0;
	@%p73 bra 	$L__BB8_137;
	ld.global.u32 	%r1504, [%rd15+160];
	xor.b32  	%r2119, %r2119, %r1504;
	ld.global.u32 	%r1505, [%rd15+164];
	xor.b32  	%r2118, %r2118, %r1505;
	ld.global.u32 	%r1506, [%rd15+168];
	xor.b32  	%r2117, %r2117, %r1506;
	ld.global.u32 	%r1507, [%rd15+172];
	xor.b32  	%r2116, %r2116, %r1507;
	ld.global.u32 	%r1508, [%rd15+176];
	xor.b32  	%r2115, %r2115, %r1508;
$L__BB8_137:
	and.b32  	%r1510, %r1444, 512;
	setp.eq.s32 	%p74, %r1510, 0;
	@%p74 bra 	$L__BB8_139;
	ld.global.u32 	%r1511, [%rd15+180];
	xor.b32  	%r2119, %r2119, %r1511;
	ld.global.u32 	%r1512, [%rd15+184];
	xor.b32  	%r2118, %r2118, %r1512;
	ld.global.u32 	%r1513, [%rd15+188];
	xor.b32  	%r2117, %r2117, %r1513;
	ld.global.u32 	%r1514, [%rd15+192];
	xor.b32  	%r2116, %r2116, %r1514;
	ld.global.u32 	%r1515, [%rd15+196];
	xor.b32  	%r2115, %r2115, %r1515;
$L__BB8_139:
	and.b32  	%r1517, %r1444, 1024;
	setp.eq.s32 	%p75, %r1517, 0;
	@%p75 bra 	$L__BB8_141;
	ld.global.u32 	%r1518, [%rd15+200];
	xor.b32  	%r2119, %r2119, %r1518;
	ld.global.u32 	%r1519, [%rd15+204];
	xor.b32  	%r2118, %r2118, %r1519;
	ld.global.u32 	%r1520, [%rd15+208];
	xor.b32  	%r2117, %r2117, %r1520;
	ld.global.u32 	%r1521, [%rd15+212];
	xor.b32  	%r2116, %r2116, %r1521;
	ld.global.u32 	%r1522, [%rd15+216];
	xor.b32  	%r2115, %r2115, %r1522;
$L__BB8_141:
	and.b32  	%r1524, %r1444, 2048;
	setp.eq.s32 	%p76, %r1524, 0;
	@%p76 bra 	$L__BB8_143;
	ld.global.u32 	%r1525, [%rd15+220];
	xor.b32  	%r2119, %r2119, %r1525;
	ld.global.u32 	%r1526, [%rd15+224];
	xor.b32  	%r2118, %r2118, %r1526;
	ld.global.u32 	%r1527, [%rd15+228];
	xor.b32  	%r2117, %r2117, %r1527;
	ld.global.u32 	%r1528, [%rd15+232];
	xor.b32  	%r2116, %r2116, %r1528;
	ld.global.u32 	%r1529, [%rd15+236];
	xor.b32  	%r2115, %r2115, %r1529;
$L__BB8_143:
	and.b32  	%r1531, %r1444, 4096;
	setp.eq.s32 	%p77, %r1531, 0;
	@%p77 bra 	$L__BB8_145;
	ld.global.u32 	%r1532, [%rd15+240];
	xor.b32  	%r2119, %r2119, %r1532;
	ld.global.u32 	%r1533, [%rd15+244];
	xor.b32  	%r2118, %r2118, %r1533;
	ld.global.u32 	%r1534, [%rd15+248];
	xor.b32  	%r2117, %r2117, %r1534;
	ld.global.u32 	%r1535, [%rd15+252];
	xor.b32  	%r2116, %r2116, %r1535;
	ld.global.u32 	%r1536, [%rd15+256];
	xor.b32  	%r2115, %r2115, %r1536;
$L__BB8_145:
	and.b32  	%r1538, %r1444, 8192;
	setp.eq.s32 	%p78, %r1538, 0;
	@%p78 bra 	$L__BB8_147;
	ld.global.u32 	%r1539, [%rd15+260];
	xor.b32  	%r2119, %r2119, %r1539;
	ld.global.u32 	%r1540, [%rd15+264];
	xor.b32  	%r2118, %r2118, %r1540;
	ld.global.u32 	%r1541, [%rd15+268];
	xor.b32  	%r2117, %r2117, %r1541;
	ld.global.u32 	%r1542, [%rd15+272];
	xor.b32  	%r2116, %r2116, %r1542;
	ld.global.u32 	%r1543, [%rd15+276];
	xor.b32  	%r2115, %r2115, %r1543;
$L__BB8_147:
	and.b32  	%r1545, %r1444, 16384;
	setp.eq.s32 	%p79, %r1545, 0;
	@%p79 bra 	$L__BB8_149;
	ld.global.u32 	%r1546, [%rd15+280];
	xor.b32  	%r2119, %r2119, %r1546;
	ld.global.u32 	%r1547, [%rd15+284];
	xor.b32  	%r2118, %r2118, %r1547;
	ld.global.u32 	%r1548, [%rd15+288];
	xor.b32  	%r2117, %r2117, %r1548;
	ld.global.u32 	%r1549, [%rd15+292];
	xor.b32  	%r2116, %r2116, %r1549;
	ld.global.u32 	%r1550, [%rd15+296];
	xor.b32  	%r2115, %r2115, %r1550;
$L__BB8_149:
	and.b32  	%r1552, %r1444, 32768;
	setp.eq.s32 	%p80, %r1552, 0;
	@%p80 bra 	$L__BB8_151;
	ld.global.u32 	%r1553, [%rd15+300];
	xor.b32  	%r2119, %r2119, %r1553;
	ld.global.u32 	%r1554, [%rd15+304];
	xor.b32  	%r2118, %r2118, %r1554;
	ld.global.u32 	%r1555, [%rd15+308];
	xor.b32  	%r2117, %r2117, %r1555;
	ld.global.u32 	%r1556, [%rd15+312];
	xor.b32  	%r2116, %r2116, %r1556;
	ld.global.u32 	%r1557, [%rd15+316];
	xor.b32  	%r2115, %r2115, %r1557;
$L__BB8_151:
	add.s32 	%r2114, %r2114, 16;
	setp.ne.s32 	%p81, %r2114, 32;
	@%p81 bra 	$L__BB8_119;
	mad.lo.s32 	%r1558, %r2108, -31, %r547;
	add.s32 	%r2108, %r1558, 1;
	setp.ne.s32 	%p82, %r2108, 5;
	@%p82 bra 	$L__BB8_118;
	st.local.u32 	[%rd3+4], %r2119;
	st.local.v2.u32 	[%rd3+8], {%r2118, %r2117};
	st.local.v2.u32 	[%rd3+16], {%r2116, %r2115};
	setp.eq.s64 	%p83, %rd13, 1;
	@%p83 bra 	$L__BB8_228;
	mov.b32 	%r2115, 0;
	mov.u32 	%r2208, %r2115;
	mov.u32 	%r2209, %r2115;
	mov.u32 	%r2210, %r2115;
	mov.u32 	%r2119, %r2115;
	mov.u32 	%r2200, %r2115;
$L__BB8_155:
	mul.wide.u32 	%rd40, %r2200, 4;
	add.s64 	%rd41, %rd3, %rd40;
	ld.local.u32 	%r722, [%rd41+4];
	shl.b32 	%r723, %r2200, 5;
	mov.b32 	%r2206, 0;
$L__BB8_156:
	.pragma "nounroll";
	shr.u32 	%r1561, %r722, %r2206;
	and.b32  	%r1562, %r1561, 1;
	setp.eq.b32 	%p84, %r1562, 1;
	not.pred 	%p85, %p84;
	add.s32 	%r1563, %r723, %r2206;
	mul.lo.s32 	%r1564, %r1563, 5;
	mul.wide.u32 	%rd42, %r1564, 4;
	add.s64 	%rd16, %rd14, %rd42;
	@%p85 bra 	$L__BB8_158;
	ld.global.u32 	%r1565, [%rd16];
	xor.b32  	%r2119, %r2119, %r1565;
	ld.global.u32 	%r1566, [%rd16+4];
	xor.b32  	%r2210, %r2210, %r1566;
	ld.global.u32 	%r1567, [%rd16+8];
	xor.b32  	%r2209, %r2209, %r1567;
	ld.global.u32 	%r1568, [%rd16+12];
	xor.b32  	%r2208, %r2208, %r1568;
	ld.global.u32 	%r1569, [%rd16+16];
	xor.b32  	%r2115, %r2115, %r1569;
$L__BB8_158:
	and.b32  	%r1571, %r1561, 2;
	setp.eq.s32 	%p86, %r1571, 0;
	@%p86 bra 	$L__BB8_160;
	ld.global.u32 	%r1572, [%rd16+20];
	xor.b32  	%r2119, %r2119, %r1572;
	ld.global.u32 	%r1573, [%rd16+24];
	xor.b32  	%r2210, %r2210, %r1573;
	ld.global.u32 	%r1574, [%rd16+28];
	xor.b32  	%r2209, %r2209, %r1574;
	ld.global.u32 	%r1575, [%rd16+32];
	xor.b32  	%r2208, %r2208, %r1575;
	ld.global.u32 	%r1576, [%rd16+36];
	xor.b32  	%r2115, %r2115, %r1576;
$L__BB8_160:
	and.b32  	%r1578, %r1561, 4;
	setp.eq.s32 	%p87, %r1578, 0;
	@%p87 bra 	$L__BB8_162;
	ld.global.u32 	%r1579, [%rd16+40];
	xor.b32  	%r2119, %r2119, %r1579;
	ld.global.u32 	%r1580, [%rd16+44];
	xor.b32  	%r2210, %r2210, %r1580;
	ld.global.u32 	%r1581, [%rd16+48];
	xor.b32  	%r2209, %r2209, %r1581;
	ld.global.u32 	%r1582, [%rd16+52];
	xor.b32  	%r2208, %r2208, %r1582;
	ld.global.u32 	%r1583, [%rd16+56];
	xor.b32  	%r2115, %r2115, %r1583;
$L__BB8_162:
	and.b32  	%r1585, %r1561, 8;
	setp.eq.s32 	%p88, %r1585, 0;
	@%p88 bra 	$L__BB8_164;
	ld.global.u32 	%r1586, [%rd16+60];
	xor.b32  	%r2119, %r2119, %r1586;
	ld.global.u32 	%r1587, [%rd16+64];
	xor.b32  	%r2210, %r2210, %r1587;
	ld.global.u32 	%r1588, [%rd16+68];
	xor.b32  	%r2209, %r2209, %r1588;
	ld.global.u32 	%r1589, [%rd16+72];
	xor.b32  	%r2208, %r2208, %r1589;
	ld.global.u32 	%r1590, [%rd16+76];
	xor.b32  	%r2115, %r2115, %r1590;
$L__BB8_164:
	and.b32  	%r1592, %r1561, 16;
	setp.eq.s32 	%p89, %r1592, 0;
	@%p89 bra 	$L__BB8_166;
	ld.global.u32 	%r1593, [%rd16+80];
	xor.b32  	%r2119, %r2119, %r1593;
	ld.global.u32 	%r1594, [%rd16+84];
	xor.b32  	%r2210, %r2210, %r1594;
	ld.global.u32 	%r1595, [%rd16+88];
	xor.b32  	%r2209, %r2209, %r1595;
	ld.global.u32 	%r1596, [%rd16+92];
	xor.b32  	%r2208, %r2208, %r1596;
	ld.global.u32 	%r1597, [%rd16+96];
	xor.b32  	%r2115, %r2115, %r1597;
$L__BB8_166:
	and.b32  	%r1599, %r1561, 32;
	setp.eq.s32 	%p90, %r1599, 0;
	@%p90 bra 	$L__BB8_168;
	ld.global.u32 	%r1600, [%rd16+100];
	xor.b32  	%r2119, %r2119, %r1600;
	ld.global.u32 	%r1601, [%rd16+104];
	xor.b32  	%r2210, %r2210, %r1601;
	ld.global.u32 	%r1602, [%rd16+108];
	xor.b32  	%r2209, %r2209, %r1602;
	ld.global.u32 	%r1603, [%rd16+112];
	xor.b32  	%r2208, %r2208, %r1603;
	ld.global.u32 	%r1604, [%rd16+116];
	xor.b32  	%r2115, %r2115, %r1604;
$L__BB8_168:
	and.b32  	%r1606, %r1561, 64;
	setp.eq.s32 	%p91, %r1606, 0;
	@%p91 bra 	$L__BB8_170;
	ld.global.u32 	%r1607, [%rd16+120];
	xor.b32  	%r2119, %r2119, %r1607;
	ld.global.u32 	%r1608, [%rd16+124];
	xor.b32  	%r2210, %r2210, %r1608;
	ld.global.u32 	%r1609, [%rd16+128];
	xor.b32  	%r2209, %r2209, %r1609;
	ld.global.u32 	%r1610, [%rd16+132];
	xor.b32  	%r2208, %r2208, %r1610;
	ld.global.u32 	%r1611, [%rd16+136];
	xor.b32  	%r2115, %r2115, %r1611;
$L__BB8_170:
	and.b32  	%r1613, %r1561, 128;
	setp.eq.s32 	%p92, %r1613, 0;
	@%p92 bra 	$L__BB8_172;
	ld.global.u32 	%r1614, [%rd16+140];
	xor.b32  	%r2119, %r2119, %r1614;
	ld.global.u32 	%r1615, [%rd16+144];
	xor.b32  	%r2210, %r2210, %r1615;
	ld.global.u32 	%r1616, [%rd16+148];
	xor.b32  	%r2209, %r2209, %r1616;
	ld.global.u32 	%r1617, [%rd16+152];
	xor.b32  	%r2208, %r2208, %r1617;
	ld.global.u32 	%r1618, [%rd16+156];
	xor.b32  	%r2115, %r2115, %r1618;
$L__BB8_172:
	and.b32  	%r1620, %r1561, 256;
	setp.eq.s32 	%p93, %r1620, 0;
	@%p93 bra 	$L__BB8_174;
	ld.global.u32 	%r1621, [%rd16+160];
	xor.b32  	%r2119, %r2119, %r1621;
	ld.global.u32 	%r1622, [%rd16+164];
	xor.b32  	%r2210, %r2210, %r1622;
	ld.global.u32 	%r1623, [%rd16+168];
	xor.b32  	%r2209, %r2209, %r1623;
	ld.global.u32 	%r1624, [%rd16+172];
	xor.b32  	%r2208, %r2208, %r1624;
	ld.global.u32 	%r1625, [%rd16+176];
	xor.b32  	%r2115, %r2115, %r1625;
$L__BB8_174:
	and.b32  	%r1627, %r1561, 512;
	setp.eq.s32 	%p94, %r1627, 0;
	@%p94 bra 	$L__BB8_176;
	ld.global.u32 	%r1628, [%rd16+180];
	xor.b32  	%r2119, %r2119, %r1628;
	ld.global.u32 	%r1629, [%rd16+184];
	xor.b32  	%r2210, %r2210, %r1629;
	ld.global.u32 	%r1630, [%rd16+188];
	xor.b32  	%r2209, %r2209, %r1630;
	ld.global.u32 	%r1631, [%rd16+192];
	xor.b32  	%r2208, %r2208, %r1631;
	ld.global.u32 	%r1632, [%rd16+196];
	xor.b32  	%r2115, %r2115, %r1632;
$L__BB8_176:
	and.b32  	%r1634, %r1561, 1024;
	setp.eq.s32 	%p95, %r1634, 0;
	@%p95 bra 	$L__BB8_178;
	ld.global.u32 	%r1635, [%rd16+200];
	xor.b32  	%r2119, %r2119, %r1635;
	ld.global.u32 	%r1636, [%rd16+204];
	xor.b32  	%r2210, %r2210, %r1636;
	ld.global.u32 	%r1637, [%rd16+208];
	xor.b32  	%r2209, %r2209, %r1637;
	ld.global.u32 	%r1638, [%rd16+212];
	xor.b32  	%r2208, %r2208, %r1638;
	ld.global.u32 	%r1639, [%rd16+216];
	xor.b32  	%r2115, %r2115, %r1639;
$L__BB8_178:
	and.b32  	%r1641, %r1561, 2048;
	setp.eq.s32 	%p96, %r1641, 0;
	@%p96 bra 	$L__BB8_180;
	ld.global.u32 	%r1642, [%rd16+220];
	xor.b32  	%r2119, %r2119, %r1642;
	ld.global.u32 	%r1643, [%rd16+224];
	xor.b32  	%r2210, %r2210, %r1643;
	ld.global.u32 	%r1644, [%rd16+228];
	xor.b32  	%r2209, %r2209, %r1644;
	ld.global.u32 	%r1645, [%rd16+232];
	xor.b32  	%r2208, %r2208, %r1645;
	ld.global.u32 	%r1646, [%rd16+236];
	xor.b32  	%r2115, %r2115, %r1646;
$L__BB8_180:
	and.b32  	%r1648, %r1561, 4096;
	setp.eq.s32 	%p97, %r1648, 0;
	@%p97 bra 	$L__BB8_182;
	ld.global.u32 	%r1649, [%rd16+240];
	xor.b32  	%r2119, %r2119, %r1649;
	ld.global.u32 	%r1650, [%rd16+244];
	xor.b32  	%r2210, %r2210, %r1650;
	ld.global.u32 	%r1651, [%rd16+248];
	xor.b32  	%r2209, %r2209, %r1651;
	ld.global.u32 	%r1652, [%rd16+252];
	xor.b32  	%r2208, %r2208, %r1652;
	ld.global.u32 	%r1653, [%rd16+256];
	xor.b32  	%r2115, %r2115, %r1653;
$L__BB8_182:
	and.b32  	%r1655, %r1561, 8192;
	setp.eq.s32 	%p98, %r1655, 0;
	@%p98 bra 	$L__BB8_184;
	ld.global.u32 	%r1656, [%rd16+260];
	xor.b32  	%r2119, %r2119, %r1656;
	ld.global.u32 	%r1657, [%rd16+264];
	xor.b32  	%r2210, %r2210, %r1657;
	ld.global.u32 	%r1658, [%rd16+268];
	xor.b32  	%r2209, %r2209, %r1658;
	ld.global.u32 	%r1659, [%rd16+272];
	xor.b32  	%r2208, %r2208, %r1659;
	ld.global.u32 	%r1660, [%rd16+276];
	xor.b32  	%r2115, %r2115, %r1660;
$L__BB8_184:
	and.b32  	%r1662, %r1561, 16384;
	setp.eq.s32 	%p99, %r1662, 0;
	@%p99 bra 	$L__BB8_186;
	ld.global.u32 	%r1663, [%rd16+280];
	xor.b32  	%r2119, %r2119, %r1663;
	ld.global.u32 	%r1664, [%rd16+284];
	xor.b32  	%r2210, %r2210, %r1664;
	ld.global.u32 	%r1665, [%rd16+288];
	xor.b32  	%r2209, %r2209, %r1665;
	ld.global.u32 	%r1666, [%rd16+292];
	xor.b32  	%r2208, %r2208, %r1666;
	ld.global.u32 	%r1667, [%rd16+296];
	xor.b32  	%r2115, %r2115, %r1667;
$L__BB8_186:
	and.b32  	%r1669, %r1561, 32768;
	setp.eq.s32 	%p100, %r1669, 0;
	@%p100 bra 	$L__BB8_188;
	ld.global.u32 	%r1670, [%rd16+300];
	xor.b32  	%r2119, %r2119, %r1670;
	ld.global.u32 	%r1671, [%rd16+304];
	xor.b32  	%r2210, %r2210, %r1671;
	ld.global.u32 	%r1672, [%rd16+308];
	xor.b32  	%r2209, %r2209, %r1672;
	ld.global.u32 	%r1673, [%rd16+312];
	xor.b32  	%r2208, %r2208, %r1673;
	ld.global.u32 	%r1674, [%rd16+316];
	xor.b32  	%r2115, %r2115, %r1674;
$L__BB8_188:
	add.s32 	%r2206, %r2206, 16;
	setp.ne.s32 	%p101, %r2206, 32;
	@%p101 bra 	$L__BB8_156;
	mad.lo.s32 	%r1675, %r2200, -31, %r723;
	add.s32 	%r2200, %r1675, 1;
	setp.ne.s32 	%p102, %r2200, 5;
	@%p102 bra 	$L__BB8_155;
	st.local.u32 	[%rd3+4], %r2119;
	st.local.v2.u32 	[%rd3+8], {%r2210, %r2209};
	st.local.v2.u32 	[%rd3+16], {%r2208, %r2115};
	setp.ne.s64 	%p103, %rd13, 3;
	@%p103 bra 	$L__BB8_228;
	mov.b32 	%r2115, 0;
	mov.u32 	%r2300, %r2115;
	mov.u32 	%r2301, %r2115;
	mov.u32 	%r2302, %r2115;
	mov.u32 	%r2119, %r2115;
	mov.u32 	%r2292, %r2115;
$L__BB8_192:
	mul.wide.u32 	%rd43, %r2292, 4;
	add.s64 	%rd44, %rd3, %rd43;
	ld.local.u32 	%r898, [%rd44+4];
	shl.b32 	%r899, %r2292, 5;
	mov.b32 	%r2298, 0;
$L__BB8_193:
	.pragma "nounroll";
	shr.u32 	%r1678, %r898, %r2298;
	and.b32  	%r1679, %r1678, 1;
	setp.eq.b32 	%p104, %r1679, 1;
	not.pred 	%p105, %p104;
	add.s32 	%r1680, %r899, %r2298;
	mul.lo.s32 	%r1681, %r1680, 5;
	mul.wide.u32 	%rd45, %r1681, 4;
	add.s64 	%rd17, %rd14, %rd45;
	@%p105 bra 	$L__BB8_195;
	ld.global.u32 	%r1682, [%rd17];
	xor.b32  	%r2119, %r2119, %r1682;
	ld.global.u32 	%r1683, [%rd17+4];
	xor.b32  	%r2302, %r2302, %r1683;
	ld.global.u32 	%r1684, [%rd17+8];
	xor.b32  	%r2301, %r2301, %r1684;
	ld.global.u32 	%r1685, [%rd17+12];
	xor.b32  	%r2300, %r2300, %r1685;
	ld.global.u32 	%r1686, [%rd17+16];
	xor.b32  	%r2115, %r2115, %r1686;
$L__BB8_195:
	and.b32  	%r1688, %r1678, 2;
	setp.eq.s32 	%p106, %r1688, 0;
	@%p106 bra 	$L__BB8_197;
	ld.global.u32 	%r1689, [%rd17+20];
	xor.b32  	%r2119, %r2119, %r1689;
	ld.global.u32 	%r1690, [%rd17+24];
	xor.b32  	%r2302, %r2302, %r1690;
	ld.global.u32 	%r1691, [%rd17+28];
	xor.b32  	%r2301, %r2301, %r1691;
	ld.global.u32 	%r1692, [%rd17+32];
	xor.b32  	%r2300, %r2300, %r1692;
	ld.global.u32 	%r1693, [%rd17+36];
	xor.b32  	%r2115, %r2115, %r1693;
$L__BB8_197:
	and.b32  	%r1695, %r1678, 4;
	setp.eq.s32 	%p107, %r1695, 0;
	@%p107 bra 	$L__BB8_199;
	ld.global.u32 	%r1696, [%rd17+40];
	xor.b32  	%r2119, %r2119, %r1696;
	ld.global.u32 	%r1697, [%rd17+44];
	xor.b32  	%r2302, %r2302, %r1697;
	ld.global.u32 	%r1698, [%rd17+48];
	xor.b32  	%r2301, %r2301, %r1698;
	ld.global.u32 	%r1699, [%rd17+52];
	xor.b32  	%r2300, %r2300, %r1699;
	ld.global.u32 	%r1700, [%rd17+56];
	xor.b32  	%r2115, %r2115, %r1700;
$L__BB8_199:
	and.b32  	%r1702, %r1678, 8;
	setp.eq.s32 	%p108, %r1702, 0;
	@%p108 bra 	$L__BB8_201;
	ld.global.u32 	%r1703, [%rd17+60];
	xor.b32  	%r2119, %r2119, %r1703;
	ld.global.u32 	%r1704, [%rd17+64];
	xor.b32  	%r2302, %r2302, %r1704;
	ld.global.u32 	%r1705, [%rd17+68];
	xor.b32  	%r2301, %r2301, %r1705;
	ld.global.u32 	%r1706, [%rd17+72];
	xor.b32  	%r2300, %r2300, %r1706;
	ld.global.u32 	%r1707, [%rd17+76];
	xor.b32  	%r2115, %r2115, %r1707;
$L__BB8_201:
	and.b32  	%r1709, %r1678, 16;
	setp.eq.s32 	%p109, %r1709, 0;
	@%p109 bra 	$L__BB8_203;
	ld.global.u32 	%r1710, [%rd17+80];
	xor.b32  	%r2119, %r2119, %r1710;
	ld.global.u32 	%r1711, [%rd17+84];
	xor.b32  	%r2302, %r2302, %r1711;
	ld.global.u32 	%r1712, [%rd17+88];
	xor.b32  	%r2301, %r2301, %r1712;
	ld.global.u32 	%r1713, [%rd17+92];
	xor.b32  	%r2300, %r2300, %r1713;
	ld.global.u32 	%r1714, [%rd17+96];
	xor.b32  	%r2115, %r2115, %r1714;
$L__BB8_203:
	and.b32  	%r1716, %r1678, 32;
	setp.eq.s32 	%p110, %r1716, 0;
	@%p110 bra 	$L__BB8_205;
	ld.global.u32 	%r1717, [%rd17+100];
	xor.b32  	%r2119, %r2119, %r1717;
	ld.global.u32 	%r1718, [%rd17+104];
	xor.b32  	%r2302, %r2302, %r1718;
	ld.global.u32 	%r1719, [%rd17+108];
	xor.b32  	%r2301, %r2301, %r1719;
	ld.global.u32 	%r1720, [%rd17+112];
	xor.b32  	%r2300, %r2300, %r1720;
	ld.global.u32 	%r1721, [%rd17+116];
	xor.b32  	%r2115, %r2115, %r1721;
$L__BB8_205:
	and.b32  	%r1723, %r1678, 64;
	setp.eq.s32 	%p111, %r1723, 0;
	@%p111 bra 	$L__BB8_207;
	ld.global.u32 	%r1724, [%rd17+120];
	xor.b32  	%r2119, %r2119, %r1724;
	ld.global.u32 	%r1725, [%rd17+124];
	xor.b32  	%r2302, %r2302, %r1725;
	ld.global.u32 	%r1726, [%rd17+128];
	xor.b32  	%r2301, %r2301, %r1726;
	ld.global.u32 	%r1727, [%rd17+132];
	xor.b32  	%r2300, %r2300, %r1727;
	ld.global.u32 	%r1728, [%rd17+136];
	xor.b32  	%r2115, %r2115, %r1728;
$L__BB8_207:
	and.b32  	%r1730, %r1678, 128;
	setp.eq.s32 	%p112, %r1730, 0;
	@%p112 bra 	$L__BB8_209;
	ld.global.u32 	%r1731, [%rd17+140];
	xor.b32  	%r2119, %r2119, %r1731;
	ld.global.u32 	%r1732, [%rd17+144];
	xor.b32  	%r2302, %r2302, %r1732;
	ld.global.u32 	%r1733, [%rd17+148];
	xor.b32  	%r2301, %r2301, %r1733;
	ld.global.u32 	%r1734, [%rd17+152];
	xor.b32  	%r2300, %r2300, %r1734;
	ld.global.u32 	%r1735, [%rd17+156];
	xor.b32  	%r2115, %r2115, %r1735;
$L__BB8_209:
	and.b32  	%r1737, %r1678, 256;
	setp.eq.s32 	%p113, %r1737, 0;
	@%p113 bra 	$L__BB8_211;
	ld.global.u32 	%r1738, [%rd17+160];
	xor.b32  	%r2119, %r2119, %r1738;
	ld.global.u32 	%r1739, [%rd17+164];
	xor.b32  	%r2302, %r2302, %r1739;
	ld.global.u32 	%r1740, [%rd17+168];
	xor.b32  	%r2301, %r2301, %r1740;
	ld.global.u32 	%r1741, [%rd17+172];
	xor.b32  	%r2300, %r2300, %r1741;
	ld.global.u32 	%r1742, [%rd17+176];
	xor.b32  	%r2115, %r2115, %r1742;
$L__BB8_211:
	and.b32  	%r1744, %r1678, 512;
	setp.eq.s32 	%p114, %r1744, 0;
	@%p114 bra 	$L__BB8_213;
	ld.global.u32 	%r1745, [%rd17+180];
	xor.b32  	%r2119, %r2119, %r1745;
	ld.global.u32 	%r1746, [%rd17+184];
	xor.b32  	%r2302, %r2302, %r1746;
	ld.global.u32 	%r1747, [%rd17+188];
	xor.b32  	%r2301, %r2301, %r1747;
	ld.global.u32 	%r1748, [%rd17+192];
	xor.b32  	%r2300, %r2300, %r1748;
	ld.global.u32 	%r1749, [%rd17+196];
	xor.b32  	%r2115, %r2115, %r1749;
$L__BB8_213:
	and.b32  	%r1751, %r1678, 1024;
	setp.eq.s32 	%p115, %r1751, 0;
	@%p115 bra 	$L__BB8_215;
	ld.global.u32 	%r1752, [%rd17+200];
	xor.b32  	%r2119, %r2119, %r1752;
	ld.global.u32 	%r1753, [%rd17+204];
	xor.b32  	%r2302, %r2302, %r1753;
	ld.global.u32 	%r1754, [%rd17+208];
	xor.b32  	%r2301, %r2301, %r1754;
	ld.global.u32 	%r1755, [%rd17+212];
	xor.b32  	%r2300, %r2300, %r1755;
	ld.global.u32 	%r1756, [%rd17+216];
	xor.b32  	%r2115, %r2115, %r1756;
$L__BB8_215:
	and.b32  	%r1758, %r1678, 2048;
	setp.eq.s32 	%p116, %r1758, 0;
	@%p116 bra 	$L__BB8_217;
	ld.global.u32 	%r1759, [%rd17+220];
	xor.b32  	%r2119, %r2119, %r1759;
	ld.global.u32 	%r1760, [%rd17+224];
	xor.b32  	%r2302, %r2302, %r1760;
	ld.global.u32 	%r1761, [%rd17+228];
	xor.b32  	%r2301, %r2301, %r1761;
	ld.global.u32 	%r1762, [%rd17+232];
	xor.b32  	%r2300, %r2300, %r1762;
	ld.global.u32 	%r1763, [%rd17+236];
	xor.b32  	%r2115, %r2115, %r1763;
$L__BB8_217:
	and.b32  	%r1765, %r1678, 4096;
	setp.eq.s32 	%p117, %r1765, 0;
	@%p117 bra 	$L__BB8_219;
	ld.global.u32 	%r1766, [%rd17+240];
	xor.b32  	%r2119, %r2119, %r1766;
	ld.global.u32 	%r1767, [%rd17+244];
	xor.b32  	%r2302, %r2302, %r1767;
	ld.global.u32 	%r1768, [%rd17+248];
	xor.b32  	%r2301, %r2301, %r1768;
	ld.global.u32 	%r1769, [%rd17+252];
	xor.b32  	%r2300, %r2300, %r1769;
	ld.global.u32 	%r1770, [%rd17+256];
	xor.b32  	%r2115, %r2115, %r1770;
$L__BB8_219:
	and.b32  	%r1772, %r1678, 8192;
	setp.eq.s32 	%p118, %r1772, 0;
	@%p118 bra 	$L__BB8_221;
	ld.global.u32 	%r1773, [%rd17+260];
	xor.b32  	%r2119, %r2119, %r1773;
	ld.global.u32 	%r1774, [%rd17+264];
	xor.b32  	%r2302, %r2302, %r1774;
	ld.global.u32 	%r1775, [%rd17+268];
	xor.b32  	%r2301, %r2301, %r1775;
	ld.global.u32 	%r1776, [%rd17+272];
	xor.b32  	%r2300, %r2300, %r1776;
	ld.global.u32 	%r1777, [%rd17+276];
	xor.b32  	%r2115, %r2115, %r1777;
$L__BB8_221:
	and.b32  	%r1779, %r1678, 16384;
	setp.eq.s32 	%p119, %r1779, 0;
	@%p119 bra 	$L__BB8_223;
	ld.global.u32 	%r1780, [%rd17+280];
	xor.b32  	%r2119, %r2119, %r1780;
	ld.global.u32 	%r1781, [%rd17+284];
	xor.b32  	%r2302, %r2302, %r1781;
	ld.global.u32 	%r1782, [%rd17+288];
	xor.b32  	%r2301, %r2301, %r1782;
	ld.global.u32 	%r1783, [%rd17+292];
	xor.b32  	%r2300, %r2300, %r1783;
	ld.global.u32 	%r1784, [%rd17+296];
	xor.b32  	%r2115, %r2115, %r1784;
$L__BB8_223:
	and.b32  	%r1786, %r1678, 32768;
	setp.eq.s32 	%p120, %r1786, 0;
	@%p120 bra 	$L__BB8_225;
	ld.global.u32 	%r1787, [%rd17+300];
	xor.b32  	%r2119, %r2119, %r1787;
	ld.global.u32 	%r1788, [%rd17+304];
	xor.b32  	%r2302, %r2302, %r1788;
	ld.global.u32 	%r1789, [%rd17+308];
	xor.b32  	%r2301, %r2301, %r1789;
	ld.global.u32 	%r1790, [%rd17+312];
	xor.b32  	%r2300, %r2300, %r1790;
	ld.global.u32 	%r1791, [%rd17+316];
	xor.b32  	%r2115, %r2115, %r1791;
$L__BB8_225:
	add.s32 	%r2298, %r2298, 16;
	setp.ne.s32 	%p121, %r2298, 32;
	@%p121 bra 	$L__BB8_193;
	mad.lo.s32 	%r1792, %r2292, -31, %r899;
	add.s32 	%r2292, %r1792, 1;
	setp.ne.s32 	%p122, %r2292, 5;
	@%p122 bra 	$L__BB8_192;
	st.local.u32 	[%rd3+4], %r2119;
	st.local.v2.u32 	[%rd3+8], {%r2302, %r2301};
	st.local.v2.u32 	[%rd3+16], {%r2300, %r2115};
$L__BB8_228:
	shr.u64 	%rd62, %rd12, 2;
	add.s32 	%r2102, %r2102, 1;
	setp.gt.u64 	%p123, %rd12, 3;
	@%p123 bra 	$L__BB8_116;
$L__BB8_229:
	cvt.u32.u64 	%r1793, %rd4;
	setp.ge.s32 	%p124, %r1793, %r2;
	@%p124 bra 	$L__BB8_233;
	ld.param.u64 	%rd60, [_Z19define_static_stuffPfS_Pbiiiif_param_1];
	cvta.to.global.u64 	%rd19, %rd60;
	setp.ge.s32 	%p127, %r1793, %r1;
	@%p127 bra 	$L__BB8_232;
	add.s32 	%r1816, %r1073, %r1793;
	cvt.s64.s32 	%rd55, %r1816;
	add.s64 	%rd56, %rd2, %rd55;
	mov.b16 	%rs4, 1;
	st.global.u8 	[%rd56], %rs4;
	shl.b64 	%rd57, %rd4, 2;
	add.s64 	%rd58, %rd1, %rd57;
	mov.b32 	%r1817, 1103626240;
	st.global.u32 	[%rd58], %r1817;
	add.s64 	%rd59, %rd19, %rd57;
	mov.b32 	%r1818, 1056964608;
	st.global.u32 	[%rd59], %r1818;
	bra.uni 	$L__BB8_237;
$L__BB8_232:
	add.s32 	%r1812, %r1073, %r1793;
	cvt.s64.s32 	%rd50, %r1812;
	add.s64 	%rd51, %rd2, %rd50;
	mov.b16 	%rs3, 0;
	st.global.u8 	[%rd51], %rs3;
	shl.b64 	%rd52, %rd4, 2;
	add.s64 	%rd53, %rd1, %rd52;
	mov.b32 	%r1813, 1101004800;
	st.global.u32 	[%rd53], %r1813;
	add.s64 	%rd54, %rd19, %rd52;
	mov.b32 	%r1814, 1045220557;
	st.global.u32 	[%rd54], %r1814;
	bra.uni 	$L__BB8_237;
$L__BB8_233:
	add.s32 	%r1795, %r2, %r1073;
	setp.ge.s32 	%p125, %r1793, %r1795;
	@%p125 bra 	$L__BB8_237;
	ld.param.f32 	%f4, [_Z19define_static_stuffPfS_Pbiiiif_param_7];
	shr.u32 	%r1796, %r2119, 2;
	xor.b32  	%r1797, %r1796, %r2119;
	shl.b32 	%r1798, %r2115, 4;
	shl.b32 	%r1799, %r1797, 1;
	xor.b32  	%r1800, %r1799, %r1798;
	xor.b32  	%r1801, %r1800, %r1797;
	xor.b32  	%r1802, %r1801, %r2115;
	mad.lo.s32 	%r1804, %r1793, 362437, %r1802;
	add.s32 	%r1805, %r1804, 717346202;
	cvt.rn.f32.u32 	%f2, %r1805;
	fma.rn.f32 	%f3, %f2, 0f2F800000, 0f2F000000;
	setp.geu.f32 	%p126, %f3, %f4;
	@%p126 bra 	$L__BB8_236;
	sub.s32 	%r1809, %r1793, %r2;
	cvt.s64.s32 	%rd48, %r1809;
	add.s64 	%rd49, %rd2, %rd48;
	mov.b16 	%rs2, 1;
	st.global.u8 	[%rd49], %rs2;
	bra.uni 	$L__BB8_237;
$L__BB8_236:
	sub.s32 	%r1807, %r1793, %r2;
	cvt.s64.s32 	%rd46, %r1807;
	add.s64 	%rd47, %rd2, %rd46;
	mov.b16 	%rs1, 0;
	st.global.u8 	[%rd47], %rs1;
$L__BB8_237:
	ret;

}
	// .globl	_Z15make_some_noisePfiii
.visible .entry _Z15make_some_noisePfiii(
	.param .u64 .ptr .align 1 _Z15make_some_noisePfiii_param_0,
	.param .u32 _Z15make_some_noisePfiii_param_1,
	.param .u32 _Z15make_some_noisePfiii_param_2,
	.param .u32 _Z15make_some_noisePfiii_param_3
)
{
	.local .align 8 .b8 	__local_depot9[48];
	.reg .b64 	%SP;
	.reg .b64 	%SPL;
	.reg .pred 	%p<132>;
	.reg .b32 	%r<2401>;
	.reg .b32 	%f<31>;
	.reg .b64 	%rd<47>;
	.reg .b64 	%fd<3>;

	mov.u64 	%SPL, __local_depot9;
	ld.param.u64 	%rd18, [_Z15make_some_noisePfiii_param_0];
	ld.param.u32 	%r1086, [_Z15make_some_noisePfiii_param_1];
	ld.param.u32 	%r1088, [_Z15make_some_noisePfiii_param_2];
	ld.param.u32 	%r1087, [_Z15make_some_noisePfiii_param_3];
	mov.u32 	%r1089, %ctaid.x;
	mov.u32 	%r1090, %ntid.x;
	mov.u32 	%r1091, %tid.x;
	mad.lo.s32 	%r1, %r1089, %r1090, %r1091;
	mov.u32 	%r1092, %ctaid.y;
	mov.u32 	%r1093, %ntid.y;
	mov.u32 	%r1094, %tid.y;
	mad.lo.s32 	%r2, %r1092, %r1093, %r1094;
	setp.ge.s32 	%p1, %r2, %r1086;
	setp.ge.s32 	%p2, %r1, %r1088;
	or.pred  	%p3, %p1, %p2;
	@%p3 bra 	$L__BB9_232;
	add.u64 	%rd1, %SPL, 0;
	mul.lo.s32 	%r3, %r1086, %r1;
	xor.b32  	%r1095, %r1087, -1429050551;
	mul.lo.s32 	%r1096, %r1095, 1099087573;
	setp.gt.s32 	%p4, %r1087, -1;
	selp.b32 	%r1097, -644748465, -1947113066, %p4;
	add.s32 	%r1098, %r1097, %r1096;
	add.s32 	%r4, %r1098, 6615241;
	add.s32 	%r2135, %r1096, 123456789;
	st.local.v2.u32 	[%rd1], {%r4, %r2135};
	xor.b32  	%r2134, %r1096, 362436069;
	add.s32 	%r1099, %r1097, 521288629;
	st.local.v2.u32 	[%rd1+8], {%r2134, %r1099};
	xor.b32  	%r1100, %r1097, 88675123;
	add.s32 	%r2131, %r1096, 5783321;
	st.local.v2.u32 	[%rd1+16], {%r1100, %r2131};
	setp.eq.s32 	%p5, %r1, 0;
	@%p5 bra 	$L__BB9_116;
	cvt.s64.s32 	%rd45, %r1;
	mov.b32 	%r1832, 0;
	mov.u64 	%rd21, precalc_xorwow_matrix;
$L__BB9_3:
	mov.u64 	%rd3, %rd45;
	and.b64  	%rd4, %rd3, 3;
	setp.eq.s64 	%p6, %rd4, 0;
	@%p6 bra 	$L__BB9_115;
	mul.wide.u32 	%rd20, %r1832, 3200;
	add.s64 	%rd5, %rd21, %rd20;
	mov.b32 	%r2131, 0;
	mov.u32 	%r1849, %r2131;
	mov.u32 	%r1850, %r2131;
	mov.u32 	%r2134, %r2131;
	mov.u32 	%r2135, %r2131;
	mov.u32 	%r1841, %r2131;
$L__BB9_5:
	mul.wide.u32 	%rd22, %r1841, 4;
	add.s64 	%rd23, %rd1, %rd22;
	ld.local.u32 	%r21, [%rd23+4];
	shl.b32 	%r22, %r1841, 5;
	mov.b32 	%r1847, 0;
$L__BB9_6:
	.pragma "nounroll";
	shr.u32 	%r1104, %r21, %r1847;
	and.b32  	%r1105, %r1104, 1;
	setp.eq.b32 	%p7, %r1105, 1;
	not.pred 	%p8, %p7;
	add.s32 	%r1106, %r22, %r1847;
	mul.lo.s32 	%r1107, %r1106, 5;
	mul.wide.u32 	%rd24, %r1107, 4;
	add.s64 	%rd7, %rd5, %rd24;
	@%p8 bra 	$L__BB9_8;
	ld.global.u32 	%r1108, [%rd7];
	xor.b32  	%r2135, %r2135, %r1108;
	ld.global.u32 	%r1109, [%rd7+4];
	xor.b32  	%r2134, %r2134, %r1109;
	ld.global.u32 	%r1110, [%rd7+8];
	xor.b32  	%r1850, %r1850, %r1110;
	ld.global.u32 	%r1111, [%rd7+12];
	xor.b32  	%r1849, %r1849, %r1111;
	ld.global.u32 	%r1112, [%rd7+16];
	xor.b32  	%r2131, %r2131, %r1112;
$L__BB9_8:
	and.b32  	%r1114, %r1104, 2;
	setp.eq.s32 	%p9, %r1114, 0;
	@%p9 bra 	$L__BB9_10;
	ld.global.u32 	%r1115, [%rd7+20];
	xor.b32  	%r2135, %r2135, %r1115;
	ld.global.u32 	%r1116, [%rd7+24];
	xor.b32  	%r2134, %r2134, %r1116;
	ld.global.u32 	%r1117, [%rd7+28];
	xor.b32  	%r1850, %r1850, %r1117;
	ld.global.u32 	%r1118, [%rd7+32];
	xor.b32  	%r1849, %r1849, %r1118;
	ld.global.u32 	%r1119, [%rd7+36];
	xor.b32  	%r2131, %r2131, %r1119;
$L__BB9_10:
	and.b32  	%r1121, %r1104, 4;
	setp.eq.s32 	%p10, %r1121, 0;
	@%p10 bra 	$L__BB9_12;
	ld.global.u32 	%r1122, [%rd7+40];
	xor.b32  	%r2135, %r2135, %r1122;
	ld.global.u32 	%r1123, [%rd7+44];
	xor.b32  	%r2134, %r2134, %r1123;
	ld.global.u32 	%r1124, [%rd7+48];
	xor.b32  	%r1850, %r1850, %r1124;
	ld.global.u32 	%r1125, [%rd7+52];
	xor.b32  	%r1849, %r1849, %r1125;
	ld.global.u32 	%r1126, [%rd7+56];
	xor.b32  	%r2131, %r2131, %r1126;
$L__BB9_12:
	and.b32  	%r1128, %r1104, 8;
	setp.eq.s32 	%p11, %r1128, 0;
	@%p11 bra 	$L__BB9_14;
	ld.global.u32 	%r1129, [%rd7+60];
	xor.b32  	%r2135, %r2135, %r1129;
	ld.global.u32 	%r1130, [%rd7+64];
	xor.b32  	%r2134, %r2134, %r1130;
	ld.global.u32 	%r1131, [%rd7+68];
	xor.b32  	%r1850, %r1850, %r1131;
	ld.global.u32 	%r1132, [%rd7+72];
	xor.b32  	%r1849, %r1849, %r1132;
	ld.global.u32 	%r1133, [%rd7+76];
	xor.b32  	%r2131, %r2131, %r1133;
$L__BB9_14:
	and.b32  	%r1135, %r1104, 16;
	setp.eq.s32 	%p12, %r1135, 0;
	@%p12 bra 	$L__BB9_16;
	ld.global.u32 	%r1136, [%rd7+80];
	xor.b32  	%r2135, %r2135, %r1136;
	ld.global.u32 	%r1137, [%rd7+84];
	xor.b32  	%r2134, %r2134, %r1137;
	ld.global.u32 	%r1138, [%rd7+88];
	xor.b32  	%r1850, %r1850, %r1138;
	ld.global.u32 	%r1139, [%rd7+92];
	xor.b32  	%r1849, %r1849, %r1139;
	ld.global.u32 	%r1140, [%rd7+96];
	xor.b32  	%r2131, %r2131, %r1140;
$L__BB9_16:
	and.b32  	%r1142, %r1104, 32;
	setp.eq.s32 	%p13, %r1142, 0;
	@%p13 bra 	$L__BB9_18;
	ld.global.u32 	%r1143, [%rd7+100];
	xor.b32  	%r2135, %r2135, %r1143;
	ld.global.u32 	%r1144, [%rd7+104];
	xor.b32  	%r2134, %r2134, %r1144;
	ld.global.u32 	%r1145, [%rd7+108];
	xor.b32  	%r1850, %r1850, %r1145;
	ld.global.u32 	%r1146, [%rd7+112];
	xor.b32  	%r1849, %r1849, %r1146;
	ld.global.u32 	%r1147, [%rd7+116];
	xor.b32  	%r2131, %r2131, %r1147;
$L__BB9_18:
	and.b32  	%r1149, %r1104, 64;
	setp.eq.s32 	%p14, %r1149, 0;
	@%p14 bra 	$L__BB9_20;
	ld.global.u32 	%r1150, [%rd7+120];
	xor.b32  	%r2135, %r2135, %r1150;
	ld.global.u32 	%r1151, [%rd7+124];
	xor.b32  	%r2134, %r2134, %r1151;
	ld.global.u32 	%r1152, [%rd7+128];
	xor.b32  	%r1850, %r1850, %r1152;
	ld.global.u32 	%r1153, [%rd7+132];
	xor.b32  	%r1849, %r1849, %r1153;
	ld.global.u32 	%r1154, [%rd7+136];
	xor.b32  	%r2131, %r2131, %r1154;
$L__BB9_20:
	and.b32  	%r1156, %r1104, 128;
	setp.eq.s32 	%p15, %r1156, 0;
	@%p15 bra 	$L__BB9_22;
	ld.global.u32 	%r1157, [%rd7+140];
	xor.b32  	%r2135, %r2135, %r1157;
	ld.global.u32 	%r1158, [%rd7+144];
	xor.b32  	%r2134, %r2134, %r1158;
	ld.global.u32 	%r1159, [%rd7+148];
	xor.b32  	%r1850, %r1850, %r1159;
	ld.global.u32 	%r1160, [%rd7+152];
	xor.b32  	%r1849, %r1849, %r1160;
	ld.global.u32 	%r1161, [%rd7+156];
	xor.b32  	%r2131, %r2131, %r1161;
$L__BB9_22:
	and.b32  	%r1163, %r1104, 256;
	setp.eq.s32 	%p16, %r1163, 0;
	@%p16 bra 	$L__BB9_24;
	ld.global.u32 	%r1164, [%rd7+160];
	xor.b32  	%r2135, %r2135, %r1164;
	ld.global.u32 	%r1165, [%rd7+164];
	xor.b32  	%r2134, %r2134, %r1165;
	ld.global.u32 	%r1166, [%rd7+168];
	xor.b32  	%r1850, %r1850, %r1166;
	ld.global.u32 	%r1167, [%rd7+172];
	xor.b32  	%r1849, %r1849, %r1167;
	ld.global.u32 	%r1168, [%rd7+176];
	xor.b32  	%r2131, %r2131, %r1168;
$L__BB9_24:
	and.b32  	%r1170, %r1104, 512;
	setp.eq.s32 	%p17, %r1170, 0;
	@%p17 bra 	$L__BB9_26;
	ld.global.u32 	%r1171, [%rd7+180];
	xor.b32  	%r2135, %r2135, %r1171;
	ld.global.u32 	%r1172, [%rd7+184];
	xor.b32  	%r2134, %r2134, %r1172;
	ld.global.u32 	%r1173, [%rd7+188];
	xor.b32  	%r1850, %r1850, %r1173;
	ld.global.u32 	%r1174, [%rd7+192];
	xor.b32  	%r1849, %r1849, %r1174;
	ld.global.u32 	%r1175, [%rd7+196];
	xor.b32  	%r2131, %r2131, %r1175;
$L__BB9_26:
	and.b32  	%r1177, %r1104, 1024;
	setp.eq.s32 	%p18, %r1177, 0;
	@%p18 bra 	$L__BB9_28;
	ld.global.u32 	%r1178, [%rd7+200];
	xor.b32  	%r2135, %r2135, %r1178;
	ld.global.u32 	%r1179, [%rd7+204];
	xor.b32  	%r2134, %r2134, %r1179;
	ld.global.u32 	%r1180, [%rd7+208];
	xor.b32  	%r1850, %r1850, %r1180;
	ld.global.u32 	%r1181, [%rd7+212];
	xor.b32  	%r1849, %r1849, %r1181;
	ld.global.u32 	%r1182, [%rd7+216];
	xor.b32  	%r2131, %r2131, %r1182;
$L__BB9_28:
	and.b32  	%r1184, %r1104, 2048;
	setp.eq.s32 	%p19, %r1184, 0;
	@%p19 bra 	$L__BB9_30;
	ld.global.u32 	%r1185, [%rd7+220];
	xor.b32  	%r2135, %r2135, %r1185;
	ld.global.u32 	%r1186, [%rd7+224];
	xor.b32  	%r2134, %r2134, %r1186;
	ld.global.u32 	%r1187, [%rd7+228];
	xor.b32  	%r1850, %r1850, %r1187;
	ld.global.u32 	%r1188, [%rd7+232];
	xor.b32  	%r1849, %r1849, %r1188;
	ld.global.u32 	%r1189, [%rd7+236];
	xor.b32  	%r2131, %r2131, %r1189;
$L__BB9_30:
	and.b32  	%r1191, %r1104, 4096;
	setp.eq.s32 	%p20, %r1191, 0;
	@%p20 bra 	$L__BB9_32;
	ld.global.u32 	%r1192, [%rd7+240];
	xor.b32  	%r2135, %r2135, %r1192;
	ld.global.u32 	%r1193, [%rd7+244];
	xor.b32  	%r2134, %r2134, %r1193;
	ld.global.u32 	%r1194, [%rd7+248];
	xor.b32  	%r1850, %r1850, %r1194;
	ld.global.u32 	%r1195, [%rd7+252];
	xor.b32  	%r1849, %r1849, %r1195;
	ld.global.u32 	%r1196, [%rd7+256];
	xor.b32  	%r2131, %r2131, %r1196;
$L__BB9_32:
	and.b32  	%r1198, %r1104, 8192;
	setp.eq.s32 	%p21, %r1198, 0;
	@%p21 bra 	$L__BB9_34;
	ld.global.u32 	%r1199, [%rd7+260];
	xor.b32  	%r2135, %r2135, %r1199;
	ld.global.u32 	%r1200, [%rd7+264];
	xor.b32  	%r2134, %r2134, %r1200;
	ld.global.u32 	%r1201, [%rd7+268];
	xor.b32  	%r1850, %r1850, %r1201;
	ld.global.u32 	%r1202, [%rd7+272];
	xor.b32  	%r1849, %r1849, %r1202;
	ld.global.u32 	%r1203, [%rd7+276];
	xor.b32  	%r2131, %r2131, %r1203;
$L__BB9_34:
	and.b32  	%r1205, %r1104, 16384;
	setp.eq.s32 	%p22, %r1205, 0;
	@%p22 bra 	$L__BB9_36;
	ld.global.u32 	%r1206, [%rd7+280];
	xor.b32  	%r2135, %r2135, %r1206;
	ld.global.u32 	%r1207, [%rd7+284];
	xor.b32  	%r2134, %r2134, %r1207;
	ld.global.u32 	%r1208, [%rd7+288];
	xor.b32  	%r1850, %r1850, %r1208;
	ld.global.u32 	%r1209, [%rd7+292];
	xor.b32  	%r1849, %r1849, %r1209;
	ld.global.u32 	%r1210, [%rd7+296];
	xor.b32  	%r2131, %r2131, %r1210;
$L__BB9_36:
	and.b32  	%r1212, %r1104, 32768;
	setp.eq.s32 	%p23, %r1212, 0;
	@%p23 bra 	$L__BB9_38;
	ld.global.u32 	%r1213, [%rd7+300];
	xor.b32  	%r2135, %r2135, %r1213;
	ld.global.u32 	%r1214, [%rd7+304];
	xor.b32  	%r2134, %r2134, %r1214;
	ld.global.u32 	%r1215, [%rd7+308];
	xor.b32  	%r1850, %r1850, %r1215;
	ld.global.u32 	%r1216, [%rd7+312];
	xor.b32  	%r1849, %r1849, %r1216;
	ld.global.u32 	%r1217, [%rd7+316];
	xor.b32  	%r2131, %r2131, %r1217;
$L__BB9_38:
	add.s32 	%r1847, %r1847, 16;
	setp.ne.s32 	%p24, %r1847, 32;
	@%p24 bra 	$L__BB9_6;
	mad.lo.s32 	%r1218, %r1841, -31, %r22;
	add.s32 	%r1841, %r1218, 1;
	setp.ne.s32 	%p25, %r1841, 5;
	@%p25 bra 	$L__BB9_5;
	st.local.u32 	[%rd1+4], %r2135;
	st.local.v2.u32 	[%rd1+8], {%r2134, %r1850};
	st.local.v2.u32 	[%rd1+16], {%r1849, %r2131};
	setp.eq.s64 	%p26, %rd4, 1;
	@%p26 bra 	$L__BB9_115;
	mov.b32 	%r2131, 0;
	mov.u32 	%r1941, %r2131;
	mov.u32 	%r1942, %r2131;
	mov.u32 	%r2134, %r2131;
	mov.u32 	%r2135, %r2131;
	mov.u32 	%r1933, %r2131;
$L__BB9_42:
	mul.wide.u32 	%rd25, %r1933, 4;
	add.s64 	%rd26, %rd1, %rd25;
	ld.local.u32 	%r197, [%rd26+4];
	shl.b32 	%r198, %r1933, 5;
	mov.b32 	%r1939, 0;
$L__BB9_43:
	.pragma "nounroll";
	shr.u32 	%r1221, %r197, %r1939;
	and.b32  	%r1222, %r1221, 1;
	setp.eq.b32 	%p27, %r1222, 1;
	not.pred 	%p28, %p27;
	add.s32 	%r1223, %r198, %r1939;
	mul.lo.s32 	%r1224, %r1223, 5;
	mul.wide.u32 	%rd27, %r1224, 4;
	add.s64 	%rd8, %rd5, %rd27;
	@%p28 bra 	$L__BB9_45;
	ld.global.u32 	%r1225, [%rd8];
	xor.b32  	%r2135, %r2135, %r1225;
	ld.global.u32 	%r1226, [%rd8+4];
	xor.b32  	%r2134, %r2134, %r1226;
	ld.global.u32 	%r1227, [%rd8+8];
	xor.b32  	%r1942, %r1942, %r1227;
	ld.global.u32 	%r1228, [%rd8+12];
	xor.b32  	%r1941, %r1941, %r1228;
	ld.global.u32 	%r1229, [%rd8+16];
	xor.b32  	%r2131, %r2131, %r1229;
$L__BB9_45:
	and.b32  	%r1231, %r1221, 2;
	setp.eq.s32 	%p29, %r1231, 0;
	@%p29 bra 	$L__BB9_47;
	ld.global.u32 	%r1232, [%rd8+20];
	xor.b32  	%r2135, %r2135, %r1232;
	ld.global.u32 	%r1233, [%rd8+24];
	xor.b32  	%r2134, %r2134, %r1233;
	ld.global.u32 	%r1234, [%rd8+28];
	xor.b32  	%r1942, %r1942, %r1234;
	ld.global.u32 	%r1235, [%rd8+32];
	xor.b32  	%r1941, %r1941, %r1235;
	ld.global.u32 	%r1236, [%rd8+36];
	xor.b32  	%r2131, %r2131, %r1236;
$L__BB9_47:
	and.b32  	%r1238, %r1221, 4;
	setp.eq.s32 	%p30, %r1238, 0;
	@%p30 bra 	$L__BB9_49;
	ld.global.u32 	%r1239, [%rd8+40];
	xor.b32  	%r2135, %r2135, %r1239;
	ld.global.u32 	%r1240, [%rd8+44];
	xor.b32  	%r2134, %r2134, %r1240;
	ld.global.u32 	%r1241, [%rd8+48];
	xor.b32  	%r1942, %r1942, %r1241;
	ld.global.u32 	%r1242, [%rd8+52];
	xor.b32  	%r1941, %r1941, %r1242;
	ld.global.u32 	%r1243, [%rd8+56];
	xor.b32  	%r2131, %r2131, %r1243;
$L__BB9_49:
	and.b32  	%r1245, %r1221, 8;
	setp.eq.s32 	%p31, %r1245, 0;
	@%p31 bra 	$L__BB9_51;
	ld.global.u32 	%r1246, [%rd8+60];
	xor.b32  	%r2135, %r2135, %r1246;
	ld.global.u32 	%r1247, [%rd8+64];
	xor.b32  	%r2134, %r2134, %r1247;
	ld.global.u32 	%r1248, [%rd8+68];
	xor.b32  	%r1942, %r1942, %r1248;
	ld.global.u32 	%r1249, [%rd8+72];
	xor.b32  	%r1941, %r1941, %r1249;
	ld.global.u32 	%r1250, [%rd8+76];
	xor.b32  	%r2131, %r2131, %r1250;
$L__BB9_51:
	and.b32  	%r1252, %r1221, 16;
	setp.eq.s32 	%p32, %r1252, 0;
	@%p32 bra 	$L__BB9_53;
	ld.global.u32 	%r1253, [%rd8+80];
	xor.b32  	%r2135, %r2135, %r1253;
	ld.global.u32 	%r1254, [%rd8+84];
	xor.b32  	%r2134, %r2134, %r1254;
	ld.global.u32 	%r1255, [%rd8+88];
	xor.b32  	%r1942, %r1942, %r1255;
	ld.global.u32 	%r1256, [%rd8+92];
	xor.b32  	%r1941, %r1941, %r1256;
	ld.global.u32 	%r1257, [%rd8+96];
	xor.b32  	%r2131, %r2131, %r1257;
$L__BB9_53:
	and.b32  	%r1259, %r1221, 32;
	setp.eq.s32 	%p33, %r1259, 0;
	@%p33 bra 	$L__BB9_55;
	ld.global.u32 	%r1260, [%rd8+100];
	xor.b32  	%r2135, %r2135, %r1260;
	ld.global.u32 	%r1261, [%rd8+104];
	xor.b32  	%r2134, %r2134, %r1261;
	ld.global.u32 	%r1262, [%rd8+108];
	xor.b32  	%r1942, %r1942, %r1262;
	ld.global.u32 	%r1263, [%rd8+112];
	xor.b32  	%r1941, %r1941, %r1263;
	ld.global.u32 	%r1264, [%rd8+116];
	xor.b32  	%r2131, %r2131, %r1264;
$L__BB9_55:
	and.b32  	%r1266, %r1221, 64;
	setp.eq.s32 	%p34, %r1266, 0;
	@%p34 bra 	$L__BB9_57;
	ld.global.u32 	%r1267, [%rd8+120];
	xor.b32  	%r2135, %r2135, %r1267;
	ld.global.u32 	%r1268, [%rd8+124];
	xor.b32  	%r2134, %r2134, %r1268;
	ld.global.u32 	%r1269, [%rd8+128];
	xor.b32  	%r1942, %r1942, %r1269;
	ld.global.u32 	%r1270, [%rd8+132];
	xor.b32  	%r1941, %r1941, %r1270;
	ld.global.u32 	%r1271, [%rd8+136];
	xor.b32  	%r2131, %r2131, %r1271;
$L__BB9_57:
	and.b32  	%r1273, %r1221, 128;
	setp.eq.s32 	%p35, %r1273, 0;
	@%p35 bra 	$L__BB9_59;
	ld.global.u32 	%r1274, [%rd8+140];
	xor.b32  	%r2135, %r2135, %r1274;
	ld.global.u32 	%r1275, [%rd8+144];
	xor.b32  	%r2134, %r2134, %r1275;
	ld.global.u32 	%r1276, [%rd8+148];
	xor.b32  	%r1942, %r1942, %r1276;
	ld.global.u32 	%r1277, [%rd8+152];
	xor.b32  	%r1941, %r1941, %r1277;
	ld.global.u32 	%r1278, [%rd8+156];
	xor.b32  	%r2131, %r2131, %r1278;
$L__BB9_59:
	and.b32  	%r1280, %r1221, 256;
	setp.eq.s32 	%p36, %r1280, 0;
	@%p36 bra 	$L__BB9_61;
	ld.global.u32 	%r1281, [%rd8+160];
	xor.b32  	%r2135, %r2135, %r1281;
	ld.global.u32 	%r1282, [%rd8+164];
	xor.b32  	%r2134, %r2134, %r1282;
	ld.global.u32 	%r1283, [%rd8+168];
	xor.b32  	%r1942, %r1942, %r1283;
	ld.global.u32 	%r1284, [%rd8+172];
	xor.b32  	%r1941, %r1941, %r1284;
	ld.global.u32 	%r1285, [%rd8+176];
	xor.b32  	%r2131, %r2131, %r1285;
$L__BB9_61:
	and.b32  	%r1287, %r1221, 512;
	setp.eq.s32 	%p37, %r1287, 0;
	@%p37 bra 	$L__BB9_63;
	ld.global.u32 	%r1288, [%rd8+180];
	xor.b32  	%r2135, %r2135, %r1288;
	ld.global.u32 	%r1289, [%rd8+184];
	xor.b32  	%r2134, %r2134, %r1289;
	ld.global.u32 	%r1290, [%rd8+188];
	xor.b32  	%r1942, %r1942, %r1290;
	ld.global.u32 	%r1291, [%rd8+192];
	xor.b32  	%r1941, %r1941, %r1291;
	ld.global.u32 	%r1292, [%rd8+196];
	xor.b32  	%r2131, %r2131, %r1292;
$L__BB9_63:
	and.b32  	%r1294, %r1221, 1024;
	setp.eq.s32 	%p38, %r1294, 0;
	@%p38 bra 	$L__BB9_65;
	ld.global.u32 	%r1295, [%rd8+200];
	xor.b32  	%r2135, %r2135, %r1295;
	ld.global.u32 	%r1296, [%rd8+204];
	xor.b32  	%r2134, %r2134, %r1296;
	ld.global.u32 	%r1297, [%rd8+208];
	xor.b32  	%r1942, %r1942, %r1297;
	ld.global.u32 	%r1298, [%rd8+212];
	xor.b32  	%r1941, %r1941, %r1298;
	ld.global.u32 	%r1299, [%rd8+216];
	xor.b32  	%r2131, %r2131, %r1299;
$L__BB9_65:
	and.b32  	%r1301, %r1221, 2048;
	setp.eq.s32 	%p39, %r1301, 0;
	@%p39 bra 	$L__BB9_67;
	ld.global.u32 	%r1302, [%rd8+220];
	xor.b32  	%r2135, %r2135, %r1302;
	ld.global.u32 	%r1303, [%rd8+224];
	xor.b32  	%r2134, %r2134, %r1303;
	ld.global.u32 	%r1304, [%rd8+228];
	xor.b32  	%r1942, %r1942, %r1304;
	ld.global.u32 	%r1305, [%rd8+232];
	xor.b32  	%r1941, %r1941, %r1305;
	ld.global.u32 	%r1306, [%rd8+236];
	xor.b32  	%r2131, %r2131, %r1306;
$L__BB9_67:
	and.b32  	%r1308, %r1221, 4096;
	setp.eq.s32 	%p40, %r1308, 0;
	@%p40 bra 	$L__BB9_69;
	ld.global.u32 	%r1309, [%rd8+240];
	xor.b32  	%r2135, %r2135, %r1309;
	ld.global.u32 	%r1310, [%rd8+244];
	xor.b32  	%r2134, %r2134, %r1310;
	ld.global.u32 	%r1311, [%rd8+248];
	xor.b32  	%r1942, %r1942, %r1311;
	ld.global.u32 	%r1312, [%rd8+252];
	xor.b32  	%r1941, %r1941, %r1312;
	ld.global.u32 	%r1313, [%rd8+256];
	xor.b32  	%r2131, %r2131, %r1313;
$L__BB9_69:
	and.b32  	%r1315, %r1221, 8192;
	setp.eq.s32 	%p41, %r1315, 0;
	@%p41 bra 	$L__BB9_71;
	ld.global.u32 	%r1316, [%rd8+260];
	xor.b32  	%r2135, %r2135, %r1316;
	ld.global.u32 	%r1317, [%rd8+264];
	xor.b32  	%r2134, %r2134, %r1317;
	ld.global.u32 	%r1318, [%rd8+268];
	xor.b32  	%r1942, %r1942, %r1318;
	ld.global.u32 	%r1319, [%rd8+272];
	xor.b32  	%r1941, %r1941, %r1319;
	ld.global.u32 	%r1320, [%rd8+276];
	xor.b32  	%r2131, %r2131, %r1320;
$L__BB9_71:
	and.b32  	%r1322, %r1221, 16384;
	setp.eq.s32 	%p42, %r1322, 0;
	@%p42 bra 	$L__BB9_73;
	ld.global.u32 	%r1323, [%rd8+280];
	xor.b32  	%r2135, %r2135, %r1323;
	ld.global.u32 	%r1324, [%rd8+284];
	xor.b32  	%r2134, %r2134, %r1324;
	ld.global.u32 	%r1325, [%rd8+288];
	xor.b32  	%r1942, %r1942, %r1325;
	ld.global.u32 	%r1326, [%rd8+292];
	xor.b32  	%r1941, %r1941, %r1326;
	ld.global.u32 	%r1327, [%rd8+296];
	xor.b32  	%r2131, %r2131, %r1327;
$L__BB9_73:
	and.b32  	%r1329, %r1221, 32768;
	setp.eq.s32 	%p43, %r1329, 0;
	@%p43 bra 	$L__BB9_75;
	ld.global.u32 	%r1330, [%rd8+300];
	xor.b32  	%r2135, %r2135, %r1330;
	ld.global.u32 	%r1331, [%rd8+304];
	xor.b32  	%r2134, %r2134, %r1331;
	ld.global.u32 	%r1332, [%rd8+308];
	xor.b32  	%r1942, %r1942, %r1332;
	ld.global.u32 	%r1333, [%rd8+312];
	xor.b32  	%r1941, %r1941, %r1333;
	ld.global.u32 	%r1334, [%rd8+316];
	xor.b32  	%r2131, %r2131, %r1334;
$L__BB9_75:
	add.s32 	%r1939, %r1939, 16;
	setp.ne.s32 	%p44, %r1939, 32;
	@%p44 bra 	$L__BB9_43;
	mad.lo.s32 	%r1335, %r1933, -31, %r198;
	add.s32 	%r1933, %r1335, 1;
	setp.ne.s32 	%p45, %r1933, 5;
	@%p45 bra 	$L__BB9_42;
	st.local.u32 	[%rd1+4], %r2135;
	st.local.v2.u32 	[%rd1+8], {%r2134, %r1942};
	st.local.v2.u32 	[%rd1+16], {%r1941, %r2131};
	setp.ne.s64 	%p46, %rd4, 3;
	@%p46 bra 	$L__BB9_115;
	mov.b32 	%r2131, 0;
	mov.u32 	%r2033, %r2131;
	mov.u32 	%r2034, %r2131;
	mov.u32 	%r2134, %r2131;
	mov.u32 	%r2135, %r2131;
	mov.u32 	%r2025, %r2131;
$L__BB9_79:
	mul.wide.u32 	%rd28, %r2025, 4;
	add.s64 	%rd29, %rd1, %rd28;
	ld.local.u32 	%r373, [%rd29+4];
	shl.b32 	%r374, %r2025, 5;
	mov.b32 	%r2031, 0;
$L__BB9_80:
	.pragma "nounroll";
	shr.u32 	%r1338, %r373, %r2031;
	and.b32  	%r1339, %r1338, 1;
	setp.eq.b32 	%p47, %r1339, 1;
	not.pred 	%p48, %p47;
	add.s32 	%r1340, %r374, %r2031;
	mul.lo.s32 	%r1341, %r1340, 5;
	mul.wide.u32 	%rd30, %r1341, 4;
	add.s64 	%rd9, %rd5, %rd30;
	@%p48 bra 	$L__BB9_82;
	ld.global.u32 	%r1342, [%rd9];
	xor.b32  	%r2135, %r2135, %r1342;
	ld.global.u32 	%r1343, [%rd9+4];
	xor.b32  	%r2134, %r2134, %r1343;
	ld.global.u32 	%r1344, [%rd9+8];
	xor.b32  	%r2034, %r2034, %r1344;
	ld.global.u32 	%r1345, [%rd9+12];
	xor.b32  	%r2033, %r2033, %r1345;
	ld.global.u32 	%r1346, [%rd9+16];
	xor.b32  	%r2131, %r2131, %r1346;
$L__BB9_82:
	and.b32  	%r1348, %r1338, 2;
	setp.eq.s32 	%p49, %r1348, 0;
	@%p49 bra 	$L__BB9_84;
	ld.global.u32 	%r1349, [%rd9+20];
	xor.b32  	%r2135, %r2135, %r1349;
	ld.global.u32 	%r1350, [%rd9+24];
	xor.b32  	%r2134, %r2134, %r1350;
	ld.global.u32 	%r1351, [%rd9+28];
	xor.b32  	%r2034, %r2034, %r1351;
	ld.global.u32 	%r1352, [%rd9+32];
	xor.b32  	%r2033, %r2033, %r1352;
	ld.global.u32 	%r1353, [%rd9+36];
	xor.b32  	%r2131, %r2131, %r1353;
$L__BB9_84:
	and.b32  	%r1355, %r1338, 4;
	setp.eq.s32 	%p50, %r1355, 0;
	@%p50 bra 	$L__BB9_86;
	ld.global.u32 	%r1356, [%rd9+40];
	xor.b32  	%r2135, %r2135, %r1356;
	ld.global.u32 	%r1357, [%rd9+44];
	xor.b32  	%r2134, %r2134, %r1357;
	ld.global.u32 	%r1358, [%rd9+48];
	xor.b32  	%r2034, %r2034, %r1358;
	ld.global.u32 	%r1359, [%rd9+52];
	xor.b32  	%r2033, %r2033, %r1359;
	ld.global.u32 	%r1360, [%rd9+56];
	xor.b32  	%r2131, %r2131, %r1360;
$L__BB9_86:
	and.b32  	%r1362, %r1338, 8;
	setp.eq.s32 	%p51, %r1362, 0;
	@%p51 bra 	$L__BB9_88;
	ld.global.u32 	%r1363, [%rd9+60];
	xor.b32  	%r2135, %r2135, %r1363;
	ld.global.u32 	%r1364, [%rd9+64];
	xor.b32  	%r2134, %r2134, %r1364;
	ld.global.u32 	%r1365, [%rd9+68];
	xor.b32  	%r2034, %r2034, %r1365;
	ld.global.u32 	%r1366, [%rd9+72];
	xor.b32  	%r2033, %r2033, %r1366;
	ld.global.u32 	%r1367, [%rd9+76];
	xor.b32  	%r2131, %r2131, %r1367;
$L__BB9_88:
	and.b32  	%r1369, %r1338, 16;
	setp.eq.s32 	%p52, %r1369, 0;
	@%p52 bra 	$L__BB9_90;
	ld.global.u32 	%r1370, [%rd9+80];
	xor.b32  	%r2135, %r2135, %r1370;
	ld.global.u32 	%r1371, [%rd9+84];
	xor.b32  	%r2134, %r2134, %r1371;
	ld.global.u32 	%r1372, [%rd9+88];
	xor.b32  	%r2034, %r2034, %r1372;
	ld.global.u32 	%r1373, [%rd9+92];
	xor.b32  	%r2033, %r2033, %r1373;
	ld.global.u32 	%r1374, [%rd9+96];
	xor.b32  	%r2131, %r2131, %r1374;
$L__BB9_90:
	and.b32  	%r1376, %r1338, 32;
	setp.eq.s32 	%p53, %r1376, 0;
	@%p53 bra 	$L__BB9_92;
	ld.global.u32 	%r1377, [%rd9+100];
	xor.b32  	%r2135, %r2135, %r1377;
	ld.global.u32 	%r1378, [%rd9+104];
	xor.b32  	%r2134, %r2134, %r1378;
	ld.global.u32 	%r1379, [%rd9+108];
	xor.b32  	%r2034, %r2034, %r1379;
	ld.global.u32 	%r1380, [%rd9+112];
	xor.b32  	%r2033, %r2033, %r1380;
	ld.global.u32 	%r1381, [%rd9+116];
	xor.b32  	%r2131, %r2131, %r1381;
$L__BB9_92:
	and.b32  	%r1383, %r1338, 64;
	setp.eq.s32 	%p54, %r1383, 0;
	@%p54 bra 	$L__BB9_94;
	ld.global.u32 	%r1384, [%rd9+120];
	xor.b32  	%r2135, %r2135, %r1384;
	ld.global.u32 	%r1385, [%rd9+124];
	xor.b32  	%r2134, %r2134, %r1385;
	ld.global.u32 	%r1386, [%rd9+128];
	xor.b32  	%r2034, %r2034, %r1386;
	ld.global.u32 	%r1387, [%rd9+132];
	xor.b32  	%r2033, %r2033, %r1387;
	ld.global.u32 	%r1388, [%rd9+136];
	xor.b32  	%r2131, %r2131, %r1388;
$L__BB9_94:
	and.b32  	%r1390, %r1338, 128;
	setp.eq.s32 	%p55, %r1390, 0;
	@%p55 bra 	$L__BB9_96;
	ld.global.u32 	%r1391, [%rd9+140];
	xor.b32  	%r2135, %r2135, %r1391;
	ld.global.u32 	%r1392, [%rd9+144];
	xor.b32  	%r2134, %r2134, %r1392;
	ld.global.u32 	%r1393, [%rd9+148];
	xor.b32  	%r2034, %r2034, %r1393;
	ld.global.u32 	%r1394, [%rd9+152];
	xor.b32  	%r2033, %r2033, %r1394;
	ld.global.u32 	%r1395, [%rd9+156];
	xor.b32  	%r2131, %r2131, %r1395;
$L__BB9_96:
	and.b32  	%r1397, %r1338, 256;
	setp.eq.s32 	%p56, %r1397, 0;
	@%p56 bra 	$L__BB9_98;
	ld.global.u32 	%r1398, [%rd9+160];
	xor.b32  	%r2135, %r2135, %r1398;
	ld.global.u32 	%r1399, [%rd9+164];
	xor.b32  	%r2134, %r2134, %r1399;
	ld.global.u32 	%r1400, [%rd9+168];
	xor.b32  	%r2034, %r2034, %r1400;
	ld.global.u32 	%r1401, [%rd9+172];
	xor.b32  	%r2033, %r2033, %r1401;
	ld.global.u32 	%r1402, [%rd9+176];
	xor.b32  	%r2131, %r2131, %r1402;
$L__BB9_98:
	and.b32  	%r1404, %r1338, 512;
	setp.eq.s32 	%p57, %r1404, 0;
	@%p57 bra 	$L__BB9_100;
	ld.global.u32 	%r1405, [%rd9+180];
	xor.b32  	%r2135, %r2135, %r1405;
	ld.global.u32 	%r1406, [%rd9+184];
	xor.b32  	%r2134, %r2134, %r1406;
	ld.global.u32 	%r1407, [%rd9+188];
	xor.b32  	%r2034, %r2034, %r1407;
	ld.global.u32 	%r1408, [%rd9+192];
	xor.b32  	%r2033, %r2033, %r1408;
	ld.global.u32 	%r1409, [%rd9+196];
	xor.b32  	%r2131, %r2131, %r1409;
$L__BB9_100:
	and.b32  	%r1411, %r1338, 1024;
	setp.eq.s32 	%p58, %r1411, 0;
	@%p58 bra 	$L__BB9_102;
	ld.global.u32 	%r1412, [%rd9+200];
	xor.b32  	%r2135, %r2135, %r1412;
	ld.global.u32 	%r1413, [%rd9+204];
	xor.b32  	%r2134, %r2134, %r1413;
	ld.global.u32 	%r1414, [%rd9+208];
	xor.b32  	%r2034, %r2034, %r1414;
	ld.global.u32 	%r1415, [%rd9+212];
	xor.b32  	%r2033, %r2033, %r1415;
	ld.global.u32 	%r1416, [%rd9+216];
	xor.b32  	%r2131, %r2131, %r1416;
$L__BB9_102:
	and.b32  	%r1418, %r1338, 2048;
	setp.eq.s32 	%p59, %r1418, 0;
	@%p59 bra 	$L__BB9_104;
	ld.global.u32 	%r1419, [%rd9+220];
	xor.b32  	%r2135, %r2135, %r1419;
	ld.global.u32 	%r1420, [%rd9+224];
	xor.b32  	%r2134, %r2134, %r1420;
	ld.global.u32 	%r1421, [%rd9+228];
	xor.b32  	%r2034, %r2034, %r1421;
	ld.global.u32 	%r1422, [%rd9+232];
	xor.b32  	%r2033, %r2033, %r1422;
	ld.global.u32 	%r1423, [%rd9+236];
	xor.b32  	%r2131, %r2131, %r1423;
$L__BB9_104:
	and.b32  	%r1425, %r1338, 4096;
	setp.eq.s32 	%p60, %r1425, 0;
	@%p60 bra 	$L__BB9_106;
	ld.global.u32 	%r1426, [%rd9+240];
	xor.b32  	%r2135, %r2135, %r1426;
	ld.global.u32 	%r1427, [%rd9+244];
	xor.b32  	%r2134, %r2134, %r1427;
	ld.global.u32 	%r1428, [%rd9+248];
	xor.b32  	%r2034, %r2034, %r1428;
	ld.global.u32 	%r1429, [%rd9+252];
	xor.b32  	%r2033, %r2033, %r1429;
	ld.global.u32 	%r1430, [%rd9+256];
	xor.b32  	%r2131, %r2131, %r1430;
$L__BB9_106:
	and.b32  	%r1432, %r1338, 8192;
	setp.eq.s32 	%p61, %r1432, 0;
	@%p61 bra 	$L__BB9_108;
	ld.global.u32 	%r1433, [%rd9+260];
	xor.b32  	%r2135, %r2135, %r1433;
	ld.global.u32 	%r1434, [%rd9+264];
	xor.b32  	%r2134, %r2134, %r1434;
	ld.global.u32 	%r1435, [%rd9+268];
	xor.b32  	%r2034, %r2034, %r1435;
	ld.global.u32 	%r1436, [%rd9+272];
	xor.b32  	%r2033, %r2033, %r1436;
	ld.global.u32 	%r1437, [%rd9+276];
	xor.b32  	%r2131, %r2131, %r1437;
$L__BB9_108:
	and.b32  	%r1439, %r1338, 16384;
	setp.eq.s32 	%p62, %r1439, 0;
	@%p62 bra 	$L__BB9_110;
	ld.global.u32 	%r1440, [%rd9+280];
	xor.b32  	%r2135, %r2135, %r1440;
	ld.global.u32 	%r1441, [%rd9+284];
	xor.b32  	%r2134, %r2134, %r1441;
	ld.global.u32 	%r1442, [%rd9+288];
	xor.b32  	%r2034, %r2034, %r1442;
	ld.global.u32 	%r1443, [%rd9+292];
	xor.b32  	%r2033, %r2033, %r1443;
	ld.global.u32 	%r1444, [%rd9+296];
	xor.b32  	%r2131, %r2131, %r1444;
$L__BB9_110:
	and.b32  	%r1446, %r1338, 32768;
	setp.eq.s32 	%p63, %r1446, 0;
	@%p63 bra 	$L__BB9_112;
	ld.global.u32 	%r1447, [%rd9+300];
	xor.b32  	%r2135, %r2135, %r1447;
	ld.global.u32 	%r1448, [%rd9+304];
	xor.b32  	%r2134, %r2134, %r1448;
	ld.global.u32 	%r1449, [%rd9+308];
	xor.b32  	%r2034, %r2034, %r1449;
	ld.global.u32 	%r1450, [%rd9+312];
	xor.b32  	%r2033, %r2033, %r1450;
	ld.global.u32 	%r1451, [%rd9+316];
	xor.b32  	%r2131, %r2131, %r1451;
$L__BB9_112:
	add.s32 	%r2031, %r2031, 16;
	setp.ne.s32 	%p64, %r2031, 32;
	@%p64 bra 	$L__BB9_80;
	mad.lo.s32 	%r1452, %r2025, -31, %r374;
	add.s32 	%r2025, %r1452, 1;
	setp.ne.s32 	%p65, %r2025, 5;
	@%p65 bra 	$L__BB9_79;
	st.local.u32 	[%rd1+4], %r2135;
	st.local.v2.u32 	[%rd1+8], {%r2134, %r2034};
	st.local.v2.u32 	[%rd1+16], {%r2033, %r2131};
$L__BB9_115:
	shr.u64 	%rd45, %rd3, 2;
	add.s32 	%r1832, %r1832, 1;
	setp.lt.u64 	%p66, %rd3, 4;
	@%p66 bra 	$L__BB9_116;
	bra.uni 	$L__BB9_3;
$L__BB9_116:
	setp.eq.s32 	%p67, %r2, 0;
	@%p67 bra 	$L__BB9_231;
	cvt.u64.u32 	%rd46, %r2;
	mov.b32 	%r2118, 0;
	mov.u64 	%rd32, precalc_xorwow_offset_matrix;
$L__BB9_118:
	mov.u64 	%rd11, %rd46;
	and.b64  	%rd12, %rd11, 3;
	setp.eq.s64 	%p68, %rd12, 0;
	@%p68 bra 	$L__BB9_230;
	mul.wide.u32 	%rd31, %r2118, 3200;
	add.s64 	%rd13, %rd32, %rd31;
	mov.b32 	%r2131, 0;
	mov.u32 	%r2132, %r2131;
	mov.u32 	%r2133, %r2131;
	mov.u32 	%r2134, %r2131;
	mov.u32 	%r2135, %r2131;
	mov.u32 	%r2124, %r2131;
$L__BB9_120:
	mul.wide.u32 	%rd33, %r2124, 4;
	add.s64 	%rd34, %rd1, %rd33;
	ld.local.u32 	%r557, [%rd34+4];
	shl.b32 	%r558, %r2124, 5;
	mov.b32 	%r2130, 0;
$L__BB9_121:
	.pragma "nounroll";
	shr.u32 	%r1456, %r557, %r2130;
	and.b32  	%r1457, %r1456, 1;
	setp.eq.b32 	%p69, %r1457, 1;
	not.pred 	%p70, %p69;
	add.s32 	%r1458, %r558, %r2130;
	mul.lo.s32 	%r1459, %r1458, 5;
	mul.wide.u32 	%rd35, %r1459, 4;
	add.s64 	%rd14, %rd13, %rd35;
	@%p70 bra 	$L__BB9_123;
	ld.global.u32 	%r1460, [%rd14];
	xor.b32  	%r2135, %r2135, %r1460;
	ld.global.u32 	%r1461, [%rd14+4];
	xor.b32  	%r2134, %r2134, %r1461;
	ld.global.u32 	%r1462, [%rd14+8];
	xor.b32  	%r2133, %r2133, %r1462;
	ld.global.u32 	%r1463, [%rd14+12];
	xor.b32  	%r2132, %r2132, %r1463;
	ld.global.u32 	%r1464, [%rd14+16];
	xor.b32  	%r2131, %r2131, %r1464;
$L__BB9_123:
	and.b32  	%r1466, %r1456, 2;
	setp.eq.s32 	%p71, %r1466, 0;
	@%p71 bra 	$L__BB9_125;
	ld.global.u32 	%r1467, [%rd14+20];
	xor.b32  	%r2135, %r2135, %r1467;
	ld.global.u32 	%r1468, [%rd14+24];
	xor.b32  	%r2134, %r2134, %r1468;
	ld.global.u32 	%r1469, [%rd14+28];
	xor.b32  	%r2133, %r2133, %r1469;
	ld.global.u32 	%r1470, [%rd14+32];
	xor.b32  	%r2132, %r2132, %r1470;
	ld.global.u32 	%r1471, [%rd14+36];
	xor.b32  	%r2131, %r2131, %r1471;
$L__BB9_125:
	and.b32  	%r1473, %r1456, 4;
	setp.eq.s32 	%p72, %r1473, 0;
	@%p72 bra 	$L__BB9_127;
	ld.global.u32 	%r1474, [%rd14+40];
	xor.b32  	%r2135, %r2135, %r1474;
	ld.global.u32 	%r1475, [%rd14+44];
	xor.b32  	%r2134, %r2134, %r1475;
	ld.global.u32 	%r1476, [%rd14+48];
	xor.b32  	%r2133, %r2133, %r1476;
	ld.global.u32 	%r1477, [%rd14+52];
	xor.b32  	%r2132, %r2132, %r1477;
	ld.global.u32 	%r1478, [%rd14+56];
	xor.b32  	%r2131, %r2131, %r1478;
$L__BB9_127:
	and.b32  	%r1480, %r1456, 8;
	setp.eq.s32 	%p73, %r1480, 0;
	@%p73 bra 	$L__BB9_129;
	ld.global.u32 	%r1481, [%rd14+60];
	xor.b32  	%r2135, %r2135, %r1481;
	ld.global.u32 	%r1482, [%rd14+64];
	xor.b32  	%r2134, %r2134, %r1482;
	ld.global.u32 	%r1483, [%rd14+68];
	xor.b32  	%r2133, %r2133, %r1483;
	ld.global.u32 	%r1484, [%rd14+72];
	xor.b32  	%r2132, %r2132, %r1484;
	ld.global.u32 	%r1485, [%rd14+76];
	xor.b32  	%r2131, %r2131, %r1485;
$L__BB9_129:
	and.b32  	%r1487, %r1456, 16;
	setp.eq.s32 	%p74, %r1487, 0;
	@%p74 bra 	$L__BB9_131;
	ld.global.u32 	%r1488, [%rd14+80];
	xor.b32  	%r2135, %r2135, %r1488;
	ld.global.u32 	%r1489, [%rd14+84];
	xor.b32  	%r2134, %r2134, %r1489;
	ld.global.u32 	%r1490, [%rd14+88];
	xor.b32  	%r2133, %r2133, %r1490;
	ld.global.u32 	%r1491, [%rd14+92];
	xor.b32  	%r2132, %r2132, %r1491;
	ld.global.u32 	%r1492, [%rd14+96];
	xor.b32  	%r2131, %r2131, %r1492;
$L__BB9_131:
	and.b32  	%r1494, %r1456, 32;
	setp.eq.s32 	%p75, %r1494, 0;
	@%p75 bra 	$L__BB9_133;
	ld.global.u32 	%r1495, [%rd14+100];
	xor.b32  	%r2135, %r2135, %r1495;
	ld.global.u32 	%r1496, [%rd14+104];
	xor.b32  	%r2134, %r2134, %r1496;
	ld.global.u32 	%r1497, [%rd14+108];
	xor.b32  	%r2133, %r2133, %r1497;
	ld.global.u32 	%r1498, [%rd14+112];
	xor.b32  	%r2132, %r2132, %r1498;
	ld.global.u32 	%r1499, [%rd14+116];
	xor.b32  	%r2131, %r2131, %r1499;
$L__BB9_133:
	and.b32  	%r1501, %r1456, 64;
	setp.eq.s32 	%p76, %r1501, 0;
	@%p76 bra 	$L__BB9_135;
	ld.global.u32 	%r1502, [%rd14+120];
	xor.b32  	%r2135, %r2135, %r1502;
	ld.global.u32 	%r1503, [%rd14+124];
	xor.b32  	%r2134, %r2134, %r1503;
	ld.global.u32 	%r1504, [%rd14+128];
	xor.b32  	%r2133, %r2133, %r1504;
	ld.global.u32 	%r1505, [%rd14+132];
	xor.b32  	%r2132, %r2132, %r1505;
	ld.global.u32 	%r1506, [%rd14+136];
	xor.b32  	%r2131, %r2131, %r1506;
$L__BB9_135:
	and.b32  	%r1508, %r1456, 128;
	setp.eq.s32 	%p77, %r1508, 0;
	@%p77 bra 	$L__BB9_137;
	ld.global.u32 	%r1509, [%rd14+140];
	xor.b32  	%r2135, %r2135, %r1509;
	ld.global.u32 	%r1510, [%rd14+144];
	xor.b32  	%r2134, %r2134, %r1510;
	ld.global.u32 	%r1511, [%rd14+148];
	xor.b32  	%r2133, %r2133, %r1511;
	ld.global.u32 	%r1512, [%rd14+152];
	xor.b32  	%r2132, %r2132, %r1512;
	ld.global.u32 	%r1513, [%rd14+156];
	xor.b32  	%r2131, %r2131, %r1513;
$L__BB9_137:
	and.b32  	%r1515, %r1456, 256;
	setp.eq.s32 	%p78, %r1515, 0;
	@%p78 bra 	$L__BB9_139;
	ld.global.u32 	%r1516, [%rd14+160];
	xor.b32  	%r2135, %r2135, %r1516;
	ld.global.u32 	%r1517, [%rd14+164];
	xor.b32  	%r2134, %r2134, %r1517;
	ld.global.u32 	%r1518, [%rd14+168];
	xor.b32  	%r2133, %r2133, %r1518;
	ld.global.u32 	%r1519, [%rd14+172];
	xor.b32  	%r2132, %r2132, %r1519;
	ld.global.u32 	%r1520, [%rd14+176];
	xor.b32  	%r2131, %r2131, %r1520;
$L__BB9_139:
	and.b32  	%r1522, %r1456, 512;
	setp.eq.s32 	%p79, %r1522, 0;
	@%p79 bra 	$L__BB9_141;
	ld.global.u32 	%r1523, [%rd14+180];
	xor.b32  	%r2135, %r2135, %r1523;
	ld.global.u32 	%r1524, [%rd14+184];
	xor.b32  	%r2134, %r2134, %r1524;
	ld.global.u32 	%r1525, [%rd14+188];
	xor.b32  	%r2133, %r2133, %r1525;
	ld.global.u32 	%r1526, [%rd14+192];
	xor.b32  	%r2132, %r2132, %r1526;
	ld.global.u32 	%r1527, [%rd14+196];
	xor.b32  	%r2131, %r2131, %r1527;
$L__BB9_141:
	and.b32  	%r1529, %r1456, 1024;
	setp.eq.s32 	%p80, %r1529, 0;
	@%p80 bra 	$L__BB9_143;
	ld.global.u32 	%r1530, [%rd14+200];
	xor.b32  	%r2135, %r2135, %r1530;
	ld.global.u32 	%r1531, [%rd14+204];
	xor.b32  	%r2134, %r2134, %r1531;
	ld.global.u32 	%r1532, [%rd14+208];
	xor.b32  	%r2133, %r2133, %r1532;
	ld.global.u32 	%r1533, [%rd14+212];
	xor.b32  	%r2132, %r2132, %r1533;
	ld.global.u32 	%r1534, [%rd14+216];
	xor.b32  	%r2131, %r2131, %r1534;
$L__BB9_143:
	and.b32  	%r1536, %r1456, 2048;
	setp.eq.s32 	%p81, %r1536, 0;
	@%p81 bra 	$L__BB9_145;
	ld.global.u32 	%r1537, [%rd14+220];
	xor.b32  	%r2135, %r2135, %r1537;
	ld.global.u32 	%r1538, [%rd14+224];
	xor.b32  	%r2134, %r2134, %r1538;
	ld.global.u32 	%r1539, [%rd14+228];
	xor.b32  	%r2133, %r2133, %r1539;
	ld.global.u32 	%r1540, [%rd14+232];
	xor.b32  	%r2132, %r2132, %r1540;
	ld.global.u32 	%r1541, [%rd14+236];
	xor.b32  	%r2131, %r2131, %r1541;
$L__BB9_145:
	and.b32  	%r1543, %r1456, 4096;
	setp.eq.s32 	%p82, %r1543, 0;
	@%p82 bra 	$L__BB9_147;
	ld.global.u32 	%r1544, [%rd14+240];
	xor.b32  	%r2135, %r2135, %r1544;
	ld.global.u32 	%r1545, [%rd14+244];
	xor.b32  	%r2134, %r2134, %r1545;
	ld.global.u32 	%r1546, [%rd14+248];
	xor.b32  	%r2133, %r2133, %r1546;
	ld.global.u32 	%r1547, [%rd14+252];
	xor.b32  	%r2132, %r2132, %r1547;
	ld.global.u32 	%r1548, [%rd14+256];
	xor.b32  	%r2131, %r2131, %r1548;
$L__BB9_147:
	and.b32  	%r1550, %r1456, 8192;
	setp.eq.s32 	%p83, %r1550, 0;
	@%p83 bra 	$L__BB9_149;
	ld.global.u32 	%r1551, [%rd14+260];
	xor.b32  	%r2135, %r2135, %r1551;
	ld.global.u32 	%r1552, [%rd14+264];
	xor.b32  	%r2134, %r2134, %r1552;
	ld.global.u32 	%r1553, [%rd14+268];
	xor.b32  	%r2133, %r2133, %r1553;
	ld.global.u32 	%r1554, [%rd14+272];
	xor.b32  	%r2132, %r2132, %r1554;
	ld.global.u32 	%r1555, [%rd14+276];
	xor.b32  	%r2131, %r2131, %r1555;
$L__BB9_149:
	and.b32  	%r1557, %r1456, 16384;
	setp.eq.s32 	%p84, %r1557, 0;
	@%p84 bra 	$L__BB9_151;
	ld.global.u32 	%r1558, [%rd14+280];
	xor.b32  	%r2135, %r2135, %r1558;
	ld.global.u32 	%r1559, [%rd14+284];
	xor.b32  	%r2134, %r2134, %r1559;
	ld.global.u32 	%r1560, [%rd14+288];
	xor.b32  	%r2133, %r2133, %r1560;
	ld.global.u32 	%r1561, [%rd14+292];
	xor.b32  	%r2132, %r2132, %r1561;
	ld.global.u32 	%r1562, [%rd14+296];
	xor.b32  	%r2131, %r2131, %r1562;
$L__BB9_151:
	and.b32  	%r1564, %r1456, 32768;
	setp.eq.s32 	%p85, %r1564, 0;
	@%p85 bra 	$L__BB9_153;
	ld.global.u32 	%r1565, [%rd14+300];
	xor.b32  	%r2135, %r2135, %r1565;
	ld.global.u32 	%r1566, [%rd14+304];
	xor.b32  	%r2134, %r2134, %r1566;
	ld.global.u32 	%r1567, [%rd14+308];
	xor.b32  	%r2133, %r2133, %r1567;
	ld.global.u32 	%r1568, [%rd14+312];
	xor.b32  	%r2132, %r2132, %r1568;
	ld.global.u32 	%r1569, [%rd14+316];
	xor.b32  	%r2131, %r2131, %r1569;
$L__BB9_153:
	add.s32 	%r2130, %r2130, 16;
	setp.ne.s32 	%p86, %r2130, 32;
	@%p86 bra 	$L__BB9_121;
	mad.lo.s32 	%r1570, %r2124, -31, %r558;
	add.s32 	%r2124, %r1570, 1;
	setp.ne.s32 	%p87, %r2124, 5;
	@%p87 bra 	$L__BB9_120;
	st.local.u32 	[%rd1+4], %r2135;
	st.local.v2.u32 	[%rd1+8], {%r2134, %r2133};
	st.local.v2.u32 	[%rd1+16], {%r2132, %r2131};
	setp.eq.s64 	%p88, %rd12, 1;
	@%p88 bra 	$L__BB9_230;
	mov.b32 	%r2131, 0;
	mov.u32 	%r2224, %r2131;
	mov.u32 	%r2225, %r2131;
	mov.u32 	%r2134, %r2131;
	mov.u32 	%r2135, %r2131;
	mov.u32 	%r2216, %r2131;
$L__BB9_157:
	mul.wide.u32 	%rd36, %r2216, 4;
	add.s64 	%rd37, %rd1, %rd36;
	ld.local.u32 	%r733, [%rd37+4];
	shl.b32 	%r734, %r2216, 5;
	mov.b32 	%r2222, 0;
$L__BB9_158:
	.pragma "nounroll";
	shr.u32 	%r1573, %r733, %r2222;
	and.b32  	%r1574, %r1573, 1;
	setp.eq.b32 	%p89, %r1574, 1;
	not.pred 	%p90, %p89;
	add.s32 	%r1575, %r734, %r2222;
	mul.lo.s32 	%r1576, %r1575, 5;
	mul.wide.u32 	%rd38, %r1576, 4;
	add.s64 	%rd15, %rd13, %rd38;
	@%p90 bra 	$L__BB9_160;
	ld.global.u32 	%r1577, [%rd15];
	xor.b32  	%r2135, %r2135, %r1577;
	ld.global.u32 	%r1578, [%rd15+4];
	xor.b32  	%r2134, %r2134, %r1578;
	ld.global.u32 	%r1579, [%rd15+8];
	xor.b32  	%r2225, %r2225, %r1579;
	ld.global.u32 	%r1580, [%rd15+12];
	xor.b32  	%r2224, %r2224, %r1580;
	ld.global.u32 	%r1581, [%rd15+16];
	xor.b32  	%r2131, %r2131, %r1581;
$L__BB9_160:
	and.b32  	%r1583, %r1573, 2;
	setp.eq.s32 	%p91, %r1583, 0;
	@%p91 bra 	$L__BB9_162;
	ld.global.u32 	%r1584, [%rd15+20];
	xor.b32  	%r2135, %r2135, %r1584;
	ld.global.u32 	%r1585, [%rd15+24];
	xor.b32  	%r2134, %r2134, %r1585;
	ld.global.u32 	%r1586, [%rd15+28];
	xor.b32  	%r2225, %r2225, %r1586;
	ld.global.u32 	%r1587, [%rd15+32];
	xor.b32  	%r2224, %r2224, %r1587;
	ld.global.u32 	%r1588, [%rd15+36];
	xor.b32  	%r2131, %r2131, %r1588;
$L__BB9_162:
	and.b32  	%r1590, %r1573, 4;
	setp.eq.s32 	%p92, %r1590, 0;
	@%p92 bra 	$L__BB9_164;
	ld.global.u32 	%r1591, [%rd15+40];
	xor.b32  	%r2135, %r2135, %r1591;
	ld.global.u32 	%r1592, [%rd15+44];
	xor.b32  	%r2134, %r2134, %r1592;
	ld.global.u32 	%r1593, [%rd15+48];
	xor.b32  	%r2225, %r2225, %r1593;
	ld.global.u32 	%r1594, [%rd15+52];
	xor.b32  	%r2224, %r2224, %r1594;
	ld.global.u32 	%r1595, [%rd15+56];
	xor.b32  	%r2131, %r2131, %r1595;
$L__BB9_164:
	and.b32  	%r1597, %r1573, 8;
	setp.eq.s32 	%p93, %r1597, 0;
	@%p93 bra 	$L__BB9_166;
	ld.global.u32 	%r1598, [%rd15+60];
	xor.b32  	%r2135, %r2135, %r1598;
	ld.global.u32 	%r1599, [%rd15+64];
	xor.b32  	%r2134, %r2134, %r1599;
	ld.global.u32 	%r1600, [%rd15+68];
	xor.b32  	%r2225, %r2225, %r1600;
	ld.global.u32 	%r1601, [%rd15+72];
	xor.b32  	%r2224, %r2224, %r1601;
	ld.global.u32 	%r1602, [%rd15+76];
	xor.b32  	%r2131, %r2131, %r1602;
$L__BB9_166:
	and.b32  	%r1604, %r1573, 16;
	setp.eq.s32 	%p94, %r1604, 0;
	@%p94 bra 	$L__BB9_168;
	ld.global.u32 	%r1605, [%rd15+80];
	xor.b32  	%r2135, %r2135, %r1605;
	ld.global.u32 	%r1606, [%rd15+84];
	xor.b32  	%r2134, %r2134, %r1606;
	ld.global.u32 	%r1607, [%rd15+88];
	xor.b32  	%r2225, %r2225, %r1607;
	ld.global.u32 	%r1608, [%rd15+92];
	xor.b32  	%r2224, %r2224, %r1608;
	ld.global.u32 	%r1609, [%rd15+96];
	xor.b32  	%r2131, %r2131, %r1609;
$L__BB9_168:
	and.b32  	%r1611, %r1573, 32;
	setp.eq.s32 	%p95, %r1611, 0;
	@%p95 bra 	$L__BB9_170;
	ld.global.u32 	%r1612, [%rd15+100];
	xor.b32  	%r2135, %r2135, %r1612;
	ld.global.u32 	%r1613, [%rd15+104];
	xor.b32  	%r2134, %r2134, %r1613;
	ld.global.u32 	%r1614, [%rd15+108];
	xor.b32  	%r2225, %r2225, %r1614;
	ld.global.u32 	%r1615, [%rd15+112];
	xor.b32  	%r2224, %r2224, %r1615;
	ld.global.u32 	%r1616, [%rd15+116];
	xor.b32  	%r2131, %r2131, %r1616;
$L__BB9_170:
	and.b32  	%r1618, %r1573, 64;
	setp.eq.s32 	%p96, %r1618, 0;
	@%p96 bra 	$L__BB9_172;
	ld.global.u32 	%r1619, [%rd15+120];
	xor.b32  	%r2135, %r2135, %r1619;
	ld.global.u32 	%r1620, [%rd15+124];
	xor.b32  	%r2134, %r2134, %r1620;
	ld.global.u32 	%r1621, [%rd15+128];
	xor.b32  	%r2225, %r2225, %r1621;
	ld.global.u32 	%r1622, [%rd15+132];
	xor.b32  	%r2224, %r2224, %r1622;
	ld.global.u32 	%r1623, [%rd15+136];
	xor.b32  	%r2131, %r2131, %r1623;
$L__BB9_172:
	and.b32  	%r1625, %r1573, 128;
	setp.eq.s32 	%p97, %r1625, 0;
	@%p97 bra 	$L__BB9_174;
	ld.global.u32 	%r1626, [%rd15+140];
	xor.b32  	%r2135, %r2135, %r1626;
	ld.global.u32 	%r1627, [%rd15+144];
	xor.b32  	%r2134, %r2134, %r1627;
	ld.global.u32 	%r1628, [%rd15+148];
	xor.b32  	%r2225, %r2225, %r1628;
	ld.global.u32 	%r1629, [%rd15+152];
	xor.b32  	%r2224, %r2224, %r1629;
	ld.global.u32 	%r1630, [%rd15+156];
	xor.b32  	%r2131, %r2131, %r1630;
$L__BB9_174:
	and.b32  	%r1632, %r1573, 256;
	setp.eq.s32 	%p98, %r1632, 0;
	@%p98 bra 	$L__BB9_176;
	ld.global.u32 	%r1633, [%rd15+160];
	xor.b32  	%r2135, %r2135, %r1633;
	ld.global.u32 	%r1634, [%rd15+164];
	xor.b32  	%r2134, %r2134, %r1634;
	ld.global.u32 	%r1635, [%rd15+168];
	xor.b32  	%r2225, %r2225, %r1635;
	ld.global.u32 	%r1636, [%rd15+172];
	xor.b32  	%r2224, %r2224, %r1636;
	ld.global.u32 	%r1637, [%rd15+176];
	xor.b32  	%r2131, %r2131, %r1637;
$L__BB9_176:
	and.b32  	%r1639, %r1573, 512;
	setp.eq.s32 	%p99, %r1639, 0;
	@%p99 bra 	$L__BB9_178;
	ld.global.u32 	%r1640, [%rd15+180];
	xor.b32  	%r2135, %r2135, %r1640;
	ld.global.u32 	%r1641, [%rd15+184];
	xor.b32  	%r2134, %r2134, %r1641;
	ld.global.u32 	%r1642, [%rd15+188];
	xor.b32  	%r2225, %r2225, %r1642;
	ld.global.u32 	%r1643, [%rd15+192];
	xor.b32  	%r2224, %r2224, %r1643;
	ld.global.u32 	%r1644, [%rd15+196];
	xor.b32  	%r2131, %r2131, %r1644;
$L__BB9_178:
	and.b32  	%r1646, %r1573, 1024;
	setp.eq.s32 	%p100, %r1646, 0;
	@%p100 bra 	$L__BB9_180;
	ld.global.u32 	%r1647, [%rd15+200];
	xor.b32  	%r2135, %r2135, %r1647;
	ld.global.u32 	%r1648, [%rd15+204];
	xor.b32  	%r2134, %r2134, %r1648;
	ld.global.u32 	%r1649, [%rd15+208];
	xor.b32  	%r2225, %r2225, %r1649;
	ld.global.u32 	%r1650, [%rd15+212];
	xor.b32  	%r2224, %r2224, %r1650;
	ld.global.u32 	%r1651, [%rd15+216];
	xor.b32  	%r2131, %r2131, %r1651;
$L__BB9_180:
	and.b32  	%r1653, %r1573, 2048;
	setp.eq.s32 	%p101, %r1653, 0;
	@%p101 bra 	$L__BB9_182;
	ld.global.u32 	%r1654, [%rd15+220];
	xor.b32  	%r2135, %r2135, %r1654;
	ld.global.u32 	%r1655, [%rd15+224];
	xor.b32  	%r2134, %r2134, %r1655;
	ld.global.u32 	%r1656, [%rd15+228];
	xor.b32  	%r2225, %r2225, %r1656;
	ld.global.u32 	%r1657, [%rd15+232];
	xor.b32  	%r2224, %r2224, %r1657;
	ld.global.u32 	%r1658, [%rd15+236];
	xor.b32  	%r2131, %r2131, %r1658;
$L__BB9_182:
	and.b32  	%r1660, %r1573, 4096;
	setp.eq.s32 	%p102, %r1660, 0;
	@%p102 bra 	$L__BB9_184;
	ld.global.u32 	%r1661, [%rd15+240];
	xor.b32  	%r2135, %r2135, %r1661;
	ld.global.u32 	%r1662, [%rd15+244];
	xor.b32  	%r2134, %r2134, %r1662;
	ld.global.u32 	%r1663, [%rd15+248];
	xor.b32  	%r2225, %r2225, %r1663;
	ld.global.u32 	%r1664, [%rd15+252];
	xor.b32  	%r2224, %r2224, %r1664;
	ld.global.u32 	%r1665, [%rd15+256];
	xor.b32  	%r2131, %r2131, %r1665;
$L__BB9_184:
	and.b32  	%r1667, %r1573, 8192;
	setp.eq.s32 	%p103, %r1667, 0;
	@%p103 bra 	$L__BB9_186;
	ld.global.u32 	%r1668, [%rd15+260];
	xor.b32  	%r2135, %r2135, %r1668;
	ld.global.u32 	%r1669, [%rd15+264];
	xor.b32  	%r2134, %r2134, %r1669;
	ld.global.u32 	%r1670, [%rd15+268];
	xor.b32  	%r2225, %r2225, %r1670;
	ld.global.u32 	%r1671, [%rd15+272];
	xor.b32  	%r2224, %r2224, %r1671;
	ld.global.u32 	%r1672, [%rd15+276];
	xor.b32  	%r2131, %r2131, %r1672;
$L__BB9_186:
	and.b32  	%r1674, %r1573, 16384;
	setp.eq.s32 	%p104, %r1674, 0;
	@%p104 bra 	$L__BB9_188;
	ld.global.u32 	%r1675, [%rd15+280];
	xor.b32  	%r2135, %r2135, %r1675;
	ld.global.u32 	%r1676, [%rd15+284];
	xor.b32  	%r2134, %r2134, %r1676;
	ld.global.u32 	%r1677, [%rd15+288];
	xor.b32  	%r2225, %r2225, %r1677;
	ld.global.u32 	%r1678, [%rd15+292];
	xor.b32  	%r2224, %r2224, %r1678;
	ld.global.u32 	%r1679, [%rd15+296];
	xor.b32  	%r2131, %r2131, %r1679;
$L__BB9_188:
	and.b32  	%r1681, %r1573, 32768;
	setp.eq.s32 	%p105, %r1681, 0;
	@%p105 bra 	$L__BB9_190;
	ld.global.u32 	%r1682, [%rd15+300];
	xor.b32  	%r2135, %r2135, %r1682;
	ld.global.u32 	%r1683, [%rd15+304];
	xor.b32  	%r2134, %r2134, %r1683;
	ld.global.u32 	%r1684, [%rd15+308];
	xor.b32  	%r2225, %r2225, %r1684;
	ld.global.u32 	%r1685, [%rd15+312];
	xor.b32  	%r2224, %r2224, %r1685;
	ld.global.u32 	%r1686, [%rd15+316];
	xor.b32  	%r2131, %r2131, %r1686;
$L__BB9_190:
	add.s32 	%r2222, %r2222, 16;
	setp.ne.s32 	%p106, %r2222, 32;
	@%p106 bra 	$L__BB9_158;
	mad.lo.s32 	%r1687, %r2216, -31, %r734;
	add.s32 	%r2216, %r1687, 1;
	setp.ne.s32 	%p107, %r2216, 5;
	@%p107 bra 	$L__BB9_157;
	st.local.u32 	[%rd1+4], %r2135;
	st.local.v2.u32 	[%rd1+8], {%r2134, %r2225};
	st.local.v2.u32 	[%rd1+16], {%r2224, %r2131};
	setp.ne.s64 	%p108, %rd12, 3;
	@%p108 bra 	$L__BB9_230;
	mov.b32 	%r2131, 0;
	mov.u32 	%r2316, %r2131;
	mov.u32 	%r2317, %r2131;
	mov.u32 	%r2134, %r2131;
	mov.u32 	%r2135, %r2131;
	mov.u32 	%r2308, %r2131;
$L__BB9_194:
	mul.wide.u32 	%rd39, %r2308, 4;
	add.s64 	%rd40, %rd1, %rd39;
	ld.local.u32 	%r909, [%rd40+4];
	shl.b32 	%r910, %r2308, 5;
	mov.b32 	%r2314, 0;
$L__BB9_195:
	.pragma "nounroll";
	shr.u32 	%r1690, %r909, %r2314;
	and.b32  	%r1691, %r1690, 1;
	setp.eq.b32 	%p109, %r1691, 1;
	not.pred 	%p110, %p109;
	add.s32 	%r1692, %r910, %r2314;
	mul.lo.s32 	%r1693, %r1692, 5;
	mul.wide.u32 	%rd41, %r1693, 4;
	add.s64 	%rd16, %rd13, %rd41;
	@%p110 bra 	$L__BB9_197;
	ld.global.u32 	%r1694, [%rd16];
	xor.b32  	%r2135, %r2135, %r1694;
	ld.global.u32 	%r1695, [%rd16+4];
	xor.b32  	%r2134, %r2134, %r1695;
	ld.global.u32 	%r1696, [%rd16+8];
	xor.b32  	%r2317, %r2317, %r1696;
	ld.global.u32 	%r1697, [%rd16+12];
	xor.b32  	%r2316, %r2316, %r1697;
	ld.global.u32 	%r1698, [%rd16+16];
	xor.b32  	%r2131, %r2131, %r1698;
$L__BB9_197:
	and.b32  	%r1700, %r1690, 2;
	setp.eq.s32 	%p111, %r1700, 0;
	@%p111 bra 	$L__BB9_199;
	ld.global.u32 	%r1701, [%rd16+20];
	xor.b32  	%r2135, %r2135, %r1701;
	ld.global.u32 	%r1702, [%rd16+24];
	xor.b32  	%r2134, %r2134, %r1702;
	ld.global.u32 	%r1703, [%rd16+28];
	xor.b32  	%r2317, %r2317, %r1703;
	ld.global.u32 	%r1704, [%rd16+32];
	xor.b32  	%r2316, %r2316, %r1704;
	ld.global.u32 	%r1705, [%rd16+36];
	xor.b32  	%r2131, %r2131, %r1705;
$L__BB9_199:
	and.b32  	%r1707, %r1690, 4;
	setp.eq.s32 	%p112, %r1707, 0;
	@%p112 bra 	$L__BB9_201;
	ld.global.u32 	%r1708, [%rd16+40];
	xor.b32  	%r2135, %r2135, %r1708;
	ld.global.u32 	%r1709, [%rd16+44];
	xor.b32  	%r2134, %r2134, %r1709;
	ld.global.u32 	%r1710, [%rd16+48];
	xor.b32  	%r2317, %r2317, %r1710;
	ld.global.u32 	%r1711, [%rd16+52];
	xor.b32  	%r2316, %r2316, %r1711;
	ld.global.u32 	%r1712, [%rd16+56];
	xor.b32  	%r2131, %r2131, %r1712;
$L__BB9_201:
	and.b32  	%r1714, %r1690, 8;
	setp.eq.s32 	%p113, %r1714, 0;
	@%p113 bra 	$L__BB9_203;
	ld.global.u32 	%r1715, [%rd16+60];
	xor.b32  	%r2135, %r2135, %r1715;
	ld.global.u32 	%r1716, [%rd16+64];
	xor.b32  	%r2134, %r2134, %r1716;
	ld.global.u32 	%r1717, [%rd16+68];
	xor.b32  	%r2317, %r2317, %r1717;
	ld.global.u32 	%r1718, [%rd16+72];
	xor.b32  	%r2316, %r2316, %r1718;
	ld.global.u32 	%r1719, [%rd16+76];
	xor.b32  	%r2131, %r2131, %r1719;
$L__BB9_203:
	and.b32  	%r1721, %r1690, 16;
	setp.eq.s32 	%p114, %r1721, 0;
	@%p114 bra 	$L__BB9_205;
	ld.global.u32 	%r1722, [%rd16+80];
	xor.b32  	%r2135, %r2135, %r1722;
	ld.global.u32 	%r1723, [%rd16+84];
	xor.b32  	%r2134, %r2134, %r1723;
	ld.global.u32 	%r1724, [%rd16+88];
	xor.b32  	%r2317, %r2317, %r1724;
	ld.global.u32 	%r1725, [%rd16+92];
	xor.b32  	%r2316, %r2316, %r1725;
	ld.global.u32 	%r1726, [%rd16+96];
	xor.b32  	%r2131, %r2131, %r1726;
$L__BB9_205:
	and.b32  	%r1728, %r1690, 32;
	setp.eq.s32 	%p115, %r1728, 0;
	@%p115 bra 	$L__BB9_207;
	ld.global.u32 	%r1729, [%rd16+100];
	xor.b32  	%r2135, %r2135, %r1729;
	ld.global.u32 	%r1730, [%rd16+104];
	xor.b32  	%r2134, %r2134, %r1730;
	ld.global.u32 	%r1731, [%rd16+108];
	xor.b32  	%r2317, %r2317, %r1731;
	ld.global.u32 	%r1732, [%rd16+112];
	xor.b32  	%r2316, %r2316, %r1732;
	ld.global.u32 	%r1733, [%rd16+116];
	xor.b32  	%r2131, %r2131, %r1733;
$L__BB9_207:
	and.b32  	%r1735, %r1690, 64;
	setp.eq.s32 	%p116, %r1735, 0;
	@%p116 bra 	$L__BB9_209;
	ld.global.u32 	%r1736, [%rd16+120];
	xor.b32  	%r2135, %r2135, %r1736;
	ld.global.u32 	%r1737, [%rd16+124];
	xor.b32  	%r2134, %r2134, %r1737;
	ld.global.u32 	%r1738, [%rd16+128];
	xor.b32  	%r2317, %r2317, %r1738;
	ld.global.u32 	%r1739, [%rd16+132];
	xor.b32  	%r2316, %r2316, %r1739;
	ld.global.u32 	%r1740, [%rd16+136];
	xor.b32  	%r2131, %r2131, %r1740;
$L__BB9_209:
	and.b32  	%r1742, %r1690, 128;
	setp.eq.s32 	%p117, %r1742, 0;
	@%p117 bra 	$L__BB9_211;
	ld.global.u32 	%r1743, [%rd16+140];
	xor.b32  	%r2135, %r2135, %r1743;
	ld.global.u32 	%r1744, [%rd16+144];
	xor.b32  	%r2134, %r2134, %r1744;
	ld.global.u32 	%r1745, [%rd16+148];
	xor.b32  	%r2317, %r2317, %r1745;
	ld.global.u32 	%r1746, [%rd16+152];
	xor.b32  	%r2316, %r2316, %r1746;
	ld.global.u32 	%r1747, [%rd16+156];
	xor.b32  	%r2131, %r2131, %r1747;
$L__BB9_211:
	and.b32  	%r1749, %r1690, 256;
	setp.eq.s32 	%p118, %r1749, 0;
	@%p118 bra 	$L__BB9_213;
	ld.global.u32 	%r1750, [%rd16+160];
	xor.b32  	%r2135, %r2135, %r1750;
	ld.global.u32 	%r1751, [%rd16+164];
	xor.b32  	%r2134, %r2134, %r1751;
	ld.global.u32 	%r1752, [%rd16+168];
	xor.b32  	%r2317, %r2317, %r1752;
	ld.global.u32 	%r1753, [%rd16+172];
	xor.b32  	%r2316, %r2316, %r1753;
	ld.global.u32 	%r1754, [%rd16+176];
	xor.b32  	%r2131, %r2131, %r1754;
$L__BB9_213:
	and.b32  	%r1756, %r1690, 512;
	setp.eq.s32 	%p119, %r1756, 0;
	@%p119 bra 	$L__BB9_215;
	ld.global.u32 	%r1757, [%rd16+180];
	xor.b32  	%r2135, %r2135, %r1757;
	ld.global.u32 	%r1758, [%rd16+184];
	xor.b32  	%r2134, %r2134, %r1758;
	ld.global.u32 	%r1759, [%rd16+188];
	xor.b32  	%r2317, %r2317, %r1759;
	ld.global.u32 	%r1760, [%rd16+192];
	xor.b32  	%r2316, %r2316, %r1760;
	ld.global.u32 	%r1761, [%rd16+196];
	xor.b32  	%r2131, %r2131, %r1761;
$L__BB9_215:
	and.b32  	%r1763, %r1690, 1024;
	setp.eq.s32 	%p120, %r1763, 0;
	@%p120 bra 	$L__BB9_217;
	ld.global.u32 	%r1764, [%rd16+200];
	xor.b32  	%r2135, %r2135, %r1764;
	ld.global.u32 	%r1765, [%rd16+204];
	xor.b32  	%r2134, %r2134, %r1765;
	ld.global.u32 	%r1766, [%rd16+208];
	xor.b32  	%r2317, %r2317, %r1766;
	ld.global.u32 	%r1767, [%rd16+212];
	xor.b32  	%r2316, %r2316, %r1767;
	ld.global.u32 	%r1768, [%rd16+216];
	xor.b32  	%r2131, %r2131, %r1768;
$L__BB9_217:
	and.b32  	%r1770, %r1690, 2048;
	setp.eq.s32 	%p121, %r1770, 0;
	@%p121 bra 	$L__BB9_219;
	ld.global.u32 	%r1771, [%rd16+220];
	xor.b32  	%r2135, %r2135, %r1771;
	ld.global.u32 	%r1772, [%rd16+224];
	xor.b32  	%r2134, %r2134, %r1772;
	ld.global.u32 	%r1773, [%rd16+228];
	xor.b32  	%r2317, %r2317, %r1773;
	ld.global.u32 	%r1774, [%rd16+232];
	xor.b32  	%r2316, %r2316, %r1774;
	ld.global.u32 	%r1775, [%rd16+236];
	xor.b32  	%r2131, %r2131, %r1775;
$L__BB9_219:
	and.b32  	%r1777, %r1690, 4096;
	setp.eq.s32 	%p122, %r1777, 0;
	@%p122 bra 	$L__BB9_221;
	ld.global.u32 	%r1778, [%rd16+240];
	xor.b32  	%r2135, %r2135, %r1778;
	ld.global.u32 	%r1779, [%rd16+244];
	xor.b32  	%r2134, %r2134, %r1779;
	ld.global.u32 	%r1780, [%rd16+248];
	xor.b32  	%r2317, %r2317, %r1780;
	ld.global.u32 	%r1781, [%rd16+252];
	xor.b32  	%r2316, %r2316, %r1781;
	ld.global.u32 	%r1782, [%rd16+256];
	xor.b32  	%r2131, %r2131, %r1782;
$L__BB9_221:
	and.b32  	%r1784, %r1690, 8192;
	setp.eq.s32 	%p123, %r1784, 0;
	@%p123 bra 	$L__BB9_223;
	ld.global.u32 	%r1785, [%rd16+260];
	xor.b32  	%r2135, %r2135, %r1785;
	ld.global.u32 	%r1786, [%rd16+264];
	xor.b32  	%r2134, %r2134, %r1786;
	ld.global.u32 	%r1787, [%rd16+268];
	xor.b32  	%r2317, %r2317, %r1787;
	ld.global.u32 	%r1788, [%rd16+272];
	xor.b32  	%r2316, %r2316, %r1788;
	ld.global.u32 	%r1789, [%rd16+276];
	xor.b32  	%r2131, %r2131, %r1789;
$L__BB9_223:
	and.b32  	%r1791, %r1690, 16384;
	setp.eq.s32 	%p124, %r1791, 0;
	@%p124 bra 	$L__BB9_225;
	ld.global.u32 	%r1792, [%rd16+280];
	xor.b32  	%r2135, %r2135, %r1792;
	ld.global.u32 	%r1793, [%rd16+284];
	xor.b32  	%r2134, %r2134, %r1793;
	ld.global.u32 	%r1794, [%rd16+288];
	xor.b32  	%r2317, %r2317, %r1794;
	ld.global.u32 	%r1795, [%rd16+292];
	xor.b32  	%r2316, %r2316, %r1795;
	ld.global.u32 	%r1796, [%rd16+296];
	xor.b32  	%r2131, %r2131, %r1796;
$L__BB9_225:
	and.b32  	%r1798, %r1690, 32768;
	setp.eq.s32 	%p125, %r1798, 0;
	@%p125 bra 	$L__BB9_227;
	ld.global.u32 	%r1799, [%rd16+300];
	xor.b32  	%r2135, %r2135, %r1799;
	ld.global.u32 	%r1800, [%rd16+304];
	xor.b32  	%r2134, %r2134, %r1800;
	ld.global.u32 	%r1801, [%rd16+308];
	xor.b32  	%r2317, %r2317, %r1801;
	ld.global.u32 	%r1802, [%rd16+312];
	xor.b32  	%r2316, %r2316, %r1802;
	ld.global.u32 	%r1803, [%rd16+316];
	xor.b32  	%r2131, %r2131, %r1803;
$L__BB9_227:
	add.s32 	%r2314, %r2314, 16;
	setp.ne.s32 	%p126, %r2314, 32;
	@%p126 bra 	$L__BB9_195;
	mad.lo.s32 	%r1804, %r2308, -31, %r910;
	add.s32 	%r2308, %r1804, 1;
	setp.ne.s32 	%p127, %r2308, 5;
	@%p127 bra 	$L__BB9_194;
	st.local.u32 	[%rd1+4], %r2135;
	st.local.v2.u32 	[%rd1+8], {%r2134, %r2317};
	st.local.v2.u32 	[%rd1+16], {%r2316, %r2131};
$L__BB9_230:
	shr.u64 	%rd46, %rd11, 2;
	add.s32 	%r2118, %r2118, 1;
	setp.gt.u64 	%p128, %rd11, 3;
	@%p128 bra 	$L__BB9_118;
$L__BB9_231:
	mad.lo.s32 	%r1805, %r2, 362437, %r4;
	shr.u32 	%r1806, %r2135, 2;
	xor.b32  	%r1807, %r1806, %r2135;
	shl.b32 	%r1808, %r2131, 4;
	shl.b32 	%r1809, %r1807, 1;
	xor.b32  	%r1810, %r1809, %r1808;
	xor.b32  	%r1811, %r1810, %r1807;
	xor.b32  	%r1812, %r1811, %r2131;
	add.s32 	%r1813, %r1805, %r1812;
	add.s32 	%r1814, %r1813, 362437;
	shr.u32 	%r1815, %r2134, 2;
	xor.b32  	%r1816, %r1815, %r2134;
	shl.b32 	%r1817, %r1812, 4;
	shl.b32 	%r1818, %r1816, 1;
	xor.b32  	%r1819, %r1818, %r1817;
	xor.b32  	%r1820, %r1819, %r1816;
	xor.b32  	%r1821, %r1820, %r1812;
	add.s32 	%r1822, %r1805, %r1821;
	add.s32 	%r1823, %r1822, 724874;
	cvt.rn.f32.u32 	%f1, %r1814;
	fma.rn.f32 	%f2, %f1, 0f2F800000, 0f2F000000;
	cvt.rn.f32.u32 	%f3, %r1823;
	fma.rn.f32 	%f4, %f3, 0f30C90FDB, 0f30490FDB;
	setp.lt.f32 	%p129, %f2, 0f00800000;
	mul.f32 	%f5, %f2, 0f4B000000;
	selp.f32 	%f6, %f5, %f2, %p129;
	selp.f32 	%f7, 0fC1B80000, 0f00000000, %p129;
	mov.b32 	%r1824, %f6;
	add.s32 	%r1825, %r1824, -1059760811;
	and.b32  	%r1826, %r1825, -8388608;
	sub.s32 	%r1827, %r1824, %r1826;
	mov.b32 	%f8, %r1827;
	cvt.rn.f32.s32 	%f9, %r1826;
	fma.rn.f32 	%f10, %f9, 0f34000000, %f7;
	add.f32 	%f11, %f8, 0fBF800000;
	fma.rn.f32 	%f12, %f11, 0fBE055027, 0f3E1039F6;
	fma.rn.f32 	%f13, %f12, %f11, 0fBDF8CDCC;
	fma.rn.f32 	%f14, %f13, %f11, 0f3E0F2955;
	fma.rn.f32 	%f15, %f14, %f11, 0fBE2AD8B9;
	fma.rn.f32 	%f16, %f15, %f11, 0f3E4CED0B;
	fma.rn.f32 	%f17, %f16, %f11, 0fBE7FFF22;
	fma.rn.f32 	%f18, %f17, %f11, 0f3EAAAA78;
	fma.rn.f32 	%f19, %f18, %f11, 0fBF000000;
	mul.f32 	%f20, %f11, %f19;
	fma.rn.f32 	%f21, %f20, %f11, %f11;
	fma.rn.f32 	%f22, %f10, 0f3F317218, %f21;
	setp.gt.u32 	%p130, %r1824, 2139095039;
	fma.rn.f32 	%f23, %f6, 0f7F800000, 0f7F800000;
	selp.f32 	%f24, %f23, %f22, %p130;
	setp.eq.f32 	%p131, %f6, 0f00000000;
	mul.f32 	%f25, %f24, 0fC0000000;
	selp.f32 	%f26, 0f7F800000, %f25, %p131;
	sqrt.rn.f32 	%f27, %f26;
	sin.approx.f32 	%f28, %f4;
	mul.f32 	%f29, %f27, %f28;
	cvt.f64.f32 	%fd1, %f29;
	fma.rn.f64 	%fd2, %fd1, 0d3FE0000000000000, 0d3F9999999999999A;
	cvt.rn.f32.f64 	%f30, %fd2;
	add.s32 	%r1828, %r3, %r2;
	cvta.to.global.u64 	%rd42, %rd18;
	mul.wide.s32 	%rd43, %r1828, 4;
	add.s64 	%rd44, %rd42, %rd43;
	st.global.f32 	[%rd44], %f30;
$L__BB9_232:
	ret;

}
	// .globl	_Z15make_some_inputPiPfiii
.visible .entry _Z15make_some_inputPiPfiii(
	.param .u64 .ptr .align 1 _Z15make_some_inputPiPfiii_param_0,
	.param .u64 .ptr .align 1 _Z15make_some_inputPiPfiii_param_1,
	.param .u32 _Z15make_some_inputPiPfiii_param_2,
	.param .u32 _Z15make_some_inputPiPfiii_param_3,
	.param .u32 _Z15make_some_inputPiPfiii_param_4
)
{
	.local .align 8 .b8 	__local_depot10[48];
	.reg .b64 	%SP;
	.reg .b64 	%SPL;
	.reg .pred 	%p<130>;
	.reg .b32 	%r<2380>;
	.reg .b32 	%f<6>;
	.reg .b64 	%rd<53>;
	.reg .b64 	%fd<4>;

	mov.u64 	%SPL, __local_depot10;
	ld.param.u64 	%rd20, [_Z15make_some_inputPiPfiii_param_0];
	ld.param.u64 	%rd19, [_Z15make_some_inputPiPfiii_param_1];
	ld.param.u32 	%r1079, [_Z15make_some_inputPiPfiii_param_2];
	ld.param.u32 	%r1081, [_Z15make_some_inputPiPfiii_param_3];
	ld.param.u32 	%r1080, [_Z15make_some_inputPiPfiii_param_4];
	cvta.to.global.u64 	%rd1, %rd20;
	mov.u32 	%r1083, %ctaid.x;
	mov.u32 	%r1084, %ntid.x;
	mov.u32 	%r1085, %tid.x;
	mad.lo.s32 	%r1, %r1083, %r1084, %r1085;
	mov.u32 	%r1086, %ctaid.y;
	mov.u32 	%r1087, %ntid.y;
	mov.u32 	%r1088, %tid.y;
	mad.lo.s32 	%r1089, %r1086, %r1087, %r1088;
	setp.ge.s32 	%p1, %r1, %r1079;
	setp.ge.s32 	%p2, %r1089, %r1081;
	or.pred  	%p3, %p1, %p2;
	@%p3 bra 	$L__BB10_234;
	add.u64 	%rd2, %SPL, 0;
	mad.lo.s32 	%r3, %r1079, %r1089, %r1;
	xor.b32  	%r1090, %r1080, -1429050551;
	mul.lo.s32 	%r1091, %r1090, 1099087573;
	setp.gt.s32 	%p4, %r1080, -1;
	selp.b32 	%r1092, -644748465, -1947113066, %p4;
	add.s32 	%r1093, %r1092, %r1091;
	add.s32 	%r4, %r1093, 6615241;
	add.s32 	%r2116, %r1091, 123456789;
	st.local.v2.u32 	[%rd2], {%r4, %r2116};
	xor.b32  	%r1094, %r1091, 362436069;
	add.s32 	%r1095, %r1092, 521288629;
	st.local.v2.u32 	[%rd2+8], {%r1094, %r1095};
	xor.b32  	%r1096, %r1092, 88675123;
	add.s32 	%r2112, %r1091, 5783321;
	st.local.v2.u32 	[%rd2+16], {%r1096, %r2112};
	setp.eq.s32 	%p5, %r1089, 0;
	@%p5 bra 	$L__BB10_116;
	cvt.u64.u32 	%rd51, %r1089;
	mov.b32 	%r1816, 0;
	mov.u64 	%rd23, precalc_xorwow_matrix;
$L__BB10_3:
	mov.u64 	%rd4, %rd51;
	and.b64  	%rd5, %rd4, 3;
	setp.eq.s64 	%p6, %rd5, 0;
	@%p6 bra 	$L__BB10_115;
	mul.wide.u32 	%rd22, %r1816, 3200;
	add.s64 	%rd6, %rd23, %rd22;
	mov.b32 	%r2112, 0;
	mov.u32 	%r1832, %r2112;
	mov.u32 	%r1833, %r2112;
	mov.u32 	%r1834, %r2112;
	mov.u32 	%r2116, %r2112;
	mov.u32 	%r1824, %r2112;
$L__BB10_5:
	mul.wide.u32 	%rd24, %r1824, 4;
	add.s64 	%rd25, %rd2, %rd24;
	ld.local.u32 	%r18, [%rd25+4];
	shl.b32 	%r19, %r1824, 5;
	mov.b32 	%r1830, 0;
$L__BB10_6:
	.pragma "nounroll";
	shr.u32 	%r1100, %r18, %r1830;
	and.b32  	%r1101, %r1100, 1;
	setp.eq.b32 	%p7, %r1101, 1;
	not.pred 	%p8, %p7;
	add.s32 	%r1102, %r19, %r1830;
	mul.lo.s32 	%r1103, %r1102, 5;
	mul.wide.u32 	%rd26, %r1103, 4;
	add.s64 	%rd8, %rd6, %rd26;
	@%p8 bra 	$L__BB10_8;
	ld.global.u32 	%r1104, [%rd8];
	xor.b32  	%r2116, %r2116, %r1104;
	ld.global.u32 	%r1105, [%rd8+4];
	xor.b32  	%r1834, %r1834, %r1105;
	ld.global.u32 	%r1106, [%rd8+8];
	xor.b32  	%r1833, %r1833, %r1106;
	ld.global.u32 	%r1107, [%rd8+12];
	xor.b32  	%r1832, %r1832, %r1107;
	ld.global.u32 	%r1108, [%rd8+16];
	xor.b32  	%r2112, %r2112, %r1108;
$L__BB10_8:
	and.b32  	%r1110, %r1100, 2;
	setp.eq.s32 	%p9, %r1110, 0;
	@%p9 bra 	$L__BB10_10;
	ld.global.u32 	%r1111, [%rd8+20];
	xor.b32  	%r2116, %r2116, %r1111;
	ld.global.u32 	%r1112, [%rd8+24];
	xor.b32  	%r1834, %r1834, %r1112;
	ld.global.u32 	%r1113, [%rd8+28];
	xor.b32  	%r1833, %r1833, %r1113;
	ld.global.u32 	%r1114, [%rd8+32];
	xor.b32  	%r1832, %r1832, %r1114;
	ld.global.u32 	%r1115, [%rd8+36];
	xor.b32  	%r2112, %r2112, %r1115;
$L__BB10_10:
	and.b32  	%r1117, %r1100, 4;
	setp.eq.s32 	%p10, %r1117, 0;
	@%p10 bra 	$L__BB10_12;
	ld.global.u32 	%r1118, [%rd8+40];
	xor.b32  	%r2116, %r2116, %r1118;
	ld.global.u32 	%r1119, [%rd8+44];
	xor.b32  	%r1834, %r1834, %r1119;
	ld.global.u32 	%r1120, [%rd8+48];
	xor.b32  	%r1833, %r1833, %r1120;
	ld.global.u32 	%r1121, [%rd8+52];
	xor.b32  	%r1832, %r1832, %r1121;
	ld.global.u32 	%r1122, [%rd8+56];
	xor.b32  	%r2112, %r2112, %r1122;
$L__BB10_12:
	and.b32  	%r1124, %r1100, 8;
	setp.eq.s32 	%p11, %r1124, 0;
	@%p11 bra 	$L__BB10_14;
	ld.global.u32 	%r1125, [%rd8+60];
	xor.b32  	%r2116, %r2116, %r1125;
	ld.global.u32 	%r1126, [%rd8+64];
	xor.b32  	%r1834, %r1834, %r1126;
	ld.global.u32 	%r1127, [%rd8+68];
	xor.b32  	%r1833, %r1833, %r1127;
	ld.global.u32 	%r1128, [%rd8+72];
	xor.b32  	%r1832, %r1832, %r1128;
	ld.global.u32 	%r1129, [%rd8+76];
	xor.b32  	%r2112, %r2112, %r1129;
$L__BB10_14:
	and.b32  	%r1131, %r1100, 16;
	setp.eq.s32 	%p12, %r1131, 0;
	@%p12 bra 	$L__BB10_16;
	ld.global.u32 	%r1132, [%rd8+80];
	xor.b32  	%r2116, %r2116, %r1132;
	ld.global.u32 	%r1133, [%rd8+84];
	xor.b32  	%r1834, %r1834, %r1133;
	ld.global.u32 	%r1134, [%rd8+88];
	xor.b32  	%r1833, %r1833, %r1134;
	ld.global.u32 	%r1135, [%rd8+92];
	xor.b32  	%r1832, %r1832, %r1135;
	ld.global.u32 	%r1136, [%rd8+96];
	xor.b32  	%r2112, %r2112, %r1136;
$L__BB10_16:
	and.b32  	%r1138, %r1100, 32;
	setp.eq.s32 	%p13, %r1138, 0;
	@%p13 bra 	$L__BB10_18;
	ld.global.u32 	%r1139, [%rd8+100];
	xor.b32  	%r2116, %r2116, %r1139;
	ld.global.u32 	%r1140, [%rd8+104];
	xor.b32  	%r1834, %r1834, %r1140;
	ld.global.u32 	%r1141, [%rd8+108];
	xor.b32  	%r1833, %r1833, %r1141;
	ld.global.u32 	%r1142, [%rd8+112];
	xor.b32  	%r1832, %r1832, %r1142;
	ld.global.u32 	%r1143, [%rd8+116];
	xor.b32  	%r2112, %r2112, %r1143;
$L__BB10_18:
	and.b32  	%r1145, %r1100, 64;
	setp.eq.s32 	%p14, %r1145, 0;
	@%p14 bra 	$L__BB10_20;
	ld.global.u32 	%r1146, [%rd8+120];
	xor.b32  	%r2116, %r2116, %r1146;
	ld.global.u32 	%r1147, [%rd8+124];
	xor.b32  	%r1834, %r1834, %r1147;
	ld.global.u32 	%r1148, [%rd8+128];
	xor.b32  	%r1833, %r1833, %r1148;
	ld.global.u32 	%r1149, [%rd8+132];
	xor.b32  	%r1832, %r1832, %r1149;
	ld.global.u32 	%r1150, [%rd8+136];
	xor.b32  	%r2112, %r2112, %r1150;
$L__BB10_20:
	and.b32  	%r1152, %r1100, 128;
	setp.eq.s32 	%p15, %r1152, 0;
	@%p15 bra 	$L__BB10_22;
	ld.global.u32 	%r1153, [%rd8+140];
	xor.b32  	%r2116, %r2116, %r1153;
	ld.global.u32 	%r1154, [%rd8+144];
	xor.b32  	%r1834, %r1834, %r1154;
	ld.global.u32 	%r1155, [%rd8+148];
	xor.b32  	%r1833, %r1833, %r1155;
	ld.global.u32 	%r1156, [%rd8+152];
	xor.b32  	%r1832, %r1832, %r1156;
	ld.global.u32 	%r1157, [%rd8+156];
	xor.b32  	%r2112, %r2112, %r1157;
$L__BB10_22:
	and.b32  	%r1159, %r1100, 256;
	setp.eq.s32 	%p16, %r1159, 0;
	@%p16 bra 	$L__BB10_24;
	ld.global.u32 	%r1160, [%rd8+160];
	xor.b32  	%r2116, %r2116, %r1160;
	ld.global.u32 	%r1161, [%rd8+164];
	xor.b32  	%r1834, %r1834, %r1161;
	ld.global.u32 	%r1162, [%rd8+168];
	xor.b32  	%r1833, %r1833, %r1162;
	ld.global.u32 	%r1163, [%rd8+172];
	xor.b32  	%r1832, %r1832, %r1163;
	ld.global.u32 	%r1164, [%rd8+176];
	xor.b32  	%r2112, %r2112, %r1164;
$L__BB10_24:
	and.b32  	%r1166, %r1100, 512;
	setp.eq.s32 	%p17, %r1166, 0;
	@%p17 bra 	$L__BB10_26;
	ld.global.u32 	%r1167, [%rd8+180];
	xor.b32  	%r2116, %r2116, %r1167;
	ld.global.u32 	%r1168, [%rd8+184];
	xor.b32  	%r1834, %r1834, %r1168;
	ld.global.u32 	%r1169, [%rd8+188];
	xor.b32  	%r1833, %r1833, %r1169;
	ld.global.u32 	%r1170, [%rd8+192];
	xor.b32  	%r1832, %r1832, %r1170;
	ld.global.u32 	%r1171, [%rd8+196];
	xor.b32  	%r2112, %r2112, %r1171;
$L__BB10_26:
	and.b32  	%r1173, %r1100, 1024;
	setp.eq.s32 	%p18, %r1173, 0;
	@%p18 bra 	$L__BB10_28;
	ld.global.u32 	%r1174, [%rd8+200];
	xor.b32  	%r2116, %r2116, %r1174;
	ld.global.u32 	%r1175, [%rd8+204];
	xor.b32  	%r1834, %r1834, %r1175;
	ld.global.u32 	%r1176, [%rd8+208];
	xor.b32  	%r1833, %r1833, %r1176;
	ld.global.u32 	%r1177, [%rd8+212];
	xor.b32  	%r1832, %r1832, %r1177;
	ld.global.u32 	%r1178, [%rd8+216];
	xor.b32  	%r2112, %r2112, %r1178;
$L__BB10_28:
	and.b32  	%r1180, %r1100, 2048;
	setp.eq.s32 	%p19, %r1180, 0;
	@%p19 bra 	$L__BB10_30;
	ld.global.u32 	%r1181, [%rd8+220];
	xor.b32  	%r2116, %r2116, %r1181;
	ld.global.u32 	%r1182, [%rd8+224];
	xor.b32  	%r1834, %r1834, %r1182;
	ld.global.u32 	%r1183, [%rd8+228];
	xor.b32  	%r1833, %r1833, %r1183;
	ld.global.u32 	%r1184, [%rd8+232];
	xor.b32  	%r1832, %r1832, %r1184;
	ld.global.u32 	%r1185, [%rd8+236];
	xor.b32  	%r2112, %r2112, %r1185;
$L__BB10_30:
	and.b32  	%r1187, %r1100, 4096;
	setp.eq.s32 	%p20, %r1187, 0;
	@%p20 bra 	$L__BB10_32;
	ld.global.u32 	%r1188, [%rd8+240];
	xor.b32  	%r2116, %r2116, %r1188;
	ld.global.u32 	%r1189, [%rd8+244];
	xor.b32  	%r1834, %r1834, %r1189;
	ld.global.u32 	%r1190, [%rd8+248];
	xor.b32  	%r1833, %r1833, %r1190;
	ld.global.u32 	%r1191, [%rd8+252];
	xor.b32  	%r1832, %r1832, %r1191;
	ld.global.u32 	%r1192, [%rd8+256];
	xor.b32  	%r2112, %r2112, %r1192;
$L__BB10_32:
	and.b32  	%r1194, %r1100, 8192;
	setp.eq.s32 	%p21, %r1194, 0;
	@%p21 bra 	$L__BB10_34;
	ld.global.u32 	%r1195, [%rd8+260];
	xor.b32  	%r2116, %r2116, %r1195;
	ld.global.u32 	%r1196, [%rd8+264];
	xor.b32  	%r1834, %r1834, %r1196;
	ld.global.u32 	%r1197, [%rd8+268];
	xor.b32  	%r1833, %r1833, %r1197;
	ld.global.u32 	%r1198, [%rd8+272];
	xor.b32  	%r1832, %r1832, %r1198;
	ld.global.u32 	%r1199, [%rd8+276];
	xor.b32  	%r2112, %r2112, %r1199;
$L__BB10_34:
	and.b32  	%r1201, %r1100, 16384;
	setp.eq.s32 	%p22, %r1201, 0;
	@%p22 bra 	$L__BB10_36;
	ld.global.u32 	%r1202, [%rd8+280];
	xor.b32  	%r2116, %r2116, %r1202;
	ld.global.u32 	%r1203, [%rd8+284];
	xor.b32  	%r1834, %r1834, %r1203;
	ld.global.u32 	%r1204, [%rd8+288];
	xor.b32  	%r1833, %r1833, %r1204;
	ld.global.u32 	%r1205, [%rd8+292];
	xor.b32  	%r1832, %r1832, %r1205;
	ld.global.u32 	%r1206, [%rd8+296];
	xor.b32  	%r2112, %r2112, %r1206;
$L__BB10_36:
	and.b32  	%r1208, %r1100, 32768;
	setp.eq.s32 	%p23, %r1208, 0;
	@%p23 bra 	$L__BB10_38;
	ld.global.u32 	%r1209, [%rd8+300];
	xor.b32  	%r2116, %r2116, %r1209;
	ld.global.u32 	%r1210, [%rd8+304];
	xor.b32  	%r1834, %r1834, %r1210;
	ld.global.u32 	%r1211, [%rd8+308];
	xor.b32  	%r1833, %r1833, %r1211;
	ld.global.u32 	%r1212, [%rd8+312];
	xor.b32  	%r1832, %r1832, %r1212;
	ld.global.u32 	%r1213, [%rd8+316];
	xor.b32  	%r2112, %r2112, %r1213;
$L__BB10_38:
	add.s32 	%r1830, %r1830, 16;
	setp.ne.s32 	%p24, %r1830, 32;
	@%p24 bra 	$L__BB10_6;
	mad.lo.s32 	%r1214, %r1824, -31, %r19;
	add.s32 	%r1824, %r1214, 1;
	setp.ne.s32 	%p25, %r1824, 5;
	@%p25 bra 	$L__BB10_5;
	st.local.u32 	[%rd2+4], %r2116;
	st.local.v2.u32 	[%rd2+8], {%r1834, %r1833};
	st.local.v2.u32 	[%rd2+16], {%r1832, %r2112};
	setp.eq.s64 	%p26, %rd5, 1;
	@%p26 bra 	$L__BB10_115;
	mov.b32 	%r2112, 0;
	mov.u32 	%r1924, %r2112;
	mov.u32 	%r1925, %r2112;
	mov.u32 	%r1926, %r2112;
	mov.u32 	%r2116, %r2112;
	mov.u32 	%r1916, %r2112;
$L__BB10_42:
	mul.wide.u32 	%rd27, %r1916, 4;
	add.s64 	%rd28, %rd2, %rd27;
	ld.local.u32 	%r194, [%rd28+4];
	shl.b32 	%r195, %r1916, 5;
	mov.b32 	%r1922, 0;
$L__BB10_43:
	.pragma "nounroll";
	shr.u32 	%r1217, %r194, %r1922;
	and.b32  	%r1218, %r1217, 1;
	setp.eq.b32 	%p27, %r1218, 1;
	not.pred 	%p28, %p27;
	add.s32 	%r1219, %r195, %r1922;
	mul.lo.s32 	%r1220, %r1219, 5;
	mul.wide.u32 	%rd29, %r1220, 4;
	add.s64 	%rd9, %rd6, %rd29;
	@%p28 bra 	$L__BB10_45;
	ld.global.u32 	%r1221, [%rd9];
	xor.b32  	%r2116, %r2116, %r1221;
	ld.global.u32 	%r1222, [%rd9+4];
	xor.b32  	%r1926, %r1926, %r1222;
	ld.global.u32 	%r1223, [%rd9+8];
	xor.b32  	%r1925, %r1925, %r1223;
	ld.global.u32 	%r1224, [%rd9+12];
	xor.b32  	%r1924, %r1924, %r1224;
	ld.global.u32 	%r1225, [%rd9+16];
	xor.b32  	%r2112, %r2112, %r1225;
$L__BB10_45:
	and.b32  	%r1227, %r1217, 2;
	setp.eq.s32 	%p29, %r1227, 0;
	@%p29 bra 	$L__BB10_47;
	ld.global.u32 	%r1228, [%rd9+20];
	xor.b32  	%r2116, %r2116, %r1228;
	ld.global.u32 	%r1229, [%rd9+24];
	xor.b32  	%r1926, %r1926, %r1229;
	ld.global.u32 	%r1230, [%rd9+28];
	xor.b32  	%r1925, %r1925, %r1230;
	ld.global.u32 	%r1231, [%rd9+32];
	xor.b32  	%r1924, %r1924, %r1231;
	ld.global.u32 	%r1232, [%rd9+36];
	xor.b32  	%r2112, %r2112, %r1232;
$L__BB10_47:
	and.b32  	%r1234, %r1217, 4;
	setp.eq.s32 	%p30, %r1234, 0;
	@%p30 bra 	$L__BB10_49;
	ld.global.u32 	%r1235, [%rd9+40];
	xor.b32  	%r2116, %r2116, %r1235;
	ld.global.u32 	%r1236, [%rd9+44];
	xor.b32  	%r1926, %r1926, %r1236;
	ld.global.u32 	%r1237, [%rd9+48];
	xor.b32  	%r1925, %r1925, %r1237;
	ld.global.u32 	%r1238, [%rd9+52];
	xor.b32  	%r1924, %r1924, %r1238;
	ld.global.u32 	%r1239, [%rd9+56];
	xor.b32  	%r2112, %r2112, %r1239;
$L__BB10_49:
	and.b32  	%r1241, %r1217, 8;
	setp.eq.s32 	%p31, %r1241, 0;
	@%p31 bra 	$L__BB10_51;
	ld.global.u32 	%r1242, [%rd9+60];
	xor.b32  	%r2116, %r2116, %r1242;
	ld.global.u32 	%r1243, [%rd9+64];
	xor.b32  	%r1926, %r1926, %r1243;
	ld.global.u32 	%r1244, [%rd9+68];
	xor.b32  	%r1925, %r1925, %r1244;
	ld.global.u32 	%r1245, [%rd9+72];
	xor.b32  	%r1924, %r1924, %r1245;
	ld.global.u32 	%r1246, [%rd9+76];
	xor.b32  	%r2112, %r2112, %r1246;
$L__BB10_51:
	and.b32  	%r1248, %r1217, 16;
	setp.eq.s32 	%p32, %r1248, 0;
	@%p32 bra 	$L__BB10_53;
	ld.global.u32 	%r1249, [%rd9+80];
	xor.b32  	%r2116, %r2116, %r1249;
	ld.global.u32 	%r1250, [%rd9+84];
	xor.b32  	%r1926, %r1926, %r1250;
	ld.global.u32 	%r1251, [%rd9+88];
	xor.b32  	%r1925, %r1925, %r1251;
	ld.global.u32 	%r1252, [%rd9+92];
	xor.b32  	%r1924, %r1924, %r1252;
	ld.global.u32 	%r1253, [%rd9+96];
	xor.b32  	%r2112, %r2112, %r1253;
$L__BB10_53:
	and.b32  	%r1255, %r1217, 32;
	setp.eq.s32 	%p33, %r1255, 0;
	@%p33 bra 	$L__BB10_55;
	ld.global.u32 	%r1256, [%rd9+100];
	xor.b32  	%r2116, %r2116, %r1256;
	ld.global.u32 	%r1257, [%rd9+104];
	xor.b32  	%r1926, %r1926, %r1257;
	ld.global.u32 	%r1258, [%rd9+108];
	xor.b32  	%r1925, %r1925, %r1258;
	ld.global.u32 	%r1259, [%rd9+112];
	xor.b32  	%r1924, %r1924, %r1259;
	ld.global.u32 	%r1260, [%rd9+116];
	xor.b32  	%r2112, %r2112, %r1260;
$L__BB10_55:
	and.b32  	%r1262, %r1217, 64;
	setp.eq.s32 	%p34, %r1262, 0;
	@%p34 bra 	$L__BB10_57;
	ld.global.u32 	%r1263, [%rd9+120];
	xor.b32  	%r2116, %r2116, %r1263;
	ld.global.u32 	%r1264, [%rd9+124];
	xor.b32  	%r1926, %r1926, %r1264;
	ld.global.u32 	%r1265, [%rd9+128];
	xor.b32  	%r1925, %r1925, %r1265;
	ld.global.u32 	%r1266, [%rd9+132];
	xor.b32  	%r1924, %r1924, %r1266;
	ld.global.u32 	%r1267, [%rd9+136];
	xor.b32  	%r2112, %r2112, %r1267;
$L__BB10_57:
	and.b32  	%r1269, %r1217, 128;
	setp.eq.s32 	%p35, %r1269, 0;
	@%p35 bra 	$L__BB10_59;
	ld.global.u32 	%r1270, [%rd9+140];
	xor.b32  	%r2116, %r2116, %r1270;
	ld.global.u32 	%r1271, [%rd9+144];
	xor.b32  	%r1926, %r1926, %r1271;
	ld.global.u32 	%r1272, [%rd9+148];
	xor.b32  	%r1925, %r1925, %r1272;
	ld.global.u32 	%r1273, [%rd9+152];
	xor.b32  	%r1924, %r1924, %r1273;
	ld.global.u32 	%r1274, [%rd9+156];
	xor.b32  	%r2112, %r2112, %r1274;
$L__BB10_59:
	and.b32  	%r1276, %r1217, 256;
	setp.eq.s32 	%p36, %r1276, 0;
	@%p36 bra 	$L__BB10_61;
	ld.global.u32 	%r1277, [%rd9+160];
	xor.b32  	%r2116, %r2116, %r1277;
	ld.global.u32 	%r1278, [%rd9+164];
	xor.b32  	%r1926, %r1926, %r1278;
	ld.global.u32 	%r1279, [%rd9+168];
	xor.b32  	%r1925, %r1925, %r1279;
	ld.global.u32 	%r1280, [%rd9+172];
	xor.b32  	%r1924, %r1924, %r1280;
	ld.global.u32 	%r1281, [%rd9+176];
	xor.b32  	%r2112, %r2112, %r1281;
$L__BB10_61:
	and.b32  	%r1283, %r1217, 512;
	setp.eq.s32 	%p37, %r1283, 0;
	@%p37 bra 	$L__BB10_63;
	ld.global.u32 	%r1284, [%rd9+180];
	xor.b32  	%r2116, %r2116, %r1284;
	ld.global.u32 	%r1285, [%rd9+184];
	xor.b32  	%r1926, %r1926, %r1285;
	ld.global.u32 	%r1286, [%rd9+188];
	xor.b32  	%r1925, %r1925, %r1286;
	ld.global.u32 	%r1287, [%rd9+192];
	xor.b32  	%r1924, %r1924, %r1287;
	ld.global.u32 	%r1288, [%rd9+196];
	xor.b32  	%r2112, %r2112, %r1288;
$L__BB10_63:
	and.b32  	%r1290, %r1217, 1024;
	setp.eq.s32 	%p38, %r1290, 0;
	@%p38 bra 	$L__BB10_65;
	ld.global.u32 	%r1291, [%rd9+200];
	xor.b32  	%r2116, %r2116, %r1291;
	ld.global.u32 	%r1292, [%rd9+204];
	xor.b32  	%r1926, %r1926, %r1292;
	ld.global.u32 	%r1293, [%rd9+208];
	xor.b32  	%r1925, %r1925, %r1293;
	ld.global.u32 	%r1294, [%rd9+212];
	xor.b32  	%r1924, %r1924, %r1294;
	ld.global.u32 	%r1295, [%rd9+216];
	xor.b32  	%r2112, %r2112, %r1295;
$L__BB10_65:
	and.b32  	%r1297, %r1217, 2048;
	setp.eq.s32 	%p39, %r1297, 0;
	@%p39 bra 	$L__BB10_67;
	ld.global.u32 	%r1298, [%rd9+220];
	xor.b32  	%r2116, %r2116, %r1298;
	ld.global.u32 	%r1299, [%rd9+224];
	xor.b32  	%r1926, %r1926, %r1299;
	ld.global.u32 	%r1300, [%rd9+228];
	xor.b32  	%r1925, %r1925, %r1300;
	ld.global.u32 	%r1301, [%rd9+232];
	xor.b32  	%r1924, %r1924, %r1301;
	ld.global.u32 	%r1302, [%rd9+236];
	xor.b32  	%r2112, %r2112, %r1302;
$L__BB10_67:
	and.b32  	%r1304, %r1217, 4096;
	setp.eq.s32 	%p40, %r1304, 0;
	@%p40 bra 	$L__BB10_69;
	ld.global.u32 	%r1305, [%rd9+240];
	xor.b32  	%r2116, %r2116, %r1305;
	ld.global.u32 	%r1306, [%rd9+244];
	xor.b32  	%r1926, %r1926, %r1306;
	ld.global.u32 	%r1307, [%rd9+248];
	xor.b32  	%r1925, %r1925, %r1307;
	ld.global.u32 	%r1308, [%rd9+252];
	xor.b32  	%r1924, %r1924, %r1308;
	ld.global.u32 	%r1309, [%rd9+256];
	xor.b32  	%r2112, %r2112, %r1309;
$L__BB10_69:
	and.b32  	%r1311, %r1217, 8192;
	setp.eq.s32 	%p41, %r1311, 0;
	@%p41 bra 	$L__BB10_71;
	ld.global.u32 	%r1312, [%rd9+260];
	xor.b32  	%r2116, %r2116, %r1312;
	ld.global.u32 	%r1313, [%rd9+264];
	xor.b32  	%r1926, %r1926, %r1313;
	ld.global.u32 	%r1314, [%rd9+268];
	xor.b32  	%r1925, %r1925, %r1314;
	ld.global.u32 	%r1315, [%rd9+272];
	xor.b32  	%r1924, %r1924, %r1315;
	ld.global.u32 	%r1316, [%rd9+276];
	xor.b32  	%r2112, %r2112, %r1316;
$L__BB10_71:
	and.b32  	%r1318, %r1217, 16384;
	setp.eq.s32 	%p42, %r1318, 0;
	@%p42 bra 	$L__BB10_73;
	ld.global.u32 	%r1319, [%rd9+280];
	xor.b32  	%r2116, %r2116, %r1319;
	ld.global.u32 	%r1320, [%rd9+284];
	xor.b32  	%r1926, %r1926, %r1320;
	ld.global.u32 	%r1321, [%rd9+288];
	xor.b32  	%r1925, %r1925, %r1321;
	ld.global.u32 	%r1322, [%rd9+292];
	xor.b32  	%r1924, %r1924, %r1322;
	ld.global.u32 	%r1323, [%rd9+296];
	xor.b32  	%r2112, %r2112, %r1323;
$L__BB10_73:
	and.b32  	%r1325, %r1217, 32768;
	setp.eq.s32 	%p43, %r1325, 0;
	@%p43 bra 	$L__BB10_75;
	ld.global.u32 	%r1326, [%rd9+300];
	xor.b32  	%r2116, %r2116, %r1326;
	ld.global.u32 	%r1327, [%rd9+304];
	xor.b32  	%r1926, %r1926, %r1327;
	ld.global.u32 	%r1328, [%rd9+308];
	xor.b32  	%r1925, %r1925, %r1328;
	ld.global.u32 	%r1329, [%rd9+312];
	xor.b32  	%r1924, %r1924, %r1329;
	ld.global.u32 	%r1330, [%rd9+316];
	xor.b32  	%r2112, %r2112, %r1330;
$L__BB10_75:
	add.s32 	%r1922, %r1922, 16;
	setp.ne.s32 	%p44, %r1922, 32;
	@%p44 bra 	$L__BB10_43;
	mad.lo.s32 	%r1331, %r1916, -31, %r195;
	add.s32 	%r1916, %r1331, 1;
	setp.ne.s32 	%p45, %r1916, 5;
	@%p45 bra 	$L__BB10_42;
	st.local.u32 	[%rd2+4], %r2116;
	st.local.v2.u32 	[%rd2+8], {%r1926, %r1925};
	st.local.v2.u32 	[%rd2+16], {%r1924, %r2112};
	setp.ne.s64 	%p46, %rd5, 3;
	@%p46 bra 	$L__BB10_115;
	mov.b32 	%r2112, 0;
	mov.u32 	%r2016, %r2112;
	mov.u32 	%r2017, %r2112;
	mov.u32 	%r2018, %r2112;
	mov.u32 	%r2116, %r2112;
	mov.u32 	%r2008, %r2112;
$L__BB10_79:
	mul.wide.u32 	%rd30, %r2008, 4;
	add.s64 	%rd31, %rd2, %rd30;
	ld.local.u32 	%r370, [%rd31+4];
	shl.b32 	%r371, %r2008, 5;
	mov.b32 	%r2014, 0;
$L__BB10_80:
	.pragma "nounroll";
	shr.u32 	%r1334, %r370, %r2014;
	and.b32  	%r1335, %r1334, 1;
	setp.eq.b32 	%p47, %r1335, 1;
	not.pred 	%p48, %p47;
	add.s32 	%r1336, %r371, %r2014;
	mul.lo.s32 	%r1337, %r1336, 5;
	mul.wide.u32 	%rd32, %r1337, 4;
	add.s64 	%rd10, %rd6, %rd32;
	@%p48 bra 	$L__BB10_82;
	ld.global.u32 	%r1338, [%rd10];
	xor.b32  	%r2116, %r2116, %r1338;
	ld.global.u32 	%r1339, [%rd10+4];
	xor.b32  	%r2018, %r2018, %r1339;
	ld.global.u32 	%r1340, [%rd10+8];
	xor.b32  	%r2017, %r2017, %r1340;
	ld.global.u32 	%r1341, [%rd10+12];
	xor.b32  	%r2016, %r2016, %r1341;
	ld.global.u32 	%r1342, [%rd10+16];
	xor.b32  	%r2112, %r2112, %r1342;
$L__BB10_82:
	and.b32  	%r1344, %r1334, 2;
	setp.eq.s32 	%p49, %r1344, 0;
	@%p49 bra 	$L__BB10_84;
	ld.global.u32 	%r1345, [%rd10+20];
	xor.b32  	%r2116, %r2116, %r1345;
	ld.global.u32 	%r1346, [%rd10+24];
	xor.b32  	%r2018, %r2018, %r1346;
	ld.global.u32 	%r1347, [%rd10+28];
	xor.b32  	%r2017, %r2017, %r1347;
	ld.global.u32 	%r1348, [%rd10+32];
	xor.b32  	%r2016, %r2016, %r1348;
	ld.global.u32 	%r1349, [%rd10+36];
	xor.b32  	%r2112, %r2112, %r1349;
$L__BB10_84:
	and.b32  	%r1351, %r1334, 4;
	setp.eq.s32 	%p50, %r1351, 0;
	@%p50 bra 	$L__BB10_86;
	ld.global.u32 	%r1352, [%rd10+40];
	xor.b32  	%r2116, %r2116, %r1352;
	ld.global.u32 	%r1353, [%rd10+44];
	xor.b32  	%r2018, %r2018, %r1353;
	ld.global.u32 	%r1354, [%rd10+48];
	xor.b32  	%r2017, %r2017, %r1354;
	ld.global.u32 	%r1355, [%rd10+52];
	xor.b32  	%r2016, %r2016, %r1355;
	ld.global.u32 	%r1356, [%rd10+56];
	xor.b32  	%r2112, %r2112, %r1356;
$L__BB10_86:
	and.b32  	%r1358, %r1334, 8;
	setp.eq.s32 	%p51, %r1358, 0;
	@%p51 bra 	$L__BB10_88;
	ld.global.u32 	%r1359, [%rd10+60];
	xor.b32  	%r2116, %r2116, %r1359;
	ld.global.u32 	%r1360, [%rd10+64];
	xor.b32  	%r2018, %r2018, %r1360;
	ld.global.u32 	%r1361, [%rd10+68];
	xor.b32  	%r2017, %r2017, %r1361;
	ld.global.u32 	%r1362, [%rd10+72];
	xor.b32  	%r2016, %r2016, %r1362;
	ld.global.u32 	%r1363, [%rd10+76];
	xor.b32  	%r2112, %r2112, %r1363;
$L__BB10_88:
	and.b32  	%r1365, %r1334, 16;
	setp.eq.s32 	%p52, %r1365, 0;
	@%p52 bra 	$L__BB10_90;
	ld.global.u32 	%r1366, [%rd10+80];
	xor.b32  	%r2116, %r2116, %r1366;
	ld.global.u32 	%r1367, [%rd10+84];
	xor.b32  	%r2018, %r2018, %r1367;
	ld.global.u32 	%r1368, [%rd10+88];
	xor.b32  	%r2017, %r2017, %r1368;
	ld.global.u32 	%r1369, [%rd10+92];
	xor.b32  	%r2016, %r2016, %r1369;
	ld.global.u32 	%r1370, [%rd10+96];
	xor.b32  	%r2112, %r2112, %r1370;
$L__BB10_90:
	and.b32  	%r1372, %r1334, 32;
	setp.eq.s32 	%p53, %r1372, 0;
	@%p53 bra 	$L__BB10_92;
	ld.global.u32 	%r1373, [%rd10+100];
	xor.b32  	%r2116, %r2116, %r1373;
	ld.global.u32 	%r1374, [%rd10+104];
	xor.b32  	%r2018, %r2018, %r1374;
	ld.global.u32 	%r1375, [%rd10+108];
	xor.b32  	%r2017, %r2017, %r1375;
	ld.global.u32 	%r1376, [%rd10+112];
	xor.b32  	%r2016, %r2016, %r1376;
	ld.global.u32 	%r1377, [%rd10+116];
	xor.b32  	%r2112, %r2112, %r1377;
$L__BB10_92:
	and.b32  	%r1379, %r1334, 64;
	setp.eq.s32 	%p54, %r1379, 0;
	@%p54 bra 	$L__BB10_94;
	ld.global.u32 	%r1380, [%rd10+120];
	xor.b32  	%r2116, %r2116, %r1380;
	ld.global.u32 	%r1381, [%rd10+124];
	xor.b32  	%r2018, %r2018, %r1381;
	ld.global.u32 	%r1382, [%rd10+128];
	xor.b32  	%r2017, %r2017, %r1382;
	ld.global.u32 	%r1383, [%rd10+132];
	xor.b32  	%r2016, %r2016, %r1383;
	ld.global.u32 	%r1384, [%rd10+136];
	xor.b32  	%r2112, %r2112, %r1384;
$L__BB10_94:
	and.b32  	%r1386, %r1334, 128;
	setp.eq.s32 	%p55, %r1386, 0;
	@%p55 bra 	$L__BB10_96;
	ld.global.u32 	%r1387, [%rd10+140];
	xor.b32  	%r2116, %r2116, %r1387;
	ld.global.u32 	%r1388, [%rd10+144];
	xor.b32  	%r2018, %r2018, %r1388;
	ld.global.u32 	%r1389, [%rd10+148];
	xor.b32  	%r2017, %r2017, %r1389;
	ld.global.u32 	%r1390, [%rd10+152];
	xor.b32  	%r2016, %r2016, %r1390;
	ld.global.u32 	%r1391, [%rd10+156];
	xor.b32  	%r2112, %r2112, %r1391;
$L__BB10_96:
	and.b32  	%r1393, %r1334, 256;
	setp.eq.s32 	%p56, %r1393, 0;
	@%p56 bra 	$L__BB10_98;
	ld.global.u32 	%r1394, [%rd10+160];
	xor.b32  	%r2116, %r2116, %r1394;
	ld.global.u32 	%r1395, [%rd10+164];
	xor.b32  	%r2018, %r2018, %r1395;
	ld.global.u32 	%r1396, [%rd10+168];
	xor.b32  	%r2017, %r2017, %r1396;
	ld.global.u32 	%r1397, [%rd10+172];
	xor.b32  	%r2016, %r2016, %r1397;
	ld.global.u32 	%r1398, [%rd10+176];
	xor.b32  	%r2112, %r2112, %r1398;
$L__BB10_98:
	and.b32  	%r1400, %r1334, 512;
	setp.eq.s32 	%p57, %r1400, 0;
	@%p57 bra 	$L__BB10_100;
	ld.global.u32 	%r1401, [%rd10+180];
	xor.b32  	%r2116, %r2116, %r1401;
	ld.global.u32 	%r1402, [%rd10+184];
	xor.b32  	%r2018, %r2018, %r1402;
	ld.global.u32 	%r1403, [%rd10+188];
	xor.b32  	%r2017, %r2017, %r1403;
	ld.global.u32 	%r1404, [%rd10+192];
	xor.b32  	%r2016, %r2016, %r1404;
	ld.global.u32 	%r1405, [%rd10+196];
	xor.b32  	%r2112, %r2112, %r1405;
$L__BB10_100:
	and.b32  	%r1407, %r1334, 1024;
	setp.eq.s32 	%p58, %r1407, 0;
	@%p58 bra 	$L__BB10_102;
	ld.global.u32 	%r1408, [%rd10+200];
	xor.b32  	%r2116, %r2116, %r1408;
	ld.global.u32 	%r1409, [%rd10+204];
	xor.b32  	%r2018, %r2018, %r1409;
	ld.global.u32 	%r1410, [%rd10+208];
	xor.b32  	%r2017, %r2017, %r1410;
	ld.global.u32 	%r1411, [%rd10+212];
	xor.b32  	%r2016, %r2016, %r1411;
	ld.global.u32 	%r1412, [%rd10+216];
	xor.b32  	%r2112, %r2112, %r1412;
$L__BB10_102:
	and.b32  	%r1414, %r1334, 2048;
	setp.eq.s32 	%p59, %r1414, 0;
	@%p59 bra 	$L__BB10_104;
	ld.global.u32 	%r1415, [%rd10+220];
	xor.b32  	%r2116, %r2116, %r1415;
	ld.global.u32 	%r1416, [%rd10+224];
	xor.b32  	%r2018, %r2018, %r1416;
	ld.global.u32 	%r1417, [%rd10+228];
	xor.b32  	%r2017, %r2017, %r1417;
	ld.global.u32 	%r1418, [%rd10+232];
	xor.b32  	%r2016, %r2016, %r1418;
	ld.global.u32 	%r1419, [%rd10+236];
	xor.b32  	%r2112, %r2112, %r1419;
$L__BB10_104:
	and.b32  	%r1421, %r1334, 4096;
	setp.eq.s32 	%p60, %r1421, 0;
	@%p60 bra 	$L__BB10_106;
	ld.global.u32 	%r1422, [%rd10+240];
	xor.b32  	%r2116, %r2116, %r1422;
	ld.global.u32 	%r1423, [%rd10+244];
	xor.b32  	%r2018, %r2018, %r1423;
	ld.global.u32 	%r1424, [%rd10+248];
	xor.b32  	%r2017, %r2017, %r1424;
	ld.global.u32 	%r1425, [%rd10+252];
	xor.b32  	%r2016, %r2016, %r1425;
	ld.global.u32 	%r1426, [%rd10+256];
	xor.b32  	%r2112, %r2112, %r1426;
$L__BB10_106:
	and.b32  	%r1428, %r1334, 8192;
	setp.eq.s32 	%p61, %r1428, 0;
	@%p61 bra 	$L__BB10_108;
	ld.global.u32 	%r1429, [%rd10+260];
	xor.b32  	%r2116, %r2116, %r1429;
	ld.global.u32 	%r1430, [%rd10+264];
	xor.b32  	%r2018, %r2018, %r1430;
	ld.global.u32 	%r1431, [%rd10+268];
	xor.b32  	%r2017, %r2017, %r1431;
	ld.global.u32 	%r1432, [%rd10+272];
	xor.b32  	%r2016, %r2016, %r1432;
	ld.global.u32 	%r1433, [%rd10+276];
	xor.b32  	%r2112, %r2112, %r1433;
$L__BB10_108:
	and.b32  	%r1435, %r1334, 16384;
	setp.eq.s32 	%p62, %r1435, 0;
	@%p62 bra 	$L__BB10_110;
	ld.global.u32 	%r1436, [%rd10+280];
	xor.b32  	%r2116, %r2116, %r1436;
	ld.global.u32 	%r1437, [%rd10+284];
	xor.b32  	%r2018, %r2018, %r1437;
	ld.global.u32 	%r1438, [%rd10+288];
	xor.b32  	%r2017, %r2017, %r1438;
	ld.global.u32 	%r1439, [%rd10+292];
	xor.b32  	%r2016, %r2016, %r1439;
	ld.global.u32 	%r1440, [%rd10+296];
	xor.b32  	%r2112, %r2112, %r1440;
$L__BB10_110:
	and.b32  	%r1442, %r1334, 32768;
	setp.eq.s32 	%p63, %r1442, 0;
	@%p63 bra 	$L__BB10_112;
	ld.global.u32 	%r1443, [%rd10+300];
	xor.b32  	%r2116, %r2116, %r1443;
	ld.global.u32 	%r1444, [%rd10+304];
	xor.b32  	%r2018, %r2018, %r1444;
	ld.global.u32 	%r1445, [%rd10+308];
	xor.b32  	%r2017, %r2017, %r1445;
	ld.global.u32 	%r1446, [%rd10+312];
	xor.b32  	%r2016, %r2016, %r1446;
	ld.global.u32 	%r1447, [%rd10+316];
	xor.b32  	%r2112, %r2112, %r1447;
$L__BB10_112:
	add.s32 	%r2014, %r2014, 16;
	setp.ne.s32 	%p64, %r2014, 32;
	@%p64 bra 	$L__BB10_80;
	mad.lo.s32 	%r1448, %r2008, -31, %r371;
	add.s32 	%r2008, %r1448, 1;
	setp.ne.s32 	%p65, %r2008, 5;
	@%p65 bra 	$L__BB10_79;
	st.local.u32 	[%rd2+4], %r2116;
	st.local.v2.u32 	[%rd2+8], {%r2018, %r2017};
	st.local.v2.u32 	[%rd2+16], {%r2016, %r2112};
$L__BB10_115:
	shr.u64 	%rd51, %rd4, 2;
	add.s32 	%r1816, %r1816, 1;
	setp.lt.u64 	%p66, %rd4, 4;
	@%p66 bra 	$L__BB10_116;
	bra.uni 	$L__BB10_3;
$L__BB10_116:
	setp.eq.s32 	%p67, %r1, 0;
	@%p67 bra 	$L__BB10_231;
	cvt.s64.s32 	%rd52, %r1;
	mov.b32 	%r2099, 0;
	mov.u64 	%rd34, precalc_xorwow_offset_matrix;
$L__BB10_118:
	mov.u64 	%rd12, %rd52;
	and.b64  	%rd13, %rd12, 3;
	setp.eq.s64 	%p68, %rd13, 0;
	@%p68 bra 	$L__BB10_230;
	mul.wide.u32 	%rd33, %r2099, 3200;
	add.s64 	%rd14, %rd34, %rd33;
	mov.b32 	%r2112, 0;
	mov.u32 	%r2113, %r2112;
	mov.u32 	%r2114, %r2112;
	mov.u32 	%r2115, %r2112;
	mov.u32 	%r2116, %r2112;
	mov.u32 	%r2105, %r2112;
$L__BB10_120:
	mul.wide.u32 	%rd35, %r2105, 4;
	add.s64 	%rd36, %rd2, %rd35;
	ld.local.u32 	%r552, [%rd36+4];
	shl.b32 	%r553, %r2105, 5;
	mov.b32 	%r2111, 0;
$L__BB10_121:
	.pragma "nounroll";
	shr.u32 	%r1452, %r552, %r2111;
	and.b32  	%r1453, %r1452, 1;
	setp.eq.b32 	%p69, %r1453, 1;
	not.pred 	%p70, %p69;
	add.s32 	%r1454, %r553, %r2111;
	mul.lo.s32 	%r1455, %r1454, 5;
	mul.wide.u32 	%rd37, %r1455, 4;
	add.s64 	%rd15, %rd14, %rd37;
	@%p70 bra 	$L__BB10_123;
	ld.global.u32 	%r1456, [%rd15];
	xor.b32  	%r2116, %r2116, %r1456;
	ld.global.u32 	%r1457, [%rd15+4];
	xor.b32  	%r2115, %r2115, %r1457;
	ld.global.u32 	%r1458, [%rd15+8];
	xor.b32  	%r2114, %r2114, %r1458;
	ld.global.u32 	%r1459, [%rd15+12];
	xor.b32  	%r2113, %r2113, %r1459;
	ld.global.u32 	%r1460, [%rd15+16];
	xor.b32  	%r2112, %r2112, %r1460;
$L__BB10_123:
	and.b32  	%r1462, %r1452, 2;
	setp.eq.s32 	%p71, %r1462, 0;
	@%p71 bra 	$L__BB10_125;
	ld.global.u32 	%r1463, [%rd15+20];
	xor.b32  	%r2116, %r2116, %r1463;
	ld.global.u32 	%r1464, [%rd15+24];
	xor.b32  	%r2115, %r2115, %r1464;
	ld.global.u32 	%r1465, [%rd15+28];
	xor.b32  	%r2114, %r2114, %r1465;
	ld.global.u32 	%r1466, [%rd15+32];
	xor.b32  	%r2113, %r2113, %r1466;
	ld.global.u32 	%r1467, [%rd15+36];
	xor.b32  	%r2112, %r2112, %r1467;
$L__BB10_125:
	and.b32  	%r1469, %r1452, 4;
	setp.eq.s32 	%p72, %r1469, 0;
	@%p72 bra 	$L__BB10_127;
	ld.global.u32 	%r1470, [%rd15+40];
	xor.b32  	%r2116, %r2116, %r1470;
	ld.global.u32 	%r1471, [%rd15+44];
	xor.b32  	%r2115, %r2115, %r1471;
	ld.global.u32 	%r1472, [%rd15+48];
	xor.b32  	%r2114, %r2114, %r1472;
	ld.global.u32 	%r1473, [%rd15+52];
	xor.b32  	%r2113, %r2113, %r1473;
	ld.global.u32 	%r1474, [%rd15+56];
	xor.b32  	%r2112, %r2112, %r1474;
$L__BB10_127:
	and.b32  	%r1476, %r1452, 8;
	setp.eq.s32 	%p73, %r1476, 0;
	@%p73 bra 	$L__BB10_129;
	ld.global.u32 	%r1477, [%rd15+60];
	xor.b32  	%r2116, %r2116, %r1477;
	ld.global.u32 	%r1478, [%rd15+64];
	xor.b32  	%r2115, %r2115, %r1478;
	ld.global.u32 	%r1479, [%rd15+68];
	xor.b32  	%r2114, %r2114, %r1479;
	ld.global.u32 	%r1480, [%rd15+72];
	xor.b32  	%r2113, %r2113, %r1480;
	ld.global.u32 	%r1481, [%rd15+76];
	xor.b32  	%r2112, %r2112, %r1481;
$L__BB10_129:
	and.b32  	%r1483, %r1452, 16;
	setp.eq.s32 	%p74, %r1483, 0;
	@%p74 bra 	$L__BB10_131;
	ld.global.u32 	%r1484, [%rd15+80];
	xor.b32  	%r2116, %r2116, %r1484;
	ld.global.u32 	%r1485, [%rd15+84];
	xor.b32  	%r2115, %r2115, %r1485;
	ld.global.u32 	%r1486, [%rd15+88];
	xor.b32  	%r2114, %r2114, %r1486;
	ld.global.u32 	%r1487, [%rd15+92];
	xor.b32  	%r2113, %r2113, %r1487;
	ld.global.u32 	%r1488, [%rd15+96];
	xor.b32  	%r2112, %r2112, %r1488;
$L__BB10_131:
	and.b32  	%r1490, %r1452, 32;
	setp.eq.s32 	%p75, %r1490, 0;
	@%p75 bra 	$L__BB10_133;
	ld.global.u32 	%r1491, [%rd15+100];
	xor.b32  	%r2116, %r2116, %r1491;
	ld.global.u32 	%r1492, [%rd15+104];
	xor.b32  	%r2115, %r2115, %r1492;
	ld.global.u32 	%r1493, [%rd15+108];
	xor.b32  	%r2114, %r2114, %r1493;
	ld.global.u32 	%r1494, [%rd15+112];
	xor.b32  	%r2113, %r2113, %r1494;
	ld.global.u32 	%r1495, [%rd15+116];
	xor.b32  	%r2112, %r2112, %r1495;
$L__BB10_133:
	and.b32  	%r1497, %r1452, 64;
	setp.eq.s32 	%p76, %r1497, 0;
	@%p76 bra 	$L__BB10_135;
	ld.global.u32 	%r1498, [%rd15+120];
	xor.b32  	%r2116, %r2116, %r1498;
	ld.global.u32 	%r1499, [%rd15+124];
	xor.b32  	%r2115, %r2115, %r1499;
	ld.global.u32 	%r1500, [%rd15+128];
	xor.b32  	%r2114, %r2114, %r1500;
	ld.global.u32 	%r1501, [%rd15+132];
	xor.b32  	%r2113, %r2113, %r1501;
	ld.global.u32 	%r1502, [%rd15+136];
	xor.b32  	%r2112, %r2112, %r1502;
$L__BB10_135:
	and.b32  	%r1504, %r1452, 128;
	setp.eq.s32 	%p77, %r1504, 0;
	@%p77 bra 	$L__BB10_137;
	ld.global.u32 	%r1505, [%rd15+140];
	xor.b32  	%r2116, %r2116, %r1505;
	ld.global.u32 	%r1506, [%rd15+144];
	xor.b32  	%r2115, %r2115, %r1506;
	ld.global.u32 	%r1507, [%rd15+148];
	xor.b32  	%r2114, %r2114, %r1507;
	ld.global.u32 	%r1508, [%rd15+152];
	xor.b32  	%r2113, %r2113, %r1508;
	ld.global.u32 	%r1509, [%rd15+156];
	xor.b32  	%r2112, %r2112, %r1509;
$L__BB10_137:
	and.b32  	%r1511, %r1452, 256;
	setp.eq.s32 	%p78, %r1511, 0;
	@%p78 bra 	$L__BB10_139;
	ld.global.u32 	%r1512, [%rd15+160];
	xor.b32  	%r2116, %r2116, %r1512;
	ld.global.u32 	%r1513, [%rd15+164];
	xor.b32  	%r2115, %r2115, %r1513;
	ld.global.u32 	%r1514, [%rd15+168];
	xor.b32  	%r2114, %r2114, %r1514;
	ld.global.u32 	%r1515, [%rd15+172];
	xor.b32  	%r2113, %r2113, %r1515;
	ld.global.u32 	%r1516, [%rd15+176];
	xor.b32  	%r2112, %r2112, %r1516;
$L__BB10_139:
	and.b32  	%r1518, %r1452, 512;
	setp.eq.s32 	%p79, %r1518, 0;
	@%p79 bra 	$L__BB10_141;
	ld.global.u32 	%r1519, [%rd15+180];
	xor.b32  	%r2116, %r2116, %r1519;
	ld.global.u32 	%r1520, [%rd15+184];
	xor.b32  	%r2115, %r2115, %r1520;
	ld.global.u32 	%r1521, [%rd15+188];
	xor.b32  	%r2114, %r2114, %r1521;
	ld.global.u32 	%r1522, [%rd15+192];
	xor.b32  	%r2113, %r2113, %r1522;
	ld.global.u32 	%r1523, [%rd15+196];
	xor.b32  	%r2112, %r2112, %r1523;
$L__BB10_141:
	and.b32  	%r1525, %r1452, 1024;
	setp.eq.s32 	%p80, %r1525, 0;
	@%p80 bra 	$L__BB10_143;
	ld.global.u32 	%r1526, [%rd15+200];
	xor.b32  	%r2116, %r2116, %r1526;
	ld.global.u32 	%r1527, [%rd15+204];
	xor.b32  	%r2115, %r2115, %r1527;
	ld.global.u32 	%r1528, [%rd15+208];
	xor.b32  	%r2114, %r2114, %r1528;
	ld.global.u32 	%r1529, [%rd15+212];
	xor.b32  	%r2113, %r2113, %r1529;
	ld.global.u32 	%r1530, [%rd15+216];
	xor.b32  	%r2112, %r2112, %r1530;
$L__BB10_143:
	and.b32  	%r1532, %r1452, 2048;
	setp.eq.s32 	%p81, %r1532, 0;
	@%p81 bra 	$L__BB10_145;
	ld.global.u32 	%r1533, [%rd15+220];
	xor.b32  	%r2116, %r2116, %r1533;
	ld.global.u32 	%r1534, [%rd15+224];
	xor.b32  	%r2115, %r2115, %r1534;
	ld.global.u32 	%r1535, [%rd15+228];
	xor.b32  	%r2114, %r2114, %r1535;
	ld.global.u32 	%r1536, [%rd15+232];
	xor.b32  	%r2113, %r2113, %r1536;
	ld.global.u32 	%r1537, [%rd15+236];
	xor.b32  	%r2112, %r2112, %r1537;
$L__BB10_145:
	and.b32  	%r1539, %r1452, 4096;
	setp.eq.s32 	%p82, %r1539, 0;
	@%p82 bra 	$L__BB10_147;
	ld.global.u32 	%r1540, [%rd15+240];
	xor.b32  	%r2116, %r2116, %r1540;
	ld.global.u32 	%r1541, [%rd15+244];
	xor.b32  	%r2115, %r2115, %r1541;
	ld.global.u32 	%r1542, [%rd15+248];
	xor.b32  	%r2114, %r2114, %r1542;
	ld.global.u32 	%r1543, [%rd15+252];
	xor.b32  	%r2113, %r2113, %r1543;
	ld.global.u32 	%r1544, [%rd15+256];
	xor.b32  	%r2112, %r2112, %r1544;
$L__BB10_147:
	and.b32  	%r1546, %r1452, 8192;
	setp.eq.s32 	%p83, %r1546, 0;
	@%p83 bra 	$L__BB10_149;
	ld.global.u32 	%r1547, [%rd15+260];
	xor.b32  	%r2116, %r2116, %r1547;
	ld.global.u32 	%r1548, [%rd15+264];
	xor.b32  	%r2115, %r2115, %r1548;
	ld.global.u32 	%r1549, [%rd15+268];
	xor.b32  	%r2114, %r2114, %r1549;
	ld.global.u32 	%r1550, [%rd15+272];
	xor.b32  	%r2113, %r2113, %r1550;
	ld.global.u32 	%r1551, [%rd15+276];
	xor.b32  	%r2112, %r2112, %r1551;
$L__BB10_149:
	and.b32  	%r1553, %r1452, 16384;
	setp.eq.s32 	%p84, %r1553, 0;
	@%p84 bra 	$L__BB10_151;
	ld.global.u32 	%r1554, [%rd15+280];
	xor.b32  	%r2116, %r2116, %r1554;
	ld.global.u32 	%r1555, [%rd15+284];
	xor.b32  	%r2115, %r2115, %r1555;
	ld.global.u32 	%r1556, [%rd15+288];
	xor.b32  	%r2114, %r2114, %r1556;
	ld.global.u32 	%r1557, [%rd15+292];
	xor.b32  	%r2113, %r2113, %r1557;
	ld.global.u32 	%r1558, [%rd15+296];
	xor.b32  	%r2112, %r2112, %r1558;
$L__BB10_151:
	and.b32  	%r1560, %r1452, 32768;
	setp.eq.s32 	%p85, %r1560, 0;
	@%p85 bra 	$L__BB10_153;
	ld.global.u32 	%r1561, [%rd15+300];
	xor.b32  	%r2116, %r2116, %r1561;
	ld.global.u32 	%r1562, [%rd15+304];
	xor.b32  	%r2115, %r2115, %r1562;
	ld.global.u32 	%r1563, [%rd15+308];
	xor.b32  	%r2114, %r2114, %r1563;
	ld.global.u32 	%r1564, [%rd15+312];
	xor.b32  	%r2113, %r2113, %r1564;
	ld.global.u32 	%r1565, [%rd15+316];
	xor.b32  	%r2112, %r2112, %r1565;
$L__BB10_153:
	add.s32 	%r2111, %r2111, 16;
	setp.ne.s32 	%p86, %r2111, 32;
	@%p86 bra 	$L__BB10_121;
	mad.lo.s32 	%r1566, %r2105, -31, %r553;
	add.s32 	%r2105, %r1566, 1;
	setp.ne.s32 	%p87, %r2105, 5;
	@%p87 bra 	$L__BB10_120;
	st.local.u32 	[%rd2+4], %r2116;
	st.local.v2.u32 	[%rd2+8], {%r2115, %r2114};
	st.local.v2.u32 	[%rd2+16], {%r2113, %r2112};
	setp.eq.s64 	%p88, %rd13, 1;
	@%p88 bra 	$L__BB10_230;
	mov.b32 	%r2112, 0;
	mov.u32 	%r2205, %r2112;
	mov.u32 	%r2206, %r2112;
	mov.u32 	%r2207, %r2112;
	mov.u32 	%r2116, %r2112;
	mov.u32 	%r2197, %r2112;
$L__BB10_157:
	mul.wide.u32 	%rd38, %r2197, 4;
	add.s64 	%rd39, %rd2, %rd38;
	ld.local.u32 	%r728, [%rd39+4];
	shl.b32 	%r729, %r2197, 5;
	mov.b32 	%r2203, 0;
$L__BB10_158:
	.pragma "nounroll";
	shr.u32 	%r1569, %r728, %r2203;
	and.b32  	%r1570, %r1569, 1;
	setp.eq.b32 	%p89, %r1570, 1;
	not.pred 	%p90, %p89;
	add.s32 	%r1571, %r729, %r2203;
	mul.lo.s32 	%r1572, %r1571, 5;
	mul.wide.u32 	%rd40, %r1572, 4;
	add.s64 	%rd16, %rd14, %rd40;
	@%p90 bra 	$L__BB10_160;
	ld.global.u32 	%r1573, [%rd16];
	xor.b32  	%r2116, %r2116, %r1573;
	ld.global.u32 	%r1574, [%rd16+4];
	xor.b32  	%r2207, %r2207, %r1574;
	ld.global.u32 	%r1575, [%rd16+8];
	xor.b32  	%r2206, %r2206, %r1575;
	ld.global.u32 	%r1576, [%rd16+12];
	xor.b32  	%r2205, %r2205, %r1576;
	ld.global.u32 	%r1577, [%rd16+16];
	xor.b32  	%r2112, %r2112, %r1577;
$L__BB10_160:
	and.b32  	%r1579, %r1569, 2;
	setp.eq.s32 	%p91, %r1579, 0;
	@%p91 bra 	$L__BB10_162;
	ld.global.u32 	%r1580, [%rd16+20];
	xor.b32  	%r2116, %r2116, %r1580;
	ld.global.u32 	%r1581, [%rd16+24];
	xor.b32  	%r2207, %r2207, %r1581;
	ld.global.u32 	%r1582, [%rd16+28];
	xor.b32  	%r2206, %r2206, %r1582;
	ld.global.u32 	%r1583, [%rd16+32];
	xor.b32  	%r2205, %r2205, %r1583;
	ld.global.u32 	%r1584, [%rd16+36];
	xor.b32  	%r2112, %r2112, %r1584;
$L__BB10_162:
	and.b32  	%r1586, %r1569, 4;
	setp.eq.s32 	%p92, %r1586, 0;
	@%p92 bra 	$L__BB10_164;
	ld.global.u32 	%r1587, [%rd16+40];
	xor.b32  	%r2116, %r2116, %r1587;
	ld.global.u32 	%r1588, [%rd16+44];
	xor.b32  	%r2207, %r2207, %r1588;
	ld.global.u32 	%r1589, [%rd16+48];
	xor.b32  	%r2206, %r2206, %r1589;
	ld.global.u32 	%r1590, [%rd16+52];
	xor.b32  	%r2205, %r2205, %r1590;
	ld.global.u32 	%r1591, [%rd16+56];
	xor.b32  	%r2112, %r2112, %r1591;
$L__BB10_164:
	and.b32  	%r1593, %r1569, 8;
	setp.eq.s32 	%p93, %r1593, 0;
	@%p93 bra 	$L__BB10_166;
	ld.global.u32 	%r1594, [%rd16+60];
	xor.b32  	%r2116, %r2116, %r1594;
	ld.global.u32 	%r1595, [%rd16+64];
	xor.b32  	%r2207, %r2207, %r1595;
	ld.global.u32 	%r1596, [%rd16+68];
	xor.b32  	%r2206, %r2206, %r1596;
	ld.global.u32 	%r1597, [%rd16+72];
	xor.b32  	%r2205, %r2205, %r1597;
	ld.global.u32 	%r1598, [%rd16+76];
	xor.b32  	%r2112, %r2112, %r1598;
$L__BB10_166:
	and.b32  	%r1600, %r1569, 16;
	setp.eq.s32 	%p94, %r1600, 0;
	@%p94 bra 	$L__BB10_168;
	ld.global.u32 	%r1601, [%rd16+80];
	xor.b32  	%r2116, %r2116, %r1601;
	ld.global.u32 	%r1602, [%rd16+84];
	xor.b32  	%r2207, %r2207, %r1602;
	ld.global.u32 	%r1603, [%rd16+88];
	xor.b32  	%r2206, %r2206, %r1603;
	ld.global.u32 	%r1604, [%rd16+92];
	xor.b32  	%r2205, %r2205, %r1604;
	ld.global.u32 	%r1605, [%rd16+96];
	xor.b32  	%r2112, %r2112, %r1605;
$L__BB10_168:
	and.b32  	%r1607, %r1569, 32;
	setp.eq.s32 	%p95, %r1607, 0;
	@%p95 bra 	$L__BB10_170;
	ld.global.u32 	%r1608, [%rd16+100];
	xor.b32  	%r2116, %r2116, %r1608;
	ld.global.u32 	%r1609, [%rd16+104];
	xor.b32  	%r2207, %r2207, %r1609;
	ld.global.u32 	%r1610, [%rd16+108];
	xor.b32  	%r2206, %r2206, %r1610;
	ld.global.u32 	%r1611, [%rd16+112];
	xor.b32  	%r2205, %r2205, %r1611;
	ld.global.u32 	%r1612, [%rd16+116];
	xor.b32  	%r2112, %r2112, %r1612;
$L__BB10_170:
	and.b32  	%r1614, %r1569, 64;
	setp.eq.s32 	%p96, %r1614, 0;
	@%p96 bra 	$L__BB10_172;
	ld.global.u32 	%r1615, [%rd16+120];
	xor.b32  	%r2116, %r2116, %r1615;
	ld.global.u32 	%r1616, [%rd16+124];
	xor.b32  	%r2207, %r2207, %r1616;
	ld.global.u32 	%r1617, [%rd16+128];
	xor.b32  	%r2206, %r2206, %r1617;
	ld.global.u32 	%r1618, [%rd16+132];
	xor.b32  	%r2205, %r2205, %r1618;
	ld.global.u32 	%r1619, [%rd16+136];
	xor.b32  	%r2112, %r2112, %r1619;
$L__BB10_172:
	and.b32  	%r1621, %r1569, 128;
	setp.eq.s32 	%p97, %r1621, 0;
	@%p97 bra 	$L__BB10_174;
	ld.global.u32 	%r1622, [%rd16+140];
	xor.b32  	%r2116, %r2116, %r1622;
	ld.global.u32 	%r1623, [%rd16+144];
	xor.b32  	%r2207, %r2207, %r1623;
	ld.global.u32 	%r1624, [%rd16+148];
	xor.b32  	%r2206, %r2206, %r1624;
	ld.global.u32 	%r1625, [%rd16+152];
	xor.b32  	%r2205, %r2205, %r1625;
	ld.global.u32 	%r1626, [%rd16+156];
	xor.b32  	%r2112, %r2112, %r1626;
$L__BB10_174:
	and.b32  	%r1628, %r1569, 256;
	setp.eq.s32 	%p98, %r1628, 0;
	@%p98 bra 	$L__BB10_176;
	ld.global.u32 	%r1629, [%rd16+160];
	xor.b32  	%r2116, %r2116, %r1629;
	ld.global.u32 	%r1630, [%rd16+164];
	xor.b32  	%r2207, %r2207, %r1630;
	ld.global.u32 	%r1631, [%rd16+168];
	xor.b32  	%r2206, %r2206, %r1631;
	ld.global.u32 	%r1632, [%rd16+172];
	xor.b32  	%r2205, %r2205, %r1632;
	ld.global.u32 	%r1633, [%rd16+176];
	xor.b32  	%r2112, %r2112, %r1633;
$L__BB10_176:
	and.b32  	%r1635, %r1569, 512;
	setp.eq.s32 	%p99, %r1635, 0;
	@%p99 bra 	$L__BB10_178;
	ld.global.u32 	%r1636, [%rd16+180];
	xor.b32  	%r2116, %r2116, %r1636;
	ld.global.u32 	%r1637, [%rd16+184];
	xor.b32  	%r2207, %r2207, %r1637;
	ld.global.u32 	%r1638, [%rd16+188];
	xor.b32  	%r2206, %r2206, %r1638;
	ld.global.u32 	%r1639, [%rd16+192];
	xor.b32  	%r2205, %r2205, %r1639;
	ld.global.u32 	%r1640, [%rd16+196];
	xor.b32  	%r2112, %r2112, %r1640;
$L__BB10_178:
	and.b32  	%r1642, %r1569, 1024;
	setp.eq.s32 	%p100, %r1642, 0;
	@%p100 bra 	$L__BB10_180;
	ld.global.u32 	%r1643, [%rd16+200];
	xor.b32  	%r2116, %r2116, %r1643;
	ld.global.u32 	%r1644, [%rd16+204];
	xor.b32  	%r2207, %r2207, %r1644;
	ld.global.u32 	%r1645, [%rd16+208];
	xor.b32  	%r2206, %r2206, %r1645;
	ld.global.u32 	%r1646, [%rd16+212];
	xor.b32  	%r2205, %r2205, %r1646;
	ld.global.u32 	%r1647, [%rd16+216];
	xor.b32  	%r2112, %r2112, %r1647;
$L__BB10_180:
	and.b32  	%r1649, %r1569, 2048;
	setp.eq.s32 	%p101, %r1649, 0;
	@%p101 bra 	$L__BB10_182;
	ld.global.u32 	%r1650, [%rd16+220];
	xor.b32  	%r2116, %r2116, %r1650;
	ld.global.u32 	%r1651, [%rd16+224];
	xor.b32  	%r2207, %r2207, %r1651;
	ld.global.u32 	%r1652, [%rd16+228];
	xor.b32  	%r2206, %r2206, %r1652;
	ld.global.u32 	%r1653, [%rd16+232];
	xor.b32  	%r2205, %r2205, %r1653;
	ld.global.u32 	%r1654, [%rd16+236];
	xor.b32  	%r2112, %r2112, %r1654;
$L__BB10_182:
	and.b32  	%r1656, %r1569, 4096;
	setp.eq.s32 	%p102, %r1656, 0;
	@%p102 bra 	$L__BB10_184;
	ld.global.u32 	%r1657, [%rd16+240];
	xor.b32  	%r2116, %r2116, %r1657;
	ld.global.u32 	%r1658, [%rd16+244];
	xor.b32  	%r2207, %r2207, %r1658;
	ld.global.u32 	%r1659, [%rd16+248];
	xor.b32  	%r2206, %r2206, %r1659;
	ld.global.u32 	%r1660, [%rd16+252];
	xor.b32  	%r2205, %r2205, %r1660;
	ld.global.u32 	%r1661, [%rd16+256];
	xor.b32  	%r2112, %r2112, %r1661;
$L__BB10_184:
	and.b32  	%r1663, %r1569, 8192;
	setp.eq.s32 	%p103, %r1663, 0;
	@%p103 bra 	$L__BB10_186;
	ld.global.u32 	%r1664, [%rd16+260];
	xor.b32  	%r2116, %r2116, %r1664;
	ld.global.u32 	%r1665, [%rd16+264];
	xor.b32  	%r2207, %r2207, %r1665;
	ld.global.u32 	%r1666, [%rd16+268];
	xor.b32  	%r2206, %r2206, %r1666;
	ld.global.u32 	%r1667, [%rd16+272];
	xor.b32  	%r2205, %r2205, %r1667;
	ld.global.u32 	%r1668, [%rd16+276];
	xor.b32  	%r2112, %r2112, %r1668;
$L__BB10_186:
	and.b32  	%r1670, %r1569, 16384;
	setp.eq.s32 	%p104, %r1670, 0;
	@%p104 bra 	$L__BB10_188;
	ld.global.u32 	%r1671, [%rd16+280];
	xor.b32  	%r2116, %r2116, %r1671;
	ld.global.u32 	%r1672, [%rd16+284];
	xor.b32  	%r2207, %r2207, %r1672;
	ld.global.u32 	%r1673, [%rd16+288];
	xor.b32  	%r2206, %r2206, %r1673;
	ld.global.u32 	%r1674, [%rd16+292];
	xor.b32  	%r2205, %r2205, %r1674;
	ld.global.u32 	%r1675, [%rd16+296];
	xor.b32  	%r2112, %r2112, %r1675;
$L__BB10_188:
	and.b32  	%r1677, %r1569, 32768;
	setp.eq.s32 	%p105, %r1677, 0;
	@%p105 bra 	$L__BB10_190;
	ld.global.u32 	%r1678, [%rd16+300];
	xor.b32  	%r2116, %r2116, %r1678;
	ld.global.u32 	%r1679, [%rd16+304];
	xor.b32  	%r2207, %r2207, %r1679;
	ld.global.u32 	%r1680, [%rd16+308];
	xor.b32  	%r2206, %r2206, %r1680;
	ld.global.u32 	%r1681, [%rd16+312];
	xor.b32  	%r2205, %r2205, %r1681;
	ld.global.u32 	%r1682, [%rd16+316];
	xor.b32  	%r2112, %r2112, %r1682;
$L__BB10_190:
	add.s32 	%r2203, %r2203, 16;
	setp.ne.s32 	%p106, %r2203, 32;
	@%p106 bra 	$L__BB10_158;
	mad.lo.s32 	%r1683, %r2197, -31, %r729;
	add.s32 	%r2197, %r1683, 1;
	setp.ne.s32 	%p107, %r2197, 5;
	@%p107 bra 	$L__BB10_157;
	st.local.u32 	[%rd2+4], %r2116;
	st.local.v2.u32 	[%rd2+8], {%r2207, %r2206};
	st.local.v2.u32 	[%rd2+16], {%r2205, %r2112};
	setp.ne.s64 	%p108, %rd13, 3;
	@%p108 bra 	$L__BB10_230;
	mov.b32 	%r2112, 0;
	mov.u32 	%r2297, %r2112;
	mov.u32 	%r2298, %r2112;
	mov.u32 	%r2299, %r2112;
	mov.u32 	%r2116, %r2112;
	mov.u32 	%r2289, %r2112;
$L__BB10_194:
	mul.wide.u32 	%rd41, %r2289, 4;
	add.s64 	%rd42, %rd2, %rd41;
	ld.local.u32 	%r904, [%rd42+4];
	shl.b32 	%r905, %r2289, 5;
	mov.b32 	%r2295, 0;
$L__BB10_195:
	.pragma "nounroll";
	shr.u32 	%r1686, %r904, %r2295;
	and.b32  	%r1687, %r1686, 1;
	setp.eq.b32 	%p109, %r1687, 1;
	not.pred 	%p110, %p109;
	add.s32 	%r1688, %r905, %r2295;
	mul.lo.s32 	%r1689, %r1688, 5;
	mul.wide.u32 	%rd43, %r1689, 4;
	add.s64 	%rd17, %rd14, %rd43;
	@%p110 bra 	$L__BB10_197;
	ld.global.u32 	%r1690, [%rd17];
	xor.b32  	%r2116, %r2116, %r1690;
	ld.global.u32 	%r1691, [%rd17+4];
	xor.b32  	%r2299, %r2299, %r1691;
	ld.global.u32 	%r1692, [%rd17+8];
	xor.b32  	%r2298, %r2298, %r1692;
	ld.global.u32 	%r1693, [%rd17+12];
	xor.b32  	%r2297, %r2297, %r1693;
	ld.global.u32 	%r1694, [%rd17+16];
	xor.b32  	%r2112, %r2112, %r1694;
$L__BB10_197:
	and.b32  	%r1696, %r1686, 2;
	setp.eq.s32 	%p111, %r1696, 0;
	@%p111 bra 	$L__BB10_199;
	ld.global.u32 	%r1697, [%rd17+20];
	xor.b32  	%r2116, %r2116, %r1697;
	ld.global.u32 	%r1698, [%rd17+24];
	xor.b32  	%r2299, %r2299, %r1698;
	ld.global.u32 	%r1699, [%rd17+28];
	xor.b32  	%r2298, %r2298, %r1699;
	ld.global.u32 	%r1700, [%rd17+32];
	xor.b32  	%r2297, %r2297, %r1700;
	ld.global.u32 	%r1701, [%rd17+36];
	xor.b32  	%r2112, %r2112, %r1701;
$L__BB10_199:
	and.b32  	%r1703, %r1686, 4;
	setp.eq.s32 	%p112, %r1703, 0;
	@%p112 bra 	$L__BB10_201;
	ld.global.u32 	%r1704, [%rd17+40];
	xor.b32  	%r2116, %r2116, %r1704;
	ld.global.u32 	%r1705, [%rd17+44];
	xor.b32  	%r2299, %r2299, %r1705;
	ld.global.u32 	%r1706, [%rd17+48];
	xor.b32  	%r2298, %r2298, %r1706;
	ld.global.u32 	%r1707, [%rd17+52];
	xor.b32  	%r2297, %r2297, %r1707;
	ld.global.u32 	%r1708, [%rd17+56];
	xor.b32  	%r2112, %r2112, %r1708;
$L__BB10_201:
	and.b32  	%r1710, %r1686, 8;
	setp.eq.s32 	%p113, %r1710, 0;
	@%p113 bra 	$L__BB10_203;
	ld.global.u32 	%r1711, [%rd17+60];
	xor.b32  	%r2116, %r2116, %r1711;
	ld.global.u32 	%r1712, [%rd17+64];
	xor.b32  	%r2299, %r2299, %r1712;
	ld.global.u32 	%r1713, [%rd17+68];
	xor.b32  	%r2298, %r2298, %r1713;
	ld.global.u32 	%r1714, [%rd17+72];
	xor.b32  	%r2297, %r2297, %r1714;
	ld.global.u32 	%r1715, [%rd17+76];
	xor.b32  	%r2112, %r2112, %r1715;
$L__BB10_203:
	and.b32  	%r1717, %r1686, 16;
	setp.eq.s32 	%p114, %r1717, 0;
	@%p114 bra 	$L__BB10_205;
	ld.global.u32 	%r1718, [%rd17+80];
	xor.b32  	%r2116, %r2116, %r1718;
	ld.global.u32 	%r1719, [%rd17+84];
	xor.b32  	%r2299, %r2299, %r1719;
	ld.global.u32 	%r1720, [%rd17+88];
	xor.b32  	%r2298, %r2298, %r1720;
	ld.global.u32 	%r1721, [%rd17+92];
	xor.b32  	%r2297, %r2297, %r1721;
	ld.global.u32 	%r1722, [%rd17+96];
	xor.b32  	%r2112, %r2112, %r1722;
$L__BB10_205:
	and.b32  	%r1724, %r1686, 32;
	setp.eq.s32 	%p115, %r1724, 0;
	@%p115 bra 	$L__BB10_207;
	ld.global.u32 	%r1725, [%rd17+100];
	xor.b32  	%r2116, %r2116, %r1725;
	ld.global.u32 	%r1726, [%rd17+104];
	xor.b32  	%r2299, %r2299, %r1726;
	ld.global.u32 	%r1727, [%rd17+108];
	xor.b32  	%r2298, %r2298, %r1727;
	ld.global.u32 	%r1728, [%rd17+112];
	xor.b32  	%r2297, %r2297, %r1728;
	ld.global.u32 	%r1729, [%rd17+116];
	xor.b32  	%r2112, %r2112, %r1729;
$L__BB10_207:
	and.b32  	%r1731, %r1686, 64;
	setp.eq.s32 	%p116, %r1731, 0;
	@%p116 bra 	$L__BB10_209;
	ld.global.u32 	%r1732, [%rd17+120];
	xor.b32  	%r2116, %r2116, %r1732;
	ld.global.u32 	%r1733, [%rd17+124];
	xor.b32  	%r2299, %r2299, %r1733;
	ld.global.u32 	%r1734, [%rd17+128];
	xor.b32  	%r2298, %r2298, %r1734;
	ld.global.u32 	%r1735, [%rd17+132];
	xor.b32  	%r2297, %r2297, %r1735;
	ld.global.u32 	%r1736, [%rd17+136];
	xor.b32  	%r2112, %r2112, %r1736;
$L__BB10_209:
	and.b32  	%r1738, %r1686, 128;
	setp.eq.s32 	%p117, %r1738, 0;
	@%p117 bra 	$L__BB10_211;
	ld.global.u32 	%r1739, [%rd17+140];
	xor.b32  	%r2116, %r2116, %r1739;
	ld.global.u32 	%r1740, [%rd17+144];
	xor.b32  	%r2299, %r2299, %r1740;
	ld.global.u32 	%r1741, [%rd17+148];
	xor.b32  	%r2298, %r2298, %r1741;
	ld.global.u32 	%r1742, [%rd17+152];
	xor.b32  	%r2297, %r2297, %r1742;
	ld.global.u32 	%r1743, [%rd17+156];
	xor.b32  	%r2112, %r2112, %r1743;
$L__BB10_211:
	and.b32  	%r1745, %r1686, 256;
	setp.eq.s32 	%p118, %r1745, 0;
	@%p118 bra 	$L__BB10_213;
	ld.global.u32 	%r1746, [%rd17+160];
	xor.b32  	%r2116, %r2116, %r1746;
	ld.global.u32 	%r1747, [%rd17+164];
	xor.b32  	%r2299, %r2299, %r1747;
	ld.global.u32 	%r1748, [%rd17+168];
	xor.b32  	%r2298, %r2298, %r1748;
	ld.global.u32 	%r1749, [%rd17+172];
	xor.b32  	%r2297, %r2297, %r1749;
	ld.global.u32 	%r1750, [%rd17+176];
	xor.b32  	%r2112, %r2112, %r1750;
$L__BB10_213:
	and.b32  	%r1752, %r1686, 512;
	setp.eq.s32 	%p119, %r1752, 0;
	@%p119 bra 	$L__BB10_215;
	ld.global.u32 	%r1753, [%rd17+180];
	xor.b32  	%r2116, %r2116, %r1753;
	ld.global.u32 	%r1754, [%rd17+184];
	xor.b32  	%r2299, %r2299, %r1754;
	ld.global.u32 	%r1755, [%rd17+188];
	xor.b32  	%r2298, %r2298, %r1755;
	ld.global.u32 	%r1756, [%rd17+192];
	xor.b32  	%r2297, %r2297, %r1756;
	ld.global.u32 	%r1757, [%rd17+196];
	xor.b32  	%r2112, %r2112, %r1757;
$L__BB10_215:
	and.b32  	%r1759, %r1686, 1024;
	setp.eq.s32 	%p120, %r1759, 0;
	@%p120 bra 	$L__BB10_217;
	ld.global.u32 	%r1760, [%rd17+200];
	xor.b32  	%r2116, %r2116, %r1760;
	ld.global.u32 	%r1761, [%rd17+204];
	xor.b32  	%r2299, %r2299, %r1761;
	ld.global.u32 	%r1762, [%rd17+208];
	xor.b32  	%r2298, %r2298, %r1762;
	ld.global.u32 	%r1763, [%rd17+212];
	xor.b32  	%r2297, %r2297, %r1763;
	ld.global.u32 	%r1764, [%rd17+216];
	xor.b32  	%r2112, %r2112, %r1764;
$L__BB10_217:
	and.b32  	%r1766, %r1686, 2048;
	setp.eq.s32 	%p121, %r1766, 0;
	@%p121 bra 	$L__BB10_219;
	ld.global.u32 	%r1767, [%rd17+220];
	xor.b32  	%r2116, %r2116, %r1767;
	ld.global.u32 	%r1768, [%rd17+224];
	xor.b32  	%r2299, %r2299, %r1768;
	ld.global.u32 	%r1769, [%rd17+228];
	xor.b32  	%r2298, %r2298, %r1769;
	ld.global.u32 	%r1770, [%rd17+232];
	xor.b32  	%r2297, %r2297, %r1770;
	ld.global.u32 	%r1771, [%rd17+236];
	xor.b32  	%r2112, %r2112, %r1771;
$L__BB10_219:
	and.b32  	%r1773, %r1686, 4096;
	setp.eq.s32 	%p122, %r1773, 0;
	@%p122 bra 	$L__BB10_221;
	ld.global.u32 	%r1774, [%rd17+240];
	xor.b32  	%r2116, %r2116, %r1774;
	ld.global.u32 	%r1775, [%rd17+244];
	xor.b32  	%r2299, %r2299, %r1775;
	ld.global.u32 	%r1776, [%rd17+248];
	xor.b32  	%r2298, %r2298, %r1776;
	ld.global.u32 	%r1777, [%rd17+252];
	xor.b32  	%r2297, %r2297, %r1777;
	ld.global.u32 	%r1778, [%rd17+256];
	xor.b32  	%r2112, %r2112, %r1778;
$L__BB10_221:
	and.b32  	%r1780, %r1686, 8192;
	setp.eq.s32 	%p123, %r1780, 0;
	@%p123 bra 	$L__BB10_223;
	ld.global.u32 	%r1781, [%rd17+260];
	xor.b32  	%r2116, %r2116, %r1781;
	ld.global.u32 	%r1782, [%rd17+264];
	xor.b32  	%r2299, %r2299, %r1782;
	ld.global.u32 	%r1783, [%rd17+268];
	xor.b32  	%r2298, %r2298, %r1783;
	ld.global.u32 	%r1784, [%rd17+272];
	xor.b32  	%r2297, %r2297, %r1784;
	ld.global.u32 	%r1785, [%rd17+276];
	xor.b32  	%r2112, %r2112, %r1785;
$L__BB10_223:
	and.b32  	%r1787, %r1686, 16384;
	setp.eq.s32 	%p124, %r1787, 0;
	@%p124 bra 	$L__BB10_225;
	ld.global.u32 	%r1788, [%rd17+280];
	xor.b32  	%r2116, %r2116, %r1788;
	ld.global.u32 	%r1789, [%rd17+284];
	xor.b32  	%r2299, %r2299, %r1789;
	ld.global.u32 	%r1790, [%rd17+288];
	xor.b32  	%r2298, %r2298, %r1790;
	ld.global.u32 	%r1791, [%rd17+292];
	xor.b32  	%r2297, %r2297, %r1791;
	ld.global.u32 	%r1792, [%rd17+296];
	xor.b32  	%r2112, %r2112, %r1792;
$L__BB10_225:
	and.b32  	%r1794, %r1686, 32768;
	setp.eq.s32 	%p125, %r1794, 0;
	@%p125 bra 	$L__BB10_227;
	ld.global.u32 	%r1795, [%rd17+300];
	xor.b32  	%r2116, %r2116, %r1795;
	ld.global.u32 	%r1796, [%rd17+304];
	xor.b32  	%r2299, %r2299, %r1796;
	ld.global.u32 	%r1797, [%rd17+308];
	xor.b32  	%r2298, %r2298, %r1797;
	ld.global.u32 	%r1798, [%rd17+312];
	xor.b32  	%r2297, %r2297, %r1798;
	ld.global.u32 	%r1799, [%rd17+316];
	xor.b32  	%r2112, %r2112, %r1799;
$L__BB10_227:
	add.s32 	%r2295, %r2295, 16;
	setp.ne.s32 	%p126, %r2295, 32;
	@%p126 bra 	$L__BB10_195;
	mad.lo.s32 	%r1800, %r2289, -31, %r905;
	add.s32 	%r2289, %r1800, 1;
	setp.ne.s32 	%p127, %r2289, 5;
	@%p127 bra 	$L__BB10_194;
	st.local.u32 	[%rd2+4], %r2116;
	st.local.v2.u32 	[%rd2+8], {%r2299, %r2298};
	st.local.v2.u32 	[%rd2+16], {%r2297, %r2112};
$L__BB10_230:
	shr.u64 	%rd52, %rd12, 2;
	add.s32 	%r2099, %r2099, 1;
	setp.gt.u64 	%p128, %rd12, 3;
	@%p128 bra 	$L__BB10_118;
$L__BB10_231:
	mad.lo.s32 	%r1801, %r1, 362437, %r4;
	shr.u32 	%r1802, %r2116, 2;
	xor.b32  	%r1803, %r1802, %r2116;
	shl.b32 	%r1804, %r2112, 4;
	shl.b32 	%r1805, %r1803, 1;
	xor.b32  	%r1806, %r1805, %r1804;
	xor.b32  	%r1807, %r1806, %r1803;
	xor.b32  	%r1808, %r1807, %r2112;
	add.s32 	%r1809, %r1801, %r1808;
	add.s32 	%r1810, %r1809, 362437;
	cvt.rn.f32.u32 	%f1, %r1810;
	fma.rn.f32 	%f2, %f1, 0f2F800000, 0f2F000000;
	cvt.f64.f32 	%fd1, %f2;
	mad.lo.s32 	%r1811, %r1080, %r1079, %r1;
	cvta.to.global.u64 	%rd44, %rd19;
	mul.wide.s32 	%rd45, %r1811, 4;
	add.s64 	%rd46, %rd44, %rd45;
	ld.global.f32 	%f3, [%rd46];
	mov.f32 	%f4, 0f3F800000;
	sub.f32 	%f5, %f4, %f3;
	cvt.f64.f32 	%fd2, %f5;
	mul.f64 	%fd3, %fd2, 0d3FC999999999999A;
	setp.leu.f64 	%p129, %fd3, %fd1;
	@%p129 bra 	$L__BB10_233;
	mul.wide.s32 	%rd49, %r3, 4;
	add.s64 	%rd50, %rd1, %rd49;
	mov.b32 	%r1813, 1;
	st.global.u32 	[%rd50], %r1813;
	bra.uni 	$L__BB10_234;
$L__BB10_233:
	mul.wide.s32 	%rd47, %r3, 4;
	add.s64 	%rd48, %rd1, %rd47;
	mov.b32 	%r1812, 0;
	st.global.u32 	[%rd48], %r1812;
$L__BB10_234:
	ret;

}
	// .globl	_Z11input_firesPiS_ii
.visible .entry _Z11input_firesPiS_ii(
	.param .u64 .ptr .align 1 _Z11input_firesPiS_ii_param_0,
	.param .u64 .ptr .align 1 _Z11input_firesPiS_ii_param_1,
	.param .u32 _Z11input_firesPiS_ii_param_2,
	.param .u32 _Z11input_firesPiS_ii_param_3
)
{
	.reg .pred 	%p<2>;
	.reg .b32 	%r<9>;
	.reg .b64 	%rd<9>;

	ld.param.u64 	%rd1, [_Z11input_firesPiS_ii_param_0];
	ld.param.u64 	%rd2, [_Z11input_firesPiS_ii_param_1];
	ld.param.u32 	%r2, [_Z11input_firesPiS_ii_param_2];
	ld.param.u32 	%r3, [_Z11input_firesPiS_ii_param_3];
	mov.u32 	%r4, %ctaid.x;
	mov.u32 	%r5, %ntid.x;
	mov.u32 	%r6, %tid.x;
	mad.lo.s32 	%r1, %r4, %r5, %r6;
	setp.ge.s32 	%p1, %r1, %r2;
	@%p1 bra 	$L__BB11_2;
	cvta.to.global.u64 	%rd3, %rd2;
	cvta.to.global.u64 	%rd4, %rd1;
	mad.lo.s32 	%r7, %r3, %r2, %r1;
	mul.wide.s32 	%rd5, %r7, 4;
	add.s64 	%rd6, %rd3, %rd5;
	ld.global.u32 	%r8, [%rd6];
	mul.wide.s32 	%rd7, %r1, 4;
	add.s64 	%rd8, %rd4, %rd7;
	st.global.u32 	[%rd8], %r8;
$L__BB11_2:
	ret;

}


// ===== COMPILED SASS (sm_100) =====

	.target	sm_100

	.elftype	@"ET_EXEC"


//--------------------- .note.nv.tkinfo           --------------------------
	.section	.note.nv.tkinfo,"",@"SHT_NOTE"
	.sectionflags	@"SHF_NOTE_NV_TKINFO"
	.tkinfo
        /*0018*/ 	.word	0x00000002
        /*0030*/ 	.string	""
        /*0030*/ 	.string	"ptxas"
        /*0030*/ 	.string	"Cuda compilation tools, release 13.0, V13.0.88"
        /*0030*/ 	.string	"Build cuda_13.0.r13.0/compiler.36424714_0"
        /*0030*/ 	.string	"-arch sm_100 -m 64 "



//--------------------- .note.nv.cuinfo           --------------------------
	.section	.note.nv.cuinfo,"",@"SHT_NOTE"
	.sectionflags	@"SHF_NOTE_NV_CUINFO"
        /*0018*/ 	.short	0x0002
        /*001a*/ 	.short	0x0064
        /*001c*/ 	.short	0x0082
	.zero		2


//--------------------- .nv.info                  --------------------------
	.section	.nv.info,"",@"SHT_CUDA_INFO"
	.align	4


	//----- nvinfo : EIATTR_REGCOUNT
	.align		4
        /*0000*/ 	.byte	0x04, 0x2f
        /*0002*/ 	.short	(.L_10 - .L_9)
	.align		4
.L_9:
        /*0004*/ 	.word	index@(_Z13i_have_a_stdpfPiPbS_PfS1_ffffiiiii)
        /*0008*/ 	.word	0x0000001b


	//----- nvinfo : EIATTR_FRAME_SIZE
	.align		4
.L_10:
        /*000c*/ 	.byte	0x04, 0x11
        /*000e*/ 	.short	(.L_12 - .L_11)
	.align		4
.L_11:
        /*0010*/ 	.word	index@($__internal_3_$__cuda_sm3x_div_rn_noftz_f32_slowpath)
        /*0014*/ 	.word	0x00000000


	//----- nvinfo : EIATTR_FRAME_SIZE
	.align		4
.L_12:
        /*0018*/ 	.byte	0x04, 0x11
        /*001a*/ 	.short	(.L_14 - .L_13)
	.align		4
.L_13:
        /*001c*/ 	.word	index@(_Z13i_have_a_stdpfPiPbS_PfS1_ffffiiiii)
        /*0020*/ 	.word	0x00000000


	//----- nvinfo : EIATTR_REGCOUNT
	.align		4
.L_14:
        /*0024*/ 	.byte	0x04, 0x2f
        /*0026*/ 	.short	(.L_16 - .L_15)
	.align		4
.L_15:
        /*0028*/ 	.word	index@(_Z9in_boundsPfS_iii)
        /*002c*/ 	.word	0x00000012


	//----- nvinfo : EIATTR_FRAME_SIZE
	.align		4
.L_16:
        /*0030*/ 	.byte	0x04, 0x11
        /*0032*/ 	.short	(.L_18 - .L_17)
	.align		4
.L_17:
        /*0034*/ 	.word	index@($__internal_2_$__cuda_sm3x_div_rn_noftz_f32_slowpath)
        /*0038*/ 	.word	0x00000000


	//----- nvinfo : EIATTR_FRAME_SIZE
	.align		4
.L_18:
        /*003c*/ 	.byte	0x04, 0x11
        /*003e*/ 	.short	(.L_20 - .L_19)
	.align		4
.L_19:
        /*0040*/ 	.word	index@(_Z9in_boundsPfS_iii)
        /*0044*/ 	.word	0x00000000


	//----- nvinfo : EIATTR_REGCOUNT
	.align		4
.L_20:
        /*0048*/ 	.byte	0x04, 0x2f
        /*004a*/ 	.short	(.L_22 - .L_21)
	.align		4
.L_21:
        /*004c*/ 	.word	index@(_Z11calc_rewardPiS_iiiii)
        /*0050*/ 	.word	0x00000008


	//----- nvinfo : EIATTR_FRAME_SIZE
	.align		4
.L_22:
        /*0054*/ 	.byte	0x04, 0x11
        /*0056*/ 	.short	(.L_24 - .L_23)
	.align		4
.L_23:
        /*0058*/ 	.word	index@(_Z11calc_rewardPiS_iiiii)
        /*005c*/ 	.word	0x00000000


	//----- nvinfo : EIATTR_REGCOUNT
	.align		4
.L_24:
        /*0060*/ 	.byte	0x04, 0x2f
        /*0062*/ 	.short	(.L_26 - .L_25)
	.align		4
.L_25:
        /*0064*/ 	.word	index@(_Z15synapse_currentPfPbS_S_PiS1_S_iiii)
        /*0068*/ 	.word	0x0000000c


	//----- nvinfo : EIATTR_FRAME_SIZE
	.align		4
.L_26:
        /*006c*/ 	.byte	0x04, 0x11
        /*006e*/ 	.short	(.L_28 - .L_27)
	.align		4
.L_27:
        /*0070*/ 	.word	index@(_Z15synapse_currentPfPbS_S_PiS1_S_iiii)
        /*0074*/ 	.word	0x00000000


	//----- nvinfo : EIATTR_REGCOUNT
	.align		4
.L_28:
        /*0078*/ 	.byte	0x04, 0x2f
        /*007a*/ 	.short	(.L_30 - .L_29)
	.align		4
.L_29:
        /*007c*/ 	.word	index@(_Z13update_neuronPfS_S_S_PiS_S_iiiifiiii)
        /*0080*/ 	.word	0x00000017


	//----- nvinfo : EIATTR_FRAME_SIZE
	.align		4
.L_30:
        /*0084*/ 	.byte	0x04, 0x11
        /*0086*/ 	.short	(.L_32 - .L_31)
	.align		4
.L_31:
        /*0088*/ 	.word	index@($__internal_1_$__cuda_sm3x_div_rn_noftz_f32_slowpath)
        /*008c*/ 	.word	0x00000000


	//----- nvinfo : EIATTR_FRAME_SIZE
	.align		4
.L_32:
        /*0090*/ 	.byte	0x04, 0x11
        /*0092*/ 	.short	(.L_34 - .L_33)
	.align		4
.L_33:
        /*0094*/ 	.word	index@(_Z13update_neuronPfS_S_S_PiS_S_iiiifiiii)
        /*0098*/ 	.word	0x00000000


	//----- nvinfo : EIATTR_REGCOUNT
	.align		4
.L_34:
        /*009c*/ 	.byte	0x04, 0x2f
        /*009e*/ 	.short	(.L_36 - .L_35)
	.align		4
.L_35:
        /*00a0*/ 	.word	index@(_Z12init_neuronsPfS_S_Piii)
        /*00a4*/ 	.word	0x00000010


	//----- nvinfo : EIATTR_FRAME_SIZE
	.align		4
.L_36:
        /*00a8*/ 	.byte	0x04, 0x11
        /*00aa*/ 	.short	(.L_38 - .L_37)
	.align		4
.L_37:
        /*00ac*/ 	.word	index@(_Z12init_neuronsPfS_S_Piii)
        /*00b0*/ 	.word	0x00000000


	//----- nvinfo : EIATTR_REGCOUNT
	.align		4
.L_38:
        /*00b4*/ 	.byte	0x04, 0x2f
        /*00b6*/ 	.short	(.L_40 - .L_39)
	.align		4
.L_39:
        /*00b8*/ 	.word	index@(_Z13calc_mean_synPfS_ii)
        /*00bc*/ 	.word	0x00000008


	//----- nvinfo : EIATTR_FRAME_SIZE
	.align		4
.L_40:
        /*00c0*/ 	.byte	0x04, 0x11
        /*00c2*/ 	.short	(.L_42 - .L_41)
	.align		4
.L_41:
        /*00c4*/ 	.word	index@(_Z13calc_mean_synPfS_ii)
        /*00c8*/ 	.word	0x00000000


	//----- nvinfo : EIATTR_REGCOUNT
	.align		4
.L_42:
        /*00cc*/ 	.byte	0x04, 0x2f
        /*00ce*/ 	.short	(.L_44 - .L_43)
	.align		4
.L_43:
        /*00d0*/ 	.word	index@(_Z15define_synapsesPfffffiiii)
        /*00d4*/ 	.word	0x00000020


	//----- nvinfo : EIATTR_FRAME_SIZE
	.align		4
.L_44:
        /*00d8*/ 	.byte	0x04, 0x11
        /*00da*/ 	.short	(.L_46 - .L_45)
	.align		4
.L_45:
        /*00dc*/ 	.word	index@(_Z15define_synapsesPfffffiiii)
        /*00e0*/ 	.word	0x00000030


	//----- nvinfo : EIATTR_REGCOUNT
	.align		4
.L_46:
        /*00e4*/ 	.byte	0x04, 0x2f
        /*00e6*/ 	.short	(.L_48 - .L_47)
	.align		4
.L_47:
        /*00e8*/ 	.word	index@(_Z19define_static_stuffPfS_Pbiiiif)
        /*00ec*/ 	.word	0x00000020


	//----- nvinfo : EIATTR_FRAME_SIZE
	.align		4
.L_48:
        /*00f0*/ 	.byte	0x04, 0x11
        /*00f2*/ 	.short	(.L_50 - .L_49)
	.align		4
.L_49:
        /*00f4*/ 	.word	index@(_Z19define_static_stuffPfS_Pbiiiif)
        /*00f8*/ 	.word	0x00000030


	//----- nvinfo : EIATTR_REGCOUNT
	.align		4
.L_50:
        /*00fc*/ 	.byte	0x04, 0x2f
        /*00fe*/ 	.short	(.L_52 - .L_51)
	.align		4
.L_51:
        /*0100*/ 	.word	index@(_Z15make_some_noisePfiii)
        /*0104*/ 	.word	0x0000001f


	//----- nvinfo : EIATTR_FRAME_SIZE
	.align		4
.L_52:
        /*0108*/ 	.byte	0x04, 0x11
        /*010a*/ 	.short	(.L_54 - .L_53)
	.align		4
.L_53:
        /*010c*/ 	.word	index@($__internal_0_$__cuda_sm20_sqrt_rn_f32_slowpath)
        /*0110*/ 	.word	0x00000030


	//----- nvinfo : EIATTR_FRAME_SIZE
	.align		4
.L_54:
        /*0114*/ 	.byte	0x04, 0x11
        /*0116*/ 	.short	(.L_56 - .L_55)
	.align		4
.L_55:
        /*0118*/ 	.word	index@(_Z15make_some_noisePfiii)
        /*011c*/ 	.word	0x00000030


	//----- nvinfo : EIATTR_REGCOUNT
	.align		4
.L_56:
        /*0120*/ 	.byte	0x04, 0x2f
        /*0122*/ 	.short	(.L_58 - .L_57)
	.align		4
.L_57:
        /*0124*/ 	.word	index@(_Z15make_some_inputPiPfiii)
        /*0128*/ 	.word	0x0000001f


	//----- nvinfo : EIATTR_FRAME_SIZE
	.align		4
.L_58:
        /*012c*/ 	.byte	0x04, 0x11
        /*012e*/ 	.short	(.L_60 - .L_59)
	.align		4
.L_59:
        /*0130*/ 	.word	index@(_Z15make_some_inputPiPfiii)
        /*0134*/ 	.word	0x00000030


	//----- nvinfo : EIATTR_REGCOUNT
	.align		4
.L_60:
        /*0138*/ 	.byte	0x04, 0x2f
        /*013a*/ 	.short	(.L_62 - .L_61)
	.align		4
.L_61:
        /*013c*/ 	.word	index@(_Z11input_firesPiS_ii)
        /*0140*/ 	.word	0x0000000a


	//----- nvinfo : EIATTR_FRAME_SIZE
	.align		4
.L_62:
        /*0144*/ 	.byte	0x04, 0x11
        /*0146*/ 	.short	(.L_64 - .L_63)
	.align		4
.L_63:
        /*0148*/ 	.word	index@(_Z11input_firesPiS_ii)
        /*014c*/ 	.word	0x00000000


	//----- nvinfo : EIATTR_MIN_STACK_SIZE
	.align		4
.L_64:
        /*0150*/ 	.byte	0x04, 0x12
        /*0152*/ 	.short	(.L_66 - .L_65)
	.align		4
.L_65:
        /*0154*/ 	.word	index@(_Z11input_firesPiS_ii)
        /*0158*/ 	.word	0x00000000


	//----- nvinfo : EIATTR_MIN_STACK_SIZE
	.align		4
.L_66:
        /*015c*/ 	.byte	0x04, 0x12
        /*015e*/ 	.short	(.L_68 - .L_67)
	.align		4
.L_67:
        /*0160*/ 	.word	index@(_Z15make_some_inputPiPfiii)
        /*0164*/ 	.word	0x00000030


	//----- nvinfo : EIATTR_MIN_STACK_SIZE
	.align		4
.L_68:
        /*0168*/ 	.byte	0x04, 0x12
        /*016a*/ 	.short	(.L_70 - .L_69)
	.align		4
.L_69:
        /*016c*/ 	.word	index@(_Z15make_some_noisePfiii)
        /*0170*/ 	.word	0x00000030


	//----- nvinfo : EIATTR_MIN_STACK_SIZE
	.align		4
.L_70:
        /*0174*/ 	.byte	0x04, 0x12
        /*0176*/ 	.short	(.L_72 - .L_71)
	.align		4
.L_71:
        /*0178*/ 	.word	index@(_Z19define_static_stuffPfS_Pbiiiif)
        /*017c*/ 	.word	0x00000030


	//----- nvinfo : EIATTR_MIN_STACK_SIZE
	.align		4
.L_72:
        /*0180*/ 	.byte	0x04, 0x12
        /*0182*/ 	.short	(.L_74 - .L_73)
	.align		4
.L_73:
        /*0184*/ 	.word	index@(_Z15define_synapsesPfffffiiii)
        /*0188*/ 	.word	0x00000030


	//----- nvinfo : EIATTR_MIN_STACK_SIZE
	.align		4
.L_74:
        /*018c*/ 	.byte	0x04, 0x12
        /*018e*/ 	.short	(.L_76 - .L_75)
	.align		4
.L_75:
        /*0190*/ 	.word	index@(_Z13calc_mean_synPfS_ii)
        /*0194*/ 	.word	0x00000000


	//----- nvinfo : EIATTR_MIN_STACK_SIZE
	.align		4
.L_76:
        /*0198*/ 	.byte	0x04, 0x12
        /*019a*/ 	.short	(.L_78 - .L_77)
	.align		4
.L_77:
        /*019c*/ 	.word	index@(_Z12init_neuronsPfS_S_Piii)
        /*01a0*/ 	.word	0x00000000


	//----- nvinfo : EIATTR_MIN_STACK_SIZE
	.align		4
.L_78:
        /*01a4*/ 	.byte	0x04, 0x12
        /*01a6*/ 	.short	(.L_80 - .L_79)
	.align		4
.L_79:
        /*01a8*/ 	.word	index@(_Z13update_neuronPfS_S_S_PiS_S_iiiifiiii)
        /*01ac*/ 	.word	0x00000000


	//----- nvinfo : EIATTR_MIN_STACK_SIZE
	.align		4
.L_80:
        /*01b0*/ 	.byte	0x04, 0x12
        /*01b2*/ 	.short	(.L_82 - .L_81)
	.align		4
.L_81:
        /*01b4*/ 	.word	index@(_Z15synapse_currentPfPbS_S_PiS1_S_iiii)
        /*01b8*/ 	.word	0x00000000


	//----- nvinfo : EIATTR_MIN_STACK_SIZE
	.align		4
.L_82:
        /*01bc*/ 	.byte	0x04, 0x12
        /*01be*/ 	.short	(.L_84 - .L_83)
	.align		4
.L_83:
        /*01c0*/ 	.word	index@(_Z11calc_rewardPiS_iiiii)
        /*01c4*/ 	.word	0x00000000


	//----- nvinfo : EIATTR_MIN_STACK_SIZE
	.align		4
.L_84:
        /*01c8*/ 	.byte	0x04, 0x12
        /*01ca*/ 	.short	(.L_86 - .L_85)
	.align		4
.L_85:
        /*01cc*/ 	.word	index@(_Z9in_boundsPfS_iii)
        /*01d0*/ 	.word	0x00000000


	//----- nvinfo : EIATTR_MIN_STACK_SIZE
	.align		4
.L_86:
        /*01d4*/ 	.byte	0x04, 0x12
        /*01d6*/ 	.short	(.L_88 - .L_87)
	.align		4
.L_87:
        /*01d8*/ 	.word	index@(_Z13i_have_a_stdpfPiPbS_PfS1_ffffiiiii)
        /*01dc*/ 	.word	0x00000000
.L_88:


//--------------------- .nv.compat                --------------------------
	.section	.nv.compat,"",@"SHT_CUDA_COMPAT_INFO"
	.align	4
        /*0000*/ 	.byte	0x02, 0x09, 0x00, 0x00, 0x02, 0x02, 0x01, 0x00, 0x02, 0x05, 0x05, 0x00, 0x03, 0x07, 0x01, 0x01
        /*0010*/ 	.byte	0x02, 0x03, 0x00, 0x00, 0x02, 0x06, 0x01, 0x00, 0x04, 0x0b, 0x08, 0x00, 0x01, 0x00, 0x00, 0x00
        /*0020*/ 	.byte	0x00, 0x00, 0x00, 0x00


//--------------------- .nv.info._Z11input_firesPiS_ii --------------------------
	.section	.nv.info._Z11input_firesPiS_ii,"",@"SHT_CUDA_INFO"
	.sectionflags	@""
	.align	4


	//----- nvinfo : EIATTR_CUDA_API_VERSION
	.align		4
        /*0000*/ 	.byte	0x04, 0x37
        /*0002*/ 	.short	(.L_90 - .L_89)
.L_89:
        /*0004*/ 	.word	0x00000082


	//----- nvinfo : EIATTR_KPARAM_INFO
	.align		4
.L_90:
        /*0008*/ 	.byte	0x04, 0x17
        /*000a*/ 	.short	(.L_92 - .L_91)
.L_91:
        /*000c*/ 	.word	0x00000000
        /*0010*/ 	.short	0x0003
        /*0012*/ 	.short	0x0014
        /*0014*/ 	.byte	0x00, 0xf0, 0x11, 0x00


	//----- nvinfo : EIATTR_KPARAM_INFO
	.align		4
.L_92:
        /*0018*/ 	.byte	0x04, 0x17
        /*001a*/ 	.short	(.L_94 - .L_93)
.L_93:
        /*001c*/ 	.word	0x00000000
        /*0020*/ 	.short	0x0002
        /*0022*/ 	.short	0x0010
        /*0024*/ 	.byte	0x00, 0xf0, 0x11, 0x00


	//----- nvinfo : EIATTR_KPARAM_INFO
	.align		4
.L_94:
        /*0028*/ 	.byte	0x04, 0x17
        /*002a*/ 	.short	(.L_96 - .L_95)
.L_95:
        /*002c*/ 	.word	0x00000000
        /*0030*/ 	.short	0x0001
        /*0032*/ 	.short	0x0008
        /*0034*/ 	.byte	0x00, 0xf5, 0x21, 0x00


	//----- nvinfo : EIATTR_KPARAM_INFO
	.align		4
.L_96:
        /*0038*/ 	.byte	0x04, 0x17
        /*003a*/ 	.short	(.L_98 - .L_97)
.L_97:
        /*003c*/ 	.word	0x00000000
        /*0040*/ 	.short	0x0000
        /*0042*/ 	.short	0x0000
        /*0044*/ 	.byte	0x00, 0xf5, 0x21, 0x00


	//----- nvinfo : EIATTR_SPARSE_MMA_MASK
	.align		4
.L_98:
        /*0048*/ 	.byte	0x03, 0x50
        /*004a*/ 	.short	0x0000


	//----- nvinfo : EIATTR_MAXREG_COUNT
	.align		4
        /*004c*/ 	.byte	0x03, 0x1b
        /*004e*/ 	.short	0x00ff


	//----- nvinfo : EIATTR_MERCURY_ISA_VERSION
	.align		4
        /*0050*/ 	.byte	0x03, 0x5f
        /*0052*/ 	.short	0x0101


	//----- nvinfo : EIATTR_VRC_CTA_INIT_COUNT
	.align		4
        /*0054*/ 	.byte	0x02, 0x4a
	.zero		1
	.zero		1


	//----- nvinfo : EIATTR_EXIT_INSTR_OFFSETS
	.align		4
        /*0058*/ 	.byte	0x04, 0x1c
        /*005a*/ 	.short	(.L_100 - .L_99)


	//   ....[0]....
.L_99:
        /*005c*/ 	.word	0x00000070


	//   ....[1]....
        /*0060*/ 	.word	0x00000110


	//----- nvinfo : EIATTR_CBANK_PARAM_SIZE
	.align		4
.L_100:
        /*0064*/ 	.byte	0x03, 0x19
        /*0066*/ 	.short	0x0018


	//----- nvinfo : EIATTR_PARAM_CBANK
	.align		4
        /*0068*/ 	.byte	0x04, 0x0a
        /*006a*/ 	.short	(.L_102 - .L_101)
	.align		4
.L_101:
        /*006c*/ 	.word	index@(.nv.constant0._Z11input_firesPiS_ii)
        /*0070*/ 	.short	0x0380
        /*0072*/ 	.short	0x0018


	//----- nvinfo : EIATTR_SW_WAR
	.align		4
.L_102:
        /*0074*/ 	.byte	0x04, 0x36
        /*0076*/ 	.short	(.L_104 - .L_103)
.L_103:
        /*0078*/ 	.word	0x00000008
.L_104:


//--------------------- .nv.info._Z15make_some_inputPiPfiii --------------------------
	.section	.nv.info._Z15make_some_inputPiPfiii,"",@"SHT_CUDA_INFO"
	.sectionflags	@""
	.align	4


	//----- nvinfo : EIATTR_CUDA_API_VERSION
	.align		4
        /*0000*/ 	.byte	0x04, 0x37
        /*0002*/ 	.short	(.L_106 - .L_105)
.L_105:
        /*0004*/ 	.word	0x00000082


	//----- nvinfo : EIATTR_KPARAM_INFO
	.align		4
.L_106:
        /*0008*/ 	.byte	0x04, 0x17
        /*000a*/ 	.short	(.L_108 - .L_107)
.L_107:
        /*000c*/ 	.word	0x00000000
        /*0010*/ 	.short	0x0004
        /*0012*/ 	.short	0x0018
        /*0014*/ 	.byte	0x00, 0xf0, 0x11, 0x00


	//----- nvinfo : EIATTR_KPARAM_INFO
	.align		4
.L_108:
        /*0018*/ 	.byte	0x04, 0x17
        /*001a*/ 	.short	(.L_110 - .L_109)
.L_109:
        /*001c*/ 	.word	0x00000000
        /*0020*/ 	.short	0x0003
        /*0022*/ 	.short	0x0014
        /*0024*/ 	.byte	0x00, 0xf0, 0x11, 0x00


	//----- nvinfo : EIATTR_KPARAM_INFO
	.align		4
.L_110:
        /*0028*/ 	.byte	0x04, 0x17
        /*002a*/ 	.short	(.L_112 - .L_111)
.L_111:
        /*002c*/ 	.word	0x00000000
        /*0030*/ 	.short	0x0002
        /*0032*/ 	.short	0x0010
        /*0034*/ 	.byte	0x00, 0xf0, 0x11, 0x00


	//----- nvinfo : EIATTR_KPARAM_INFO
	.align		4
.L_112:
        /*0038*/ 	.byte	0x04, 0x17
        /*003a*/ 	.short	(.L_114 - .L_113)
.L_113:
        /*003c*/ 	.word	0x00000000
        /*0040*/ 	.short	0x0001
        /*0042*/ 	.short	0x0008
        /*0044*/ 	.byte	0x00, 0xf5, 0x21, 0x00


	//----- nvinfo : EIATTR_KPARAM_INFO
	.align		4
.L_114:
        /*0048*/ 	.byte	0x04, 0x17
        /*004a*/ 	.short	(.L_116 - .L_115)
.L_115:
        /*004c*/ 	.word	0x00000000
        /*0050*/ 	.short	0x0000
        /*0052*/ 	.short	0x0000
        /*0054*/ 	.byte	0x00, 0xf5, 0x21, 0x00


	//----- nvinfo : EIATTR_SPARSE_MMA_MASK
	.align		4
.L_116:
        /*0058*/ 	.byte	0x03, 0x50
        /*005a*/ 	.short	0x0000


	//----- nvinfo : EIATTR_MAXREG_COUNT
	.align		4
        /*005c*/ 	.byte	0x03, 0x1b
        /*005e*/ 	.short	0x00ff


	//----- nvinfo : EIATTR_MERCURY_ISA_VERSION
	.align		4
        /*0060*/ 	.byte	0x03, 0x5f
        /*0062*/ 	.short	0x0101


	//----- nvinfo : EIATTR_VRC_CTA_INIT_COUNT
	.align		4
        /*0064*/ 	.byte	0x02, 0x4a
	.zero		1
	.zero		1


	//----- nvinfo : EIATTR_EXIT_INSTR_OFFSETS
	.align		4
        /*0068*/ 	.byte	0x04, 0x1c
        /*006a*/ 	.short	(.L_118 - .L_117)


	//   ....[0]....
.L_117:
        /*006c*/ 	.word	0x000000d0


	//   ....[1]....
        /*0070*/ 	.word	0x00004e70


	//   ....[2]....
        /*0074*/ 	.word	0x00004eb0


	//----- nvinfo : EIATTR_CRS_STACK_SIZE
	.align		4
.L_118:
        /*0078*/ 	.byte	0x04, 0x1e
        /*007a*/ 	.short	(.L_120 - .L_119)
.L_119:
        /*007c*/ 	.word	0x00000000


	//----- nvinfo : EIATTR_CBANK_PARAM_SIZE
	.align		4
.L_120:
        /*0080*/ 	.byte	0x03, 0x19
        /*0082*/ 	.short	0x001c


	//----- nvinfo : EIATTR_PARAM_CBANK
	.align		4
        /*0084*/ 	.byte	0x04, 0x0a
        /*0086*/ 	.short	(.L_122 - .L_121)
	.align		4
.L_121:
        /*0088*/ 	.word	index@(.nv.constant0._Z15make_some_inputPiPfiii)
        /*008c*/ 	.short	0x0380
        /*008e*/ 	.short	0x001c


	//----- nvinfo : EIATTR_SW_WAR
	.align		4
.L_122:
        /*0090*/ 	.byte	0x04, 0x36
        /*0092*/ 	.short	(.L_124 - .L_123)
.L_123:
        /*0094*/ 	.word	0x00000008
.L_124:


//--------------------- .nv.info._Z15make_some_noisePfiii --------------------------
	.section	.nv.info._Z15make_some_noisePfiii,"",@"SHT_CUDA_INFO"
	.sectionflags	@""
	.align	4


	//----- nvinfo : EIATTR_CUDA_API_VERSION
	.align		4
        /*0000*/ 	.byte	0x04, 0x37
        /*0002*/ 	.short	(.L_126 - .L_125)
.L_125:
        /*0004*/ 	.word	0x00000082


	//----- nvinfo : EIATTR_KPARAM_INFO
	.align		4
.L_126:
        /*0008*/ 	.byte	0x04, 0x17
        /*000a*/ 	.short	(.L_128 - .L_127)
.L_127:
        /*000c*/ 	.word	0x00000000
        /*0010*/ 	.short	0x0003
        /*0012*/ 	.short	0x0010
        /*0014*/ 	.byte	0x00, 0xf0, 0x11, 0x00


	//----- nvinfo : EIATTR_KPARAM_INFO
	.align		4
.L_128:
        /*0018*/ 	.byte	0x04, 0x17
        /*001a*/ 	.short	(.L_130 - .L_129)
.L_129:
        /*001c*/ 	.word	0x00000000
        /*0020*/ 	.short	0x0002
        /*0022*/ 	.short	0x000c
        /*0024*/ 	.byte	0x00, 0xf0, 0x11, 0x00


	//----- nvinfo : EIATTR_KPARAM_INFO
	.align		4
.L_130:
        /*0028*/ 	.byte	0x04, 0x17
        /*002a*/ 	.short	(.L_132 - .L_131)
.L_131:
        /*002c*/ 	.word	0x00000000
        /*0030*/ 	.short	0x0001
        /*0032*/ 	.short	0x0008
        /*0034*/ 	.byte	0x00, 0xf0, 0x11, 0x00


	//----- nvinfo : EIATTR_KPARAM_INFO
	.align		4
.L_132:
        /*0038*/ 	.byte	0x04, 0x17
        /*003a*/ 	.short	(.L_134 - .L_133)
.L_133:
        /*003c*/ 	.word	0x00000000
        /*0040*/ 	.short	0x0000
        /*0042*/ 	.short	0x0000
        /*0044*/ 	.byte	0x00, 0xf5, 0x21, 0x00


	//----- nvinfo : EIATTR_SPARSE_MMA_MASK
	.align		4
.L_134:
        /*0048*/ 	.byte	0x03, 0x50
        /*004a*/ 	.short	0x0000


	//----- nvinfo : EIATTR_MAXREG_COUNT
	.align		4
        /*004c*/ 	.byte	0x03, 0x1b
        /*004e*/ 	.short	0x00ff


	//----- nvinfo : EIATTR_MERCURY_ISA_VERSION
	.align		4
        /*0050*/ 	.byte	0x03, 0x5f
        /*0052*/ 	.short	0x0101


	//----- nvinfo : EIATTR_VRC_CTA_INIT_COUNT
	.align		4
        /*0054*/ 	.byte	0x02, 0x4a
	.zero		1
	.zero		1


	//----- nvinfo : EIATTR_EXIT_INSTR_OFFSETS
	.align		4
        /*0058*/ 	.byte	0x04, 0x1c
        /*005a*/ 	.short	(.L_136 - .L_135)


	//   ....[0]....
.L_135:
        /*005c*/ 	.word	0x000000d0


	//   ....[1]....
        /*0060*/ 	.word	0x00005220


	//----- nvinfo : EIATTR_CRS_STACK_SIZE
	.align		4
.L_136:
        /*0064*/ 	.byte	0x04, 0x1e
        /*0066*/ 	.short	(.L_138 - .L_137)
.L_137:
        /*0068*/ 	.word	0x00000000


	//----- nvinfo : EIATTR_CBANK_PARAM_SIZE
	.align		4
.L_138:
        /*006c*/ 	.byte	0x03, 0x19
        /*006e*/ 	.short	0x0014


	//----- nvinfo : EIATTR_PARAM_CBANK
	.align		4
        /*0070*/ 	.byte	0x04, 0x0a
        /*0072*/ 	.short	(.L_140 - .L_139)
	.align		4
.L_139:
        /*0074*/ 	.word	index@(.nv.constant0._Z15make_some_noisePfiii)
        /*0078*/ 	.short	0x0380
        /*007a*/ 	.short	0x0014


	//----- nvinfo : EIATTR_SW_WAR
	.align		4
.L_140:
        /*007c*/ 	.byte	0x04, 0x36
        /*007e*/ 	.short	(.L_142 - .L_141)
.L_141:
        /*0080*/ 	.word	0x00000008
.L_142:


//--------------------- .nv.info._Z19define_static_stuffPfS_Pbiiiif --------------------------
	.section	.nv.info._Z19define_static_stuffPfS_Pbiiiif,"",@"SHT_CUDA_INFO"
	.sectionflags	@""
	.align	4


	//----- nvinfo : EIATTR_CUDA_API_VERSION
	.align		4
        /*0000*/ 	.byte	0x04, 0x37
        /*0002*/ 	.short	(.L_144 - .L_143)
.L_143:
        /*0004*/ 	.word	0x00000082


	//----- nvinfo : EIATTR_KPARAM_INFO
	.align		4
.L_144:
        /*0008*/ 	.byte	0x04, 0x17
        /*000a*/ 	.short	(.L_146 - .L_145)
.L_145:
        /*000c*/ 	.word	0x00000000
        /*0010*/ 	.short	0x0007
        /*0012*/ 	.short	0x0028
        /*0014*/ 	.byte	0x00, 0xf0, 0x11, 0x00


	//----- nvinfo : EIATTR_KPARAM_INFO
	.align		4
.L_146:
        /*0018*/ 	.byte	0x04, 0x17
        /*001a*/ 	.short	(.L_148 - .L_147)
.L_147:
        /*001c*/ 	.word	0x00000000
        /*0020*/ 	.short	0x0006
        /*0022*/ 	.short	0x0024
        /*0024*/ 	.byte	0x00, 0xf0, 0x11, 0x00


	//----- nvinfo : EIATTR_KPARAM_INFO
	.align		4
.L_148:
        /*0028*/ 	.byte	0x04, 0x17
        /*002a*/ 	.short	(.L_150 - .L_149)
.L_149:
        /*002c*/ 	.word	0x00000000
        /*0030*/ 	.short	0x0005
        /*0032*/ 	.short	0x0020
        /*0034*/ 	.byte	0x00, 0xf0, 0x11, 0x00


	//----- nvinfo : EIATTR_KPARAM_INFO
	.align		4
.L_150:
        /*0038*/ 	.byte	0x04, 0x17
        /*003a*/ 	.short	(.L_152 - .L_151)
.L_151:
        /*003c*/ 	.word	0x00000000
        /*0040*/ 	.short	0x0004
        /*0042*/ 	.short	0x001c
        /*0044*/ 	.byte	0x00, 0xf0, 0x11, 0x00


	//----- nvinfo : EIATTR_KPARAM_INFO
	.align		4
.L_152:
        /*0048*/ 	.byte	0x04, 0x17
        /*004a*/ 	.short	(.L_154 - .L_153)
.L_153:
        /*004c*/ 	.word	0x00000000
        /*0050*/ 	.short	0x0003
        /*0052*/ 	.short	0x0018
        /*0054*/ 	.byte	0x00, 0xf0, 0x11, 0x00


	//----- nvinfo : EIATTR_KPARAM_INFO
	.align		4
.L_154:
        /*0058*/ 	.byte	0x04, 0x17
        /*005a*/ 	.short	(.L_156 - .L_155)
.L_155:
        /*005c*/ 	.word	0x00000000
        /*0060*/ 	.short	0x0002
        /*0062*/ 	.short	0x0010
        /*0064*/ 	.byte	0x00, 0xf5, 0x21, 0x00


	//----- nvinfo : EIATTR_KPARAM_INFO
	.align		4
.L_156:
        /*0068*/ 	.byte	0x04, 0x17
        /*006a*/ 	.short	(.L_158 - .L_157)
.L_157:
        /*006c*/ 	.word	0x00000000
        /*0070*/ 	.short	0x0001
        /*0072*/ 	.short	0x0008
        /*0074*/ 	.byte	0x00, 0xf5, 0x21, 0x00


	//----- nvinfo : EIATTR_KPARAM_INFO
	.align		4
.L_158:
        /*0078*/ 	.byte	0x04, 0x17
        /*007a*/ 	.short	(.L_160 - .L_159)
.L_159:
        /*007c*/ 	.word	0x00000000
        /*0080*/ 	.short	0x0000
        /*0082*/ 	.short	0x0000
        /*0084*/ 	.byte	0x00, 0xf5, 0x21, 0x00


	//----- nvinfo : EIATTR_SPARSE_MMA_MASK
	.align		4
.L_160:
        /*0088*/ 	.byte	0x03, 0x50
        /*008a*/ 	.short	0x0000


	//----- nvinfo : EIATTR_MAXREG_COUNT
	.align		4
        /*008c*/ 	.byte	0x03, 0x1b
        /*008e*/ 	.short	0x00ff


	//----- nvinfo : EIATTR_MERCURY_ISA_VERSION
	.align		4
        /*0090*/ 	.byte	0x03, 0x5f
        /*0092*/ 	.short	0x0101


	//----- nvinfo : EIATTR_VRC_CTA_INIT_COUNT
	.align		4
        /*0094*/ 	.byte	0x02, 0x4a
	.zero		1
	.zero		1


	//----- nvinfo : EIATTR_EXIT_INSTR_OFFSETS
	.align		4
        /*0098*/ 	.byte	0x04, 0x1c
        /*009a*/ 	.short	(.L_162 - .L_161)


	//   ....[0]....
.L_161:
        /*009c*/ 	.word	0x00004d40


	//   ....[1]....
        /*00a0*/ 	.word	0x00004e60


	//   ....[2]....
        /*00a4*/ 	.word	0x00004ea0


	//   ....[3]....
        /*00a8*/ 	.word	0x00004fe0


	//   ....[4]....
        /*00ac*/ 	.word	0x00005040


	//----- nvinfo : EIATTR_CRS_STACK_SIZE
	.align		4
.L_162:
        /*00b0*/ 	.byte	0x04, 0x1e
        /*00b2*/ 	.short	(.L_164 - .L_163)
.L_163:
        /*00b4*/ 	.word	0x00000000


	//----- nvinfo : EIATTR_CBANK_PARAM_SIZE
	.align		4
.L_164:
        /*00b8*/ 	.byte	0x03, 0x19
        /*00ba*/ 	.short	0x002c


	//----- nvinfo : EIATTR_PARAM_CBANK
	.align		4
        /*00bc*/ 	.byte	0x04, 0x0a
        /*00be*/ 	.short	(.L_166 - .L_165)
	.align		4
.L_165:
        /*00c0*/ 	.word	index@(.nv.constant0._Z19define_static_stuffPfS_Pbiiiif)
        /*00c4*/ 	.short	0x0380
        /*00c6*/ 	.short	0x002c


	//----- nvinfo : EIATTR_SW_WAR
	.align		4
.L_166:
        /*00c8*/ 	.byte	0x04, 0x36
        /*00ca*/ 	.short	(.L_168 - .L_167)
.L_167:
        /*00cc*/ 	.word	0x00000008
.L_168:


//--------------------- .nv.info._Z15define_synapsesPfffffiiii --------------------------
	.section	.nv.info._Z15define_synapsesPfffffiiii,"",@"SHT_CUDA_INFO"
	.sectionflags	@""
	.align	4


	//----- nvinfo : EIATTR_CUDA_API_VERSION
	.align		4
        /*0000*/ 	.byte	0x04, 0x37
        /*0002*/ 	.short	(.L_170 - .L_169)
.L_169:
        /*0004*/ 	.word	0x00000082


	//----- nvinfo : EIATTR_KPARAM_INFO
	.align		4
.L_170:
        /*0008*/ 	.byte	0x04, 0x17
        /*000a*/ 	.short	(.L_172 - .L_171)
.L_171:
        /*000c*/ 	.word	0x00000000
        /*0010*/ 	.short	0x0008
        /*0012*/ 	.short	0x0024
        /*0014*/ 	.byte	0x00, 0xf0, 0x11, 0x00


	//----- nvinfo : EIATTR_KPARAM_INFO
	.align		4
.L_172:
        /*0018*/ 	.byte	0x04, 0x17
        /*001a*/ 	.short	(.L_174 - .L_173)
.L_173:
        /*001c*/ 	.word	0x00000000
        /*0020*/ 	.short	0x0007
        /*0022*/ 	.short	0x0020
        /*0024*/ 	.byte	0x00, 0xf0, 0x11, 0x00


	//----- nvinfo : EIATTR_KPARAM_INFO
	.align		4
.L_174:
        /*0028*/ 	.byte	0x04, 0x17
        /*002a*/ 	.short	(.L_176 - .L_175)
.L_175:
        /*002c*/ 	.word	0x00000000
        /*0030*/ 	.short	0x0006
        /*0032*/ 	.short	0x001c
        /*0034*/ 	.byte	0x00, 0xf0, 0x11, 0x00


	//----- nvinfo : EIATTR_KPARAM_INFO
	.align		4
.L_176:
        /*0038*/ 	.byte	0x04, 0x17
        /*003a*/ 	.short	(.L_178 - .L_177)
.L_177:
        /*003c*/ 	.word	0x00000000
        /*0040*/ 	.short	0x0005
        /*0042*/ 	.short	0x0018
        /*0044*/ 	.byte	0x00, 0xf0, 0x11, 0x00


	//----- nvinfo : EIATTR_KPARAM_INFO
	.align		4
.L_178:
        /*0048*/ 	.byte	0x04, 0x17
        /*004a*/ 	.short	(.L_180 - .L_179)
.L_179:
        /*004c*/ 	.word	0x00000000
        /*0050*/ 	.short	0x0004
        /*0052*/ 	.short	0x0014
        /*0054*/ 	.byte	0x00, 0xf0, 0x11, 0x00


	//----- nvinfo : EIATTR_KPARAM_INFO
	.align		4
.L_180:
        /*0058*/ 	.byte	0x04, 0x17
        /*005a*/ 	.short	(.L_182 - .L_181)
.L_181:
        /*005c*/ 	.word	0x00000000
        /*0060*/ 	.short	0x0003
        /*0062*/ 	.short	0x0010
        /*0064*/ 	.byte	0x00, 0xf0, 0x11, 0x00


	//----- nvinfo : EIATTR_KPARAM_INFO
	.align		4
.L_182:
        /*0068*/ 	.byte	0x04, 0x17
        /*006a*/ 	.short	(.L_184 - .L_183)
.L_183:
        /*006c*/ 	.word	0x00000000
        /*0070*/ 	.short	0x0002
        /*0072*/ 	.short	0x000c
        /*0074*/ 	.byte	0x00, 0xf0, 0x11, 0x00


	//----- nvinfo : EIATTR_KPARAM_INFO
	.align		4
.L_184:
        /*0078*/ 	.byte	0x04, 0x17
        /*007a*/ 	.short	(.L_186 - .L_185)
.L_185:
        /*007c*/ 	.word	0x00000000
        /*0080*/ 	.short	0x0001
        /*0082*/ 	.short	0x0008
        /*0084*/ 	.byte	0x00, 0xf0, 0x11, 0x00


	//----- nvinfo : EIATTR_KPARAM_INFO
	.align		4
.L_186:
        /*0088*/ 	.byte	0x04, 0x17
        /*008a*/ 	.short	(.L_188 - .L_187)
.L_187:
        /*008c*/ 	.word	0x00000000
        /*0090*/ 	.short	0x0000
        /*0092*/ 	.short	0x0000
        /*0094*/ 	.byte	0x00, 0xf5, 0x21, 0x00


	//----- nvinfo : EIATTR_SPARSE_MMA_MASK
	.align		4
.L_188:
        /*0098*/ 	.byte	0x03, 0x50
        /*009a*/ 	.short	0x0000


	//----- nvinfo : EIATTR_MAXREG_COUNT
	.align		4
        /*009c*/ 	.byte	0x03, 0x1b
        /*009e*/ 	.short	0x00ff


	//----- nvinfo : EIATTR_MERCURY_ISA_VERSION
	.align		4
        /*00a0*/ 	.byte	0x03, 0x5f
        /*00a2*/ 	.short	0x0101


	//----- nvinfo : EIATTR_VRC_CTA_INIT_COUNT
	.align		4
        /*00a4*/ 	.byte	0x02, 0x4a
	.zero		1
	.zero		1


	//----- nvinfo : EIATTR_EXIT_INSTR_OFFSETS
	.align		4
        /*00a8*/ 	.byte	0x04, 0x1c
        /*00aa*/ 	.short	(.L_190 - .L_189)


	//   ....[0]....
.L_189:
        /*00ac*/ 	.word	0x00000110


	//   ....[1]....
        /*00b0*/ 	.word	0x00004cd0


	//   ....[2]....
        /*00b4*/ 	.word	0x00004e20


	//   ....[3]....
        /*00b8*/ 	.word	0x00004f70


	//   ....[4]....
        /*00bc*/ 	.word	0x000050b0


	//   ....[5]....
        /*00c0*/ 	.word	0x000051e0


	//   ....[6]....
        /*00c4*/ 	.word	0x00005220


	//   ....[7]....
        /*00c8*/ 	.word	0x00005350


	//   ....[8]....
        /*00cc*/ 	.word	0x00005390


	//----- nvinfo : EIATTR_CRS_STACK_SIZE
	.align		4
.L_190:
        /*00d0*/ 	.byte	0x04, 0x1e
        /*00d2*/ 	.short	(.L_192 - .L_191)
.L_191:
        /*00d4*/ 	.word	0x00000000


	//----- nvinfo : EIATTR_CBANK_PARAM_SIZE
	.align		4
.L_192:
        /*00d8*/ 	.byte	0x03, 0x19
        /*00da*/ 	.short	0x0028


	//----- nvinfo : EIATTR_PARAM_CBANK
	.align		4
        /*00dc*/ 	.byte	0x04, 0x0a
        /*00de*/ 	.short	(.L_194 - .L_193)
	.align		4
.L_193:
        /*00e0*/ 	.word	index@(.nv.constant0._Z15define_synapsesPfffffiiii)
        /*00e4*/ 	.short	0x0380
        /*00e6*/ 	.short	0x0028


	//----- nvinfo : EIATTR_SW_WAR
	.align		4
.L_194:
        /*00e8*/ 	.byte	0x04, 0x36
        /*00ea*/ 	.short	(.L_196 - .L_195)
.L_195:
        /*00ec*/ 	.word	0x00000008
.L_196:


//--------------------- .nv.info._Z13calc_mean_synPfS_ii --------------------------
	.section	.nv.info._Z13calc_mean_synPfS_ii,"",@"SHT_CUDA_INFO"
	.sectionflags	@""
	.align	4


	//----- nvinfo : EIATTR_CUDA_API_VERSION
	.align		4
        /*0000*/ 	.byte	0x04, 0x37
        /*0002*/ 	.short	(.L_198 - .L_197)
.L_197:
        /*0004*/ 	.word	0x00000082


	//----- nvinfo : EIATTR_KPARAM_INFO
	.align		4
.L_198:
        /*0008*/ 	.byte	0x04, 0x17
        /*000a*/ 	.short	(.L_200 - .L_199)
.L_199:
        /*000c*/ 	.word	0x00000000
        /*0010*/ 	.short	0x0003
        /*0012*/ 	.short	0x0014
        /*0014*/ 	.byte	0x00, 0xf0, 0x11, 0x00


	//----- nvinfo : EIATTR_KPARAM_INFO
	.align		4
.L_200:
        /*0018*/ 	.byte	0x04, 0x17
        /*001a*/ 	.short	(.L_202 - .L_201)
.L_201:
        /*001c*/ 	.word	0x00000000
        /*0020*/ 	.short	0x0002
        /*0022*/ 	.short	0x0010
        /*0024*/ 	.byte	0x00, 0xf0, 0x11, 0x00


	//----- nvinfo : EIATTR_KPARAM_INFO
	.align		4
.L_202:
        /*0028*/ 	.byte	0x04, 0x17
        /*002a*/ 	.short	(.L_204 - .L_203)
.L_203:
        /*002c*/ 	.word	0x00000000
        /*0030*/ 	.short	0x0001
        /*0032*/ 	.short	0x0008
        /*0034*/ 	.byte	0x00, 0xf5, 0x21, 0x00


	//----- nvinfo : EIATTR_KPARAM_INFO
	.align		4
.L_204:
        /*0038*/ 	.byte	0x04, 0x17
        /*003a*/ 	.short	(.L_206 - .L_205)
.L_205:
        /*003c*/ 	.word	0x00000000
        /*0040*/ 	.short	0x0000
        /*0042*/ 	.short	0x0000
        /*0044*/ 	.byte	0x00, 0xf5, 0x21, 0x00


	//----- nvinfo : EIATTR_SPARSE_MMA_MASK
	.align		4
.L_206:
        /*0048*/ 	.byte	0x03, 0x50
        /*004a*/ 	.short	0x0000


	//----- nvinfo : EIATTR_MAXREG_COUNT
	.align		4
        /*004c*/ 	.byte	0x03, 0x1b
        /*004e*/ 	.short	0x00ff


	//----- nvinfo : EIATTR_MERCURY_ISA_VERSION
	.align		4
        /*0050*/ 	.byte	0x03, 0x5f
        /*0052*/ 	.short	0x0101


	//----- nvinfo : EIATTR_VRC_CTA_INIT_COUNT
	.align		4
        /*0054*/ 	.byte	0x02, 0x4a
	.zero		1
	.zero		1


	//----- nvinfo : EIATTR_EXIT_INSTR_OFFSETS
	.align		4
        /*0058*/ 	.byte	0x04, 0x1c
        /*005a*/ 	.short	(.L_208 - .L_207)


	//   ....[0]....
.L_207:
        /*005c*/ 	.word	0x000000d0


	//   ....[1]....
        /*0060*/ 	.word	0x00000150


	//----- nvinfo : EIATTR_CBANK_PARAM_SIZE
	.align		4
.L_208:
        /*0064*/ 	.byte	0x03, 0x19
        /*0066*/ 	.short	0x0018


	//----- nvinfo : EIATTR_PARAM_CBANK
	.align		4
        /*0068*/ 	.byte	0x04, 0x0a
        /*006a*/ 	.short	(.L_210 - .L_209)
	.align		4
.L_209:
        /*006c*/ 	.word	index@(.nv.constant0._Z13calc_mean_synPfS_ii)
        /*0070*/ 	.short	0x0380
        /*0072*/ 	.short	0x0018


	//----- nvinfo : EIATTR_SW_WAR
	.align		4
.L_210:
        /*0074*/ 	.byte	0x04, 0x36
        /*0076*/ 	.short	(.L_212 - .L_211)
.L_211:
        /*0078*/ 	.word	0x00000008
.L_212:


//--------------------- .nv.info._Z12init_neuronsPfS_S_Piii --------------------------
	.section	.nv.info._Z12init_neuronsPfS_S_Piii,"",@"SHT_CUDA_INFO"
	.sectionflags	@""
	.align	4


	//----- nvinfo : EIATTR_CUDA_API_VERSION
	.align		4
        /*0000*/ 	.byte	0x04, 0x37
        /*0002*/ 	.short	(.L_214 - .L_213)
.L_213:
        /*0004*/ 	.word	0x00000082


	//----- nvinfo : EIATTR_KPARAM_INFO
	.align		4
.L_214:
        /*0008*/ 	.byte	0x04, 0x17
        /*000a*/ 	.short	(.L_216 - .L_215)
.L_215:
        /*000c*/ 	.word	0x00000000
        /*0010*/ 	.short	0x0005
        /*0012*/ 	.short	0x0024
        /*0014*/ 	.byte	0x00, 0xf0, 0x11, 0x00


	//----- nvinfo : EIATTR_KPARAM_INFO
	.align		4
.L_216:
        /*0018*/ 	.byte	0x04, 0x17
        /*001a*/ 	.short	(.L_218 - .L_217)
.L_217:
        /*001c*/ 	.word	0x00000000
        /*0020*/ 	.short	0x0004
        /*0022*/ 	.short	0x0020
        /*0024*/ 	.byte	0x00, 0xf0, 0x11, 0x00


	//----- nvinfo : EIATTR_KPARAM_INFO
	.align		4
.L_218:
        /*0028*/ 	.byte	0x04, 0x17
        /*002a*/ 	.short	(.L_220 - .L_219)
.L_219:
        /*002c*/ 	.word	0x00000000
        /*0030*/ 	.short	0x0003
        /*0032*/ 	.short	0x0018
        /*0034*/ 	.byte	0x00, 0xf5, 0x21, 0x00


	//----- nvinfo : EIATTR_KPARAM_INFO
	.align		4
.L_220:
        /*0038*/ 	.byte	0x04, 0x17
        /*003a*/ 	.short	(.L_222 - .L_221)
.L_221:
        /*003c*/ 	.word	0x00000000
        /*0040*/ 	.short	0x0002
        /*0042*/ 	.short	0x0010
        /*0044*/ 	.byte	0x00, 0xf5, 0x21, 0x00


	//----- nvinfo : EIATTR_KPARAM_INFO
	.align		4
.L_222:
        /*0048*/ 	.byte	0x04, 0x17
        /*004a*/ 	.short	(.L_224 - .L_223)
.L_223:
        /*004c*/ 	.word	0x00000000
        /*0050*/ 	.short	0x0001
        /*0052*/ 	.short	0x0008
        /*0054*/ 	.byte	0x00, 0xf5, 0x21, 0x00


	//----- nvinfo : EIATTR_KPARAM_INFO
	.align		4
.L_224:
        /*0058*/ 	.byte	0x04, 0x17
        /*005a*/ 	.short	(.L_226 - .L_225)
.L_225:
        /*005c*/ 	.word	0x00000000
        /*0060*/ 	.short	0x0000
        /*0062*/ 	.short	0x0000
        /*0064*/ 	.byte	0x00, 0xf5, 0x21, 0x00


	//----- nvinfo : EIATTR_SPARSE_MMA_MASK
	.align		4
.L_226:
        /*0068*/ 	.byte	0x03, 0x50
        /*006a*/ 	.short	0x0000


	//----- nvinfo : EIATTR_MAXREG_COUNT
	.align		4
        /*006c*/ 	.byte	0x03, 0x1b
        /*006e*/ 	.short	0x00ff


	//----- nvinfo : EIATTR_MERCURY_ISA_VERSION
	.align		4
        /*0070*/ 	.byte	0x03, 0x5f
        /*0072*/ 	.short	0x0101


	//----- nvinfo : EIATTR_VRC_CTA_INIT_COUNT
	.align		4
        /*0074*/ 	.byte	0x02, 0x4a
	.zero		1
	.zero		1


	//----- nvinfo : EIATTR_EXIT_INSTR_OFFSETS
	.align		4
        /*0078*/ 	.byte	0x04, 0x1c
        /*007a*/ 	.short	(.L_228 - .L_227)


	//   ....[0]....
.L_227:
        /*007c*/ 	.word	0x00000080


	//   ....[1]....
        /*0080*/ 	.word	0x000001c0


	//----- nvinfo : EIATTR_CRS_STACK_SIZE
	.align		4
.L_228:
        /*0084*/ 	.byte	0x04, 0x1e
        /*0086*/ 	.short	(.L_230 - .L_229)
.L_229:
        /*0088*/ 	.word	0x00000000


	//----- nvinfo : EIATTR_CBANK_PARAM_SIZE
	.align		4
.L_230:
        /*008c*/ 	.byte	0x03, 0x19
        /*008e*/ 	.short	0x0028


	//----- nvinfo : EIATTR_PARAM_CBANK
	.align		4
        /*0090*/ 	.byte	0x04, 0x0a
        /*0092*/ 	.short	(.L_232 - .L_231)
	.align		4
.L_231:
        /*0094*/ 	.word	index@(.nv.constant0._Z12init_neuronsPfS_S_Piii)
        /*0098*/ 	.short	0x0380
        /*009a*/ 	.short	0x0028


	//----- nvinfo : EIATTR_SW_WAR
	.align		4
.L_232:
        /*009c*/ 	.byte	0x04, 0x36
        /*009e*/ 	.short	(.L_234 - .L_233)
.L_233:
        /*00a0*/ 	.word	0x00000008
.L_234:


//--------------------- .nv.info._Z13update_neuronPfS_S_S_PiS_S_iiiifiiii --------------------------
	.section	.nv.info._Z13update_neuronPfS_S_S_PiS_S_iiiifiiii,"",@"SHT_CUDA_INFO"
	.sectionflags	@""
	.align	4


	//----- nvinfo : EIATTR_CUDA_API_VERSION
	.align		4
        /*0000*/ 	.byte	0x04, 0x37
        /*0002*/ 	.short	(.L_236 - .L_235)
.L_235:
        /*0004*/ 	.word	0x00000082


	//----- nvinfo : EIATTR_KPARAM_INFO
	.align		4
.L_236:
        /*0008*/ 	.byte	0x04, 0x17
        /*000a*/ 	.short	(.L_238 - .L_237)
.L_237:
        /*000c*/ 	.word	0x00000000
        /*0010*/ 	.short	0x000f
        /*0012*/ 	.short	0x0058
        /*0014*/ 	.byte	0x00, 0xf0, 0x11, 0x00


	//----- nvinfo : EIATTR_KPARAM_INFO
	.align		4
.L_238:
        /*0018*/ 	.byte	0x04, 0x17
        /*001a*/ 	.short	(.L_240 - .L_239)
.L_239:
        /*001c*/ 	.word	0x00000000
        /*0020*/ 	.short	0x000e
        /*0022*/ 	.short	0x0054
        /*0024*/ 	.byte	0x00, 0xf0, 0x11, 0x00


	//----- nvinfo : EIATTR_KPARAM_INFO
	.align		4
.L_240:
        /*0028*/ 	.byte	0x04, 0x17
        /*002a*/ 	.short	(.L_242 - .L_241)
.L_241:
        /*002c*/ 	.word	0x00000000
        /*0030*/ 	.short	0x000d
        /*0032*/ 	.short	0x0050
        /*0034*/ 	.byte	0x00, 0xf0, 0x11, 0x00


	//----- nvinfo : EIATTR_KPARAM_INFO
	.align		4
.L_242:
        /*0038*/ 	.byte	0x04, 0x17
        /*003a*/ 	.short	(.L_244 - .L_243)
.L_243:
        /*003c*/ 	.word	0x00000000
        /*0040*/ 	.short	0x000c
        /*0042*/ 	.short	0x004c
        /*0044*/ 	.byte	0x00, 0xf0, 0x11, 0x00


	//----- nvinfo : EIATTR_KPARAM_INFO
	.align		4
.L_244:
        /*0048*/ 	.byte	0x04, 0x17
        /*004a*/ 	.short	(.L_246 - .L_245)
.L_245:
        /*004c*/ 	.word	0x00000000
        /*0050*/ 	.short	0x000b
        /*0052*/ 	.short	0x0048
        /*0054*/ 	.byte	0x00, 0xf0, 0x11, 0x00


	//----- nvinfo : EIATTR_KPARAM_INFO
	.align		4
.L_246:
        /*0058*/ 	.byte	0x04, 0x17
        /*005a*/ 	.short	(.L_248 - .L_247)
.L_247:
        /*005c*/ 	.word	0x00000000
        /*0060*/ 	.short	0x000a
        /*0062*/ 	.short	0x0044
        /*0064*/ 	.byte	0x00, 0xf0, 0x11, 0x00


	//----- nvinfo : EIATTR_KPARAM_INFO
	.align		4
.L_248:
        /*0068*/ 	.byte	0x04, 0x17
        /*006a*/ 	.short	(.L_250 - .L_249)
.L_249:
        /*006c*/ 	.word	0x00000000
        /*0070*/ 	.short	0x0009
        /*0072*/ 	.short	0x0040
        /*0074*/ 	.byte	0x00, 0xf0, 0x11, 0x00


	//----- nvinfo : EIATTR_KPARAM_INFO
	.align		4
.L_250:
        /*0078*/ 	.byte	0x04, 0x17
        /*007a*/ 	.short	(.L_252 - .L_251)
.L_251:
        /*007c*/ 	.word	0x00000000
        /*0080*/ 	.short	0x0008
        /*0082*/ 	.short	0x003c
        /*0084*/ 	.byte	0x00, 0xf0, 0x11, 0x00


	//----- nvinfo : EIATTR_KPARAM_INFO
	.align		4
.L_252:
        /*0088*/ 	.byte	0x04, 0x17
        /*008a*/ 	.short	(.L_254 - .L_253)
.L_253:
        /*008c*/ 	.word	0x00000000
        /*0090*/ 	.short	0x0007
        /*0092*/ 	.short	0x0038
        /*0094*/ 	.byte	0x00, 0xf0, 0x11, 0x00


	//----- nvinfo : EIATTR_KPARAM_INFO
	.align		4
.L_254:
        /*0098*/ 	.byte	0x04, 0x17
        /*009a*/ 	.short	(.L_256 - .L_255)
.L_255:
        /*009c*/ 	.word	0x00000000
        /*00a0*/ 	.short	0x0006
        /*00a2*/ 	.short	0x0030
        /*00a4*/ 	.byte	0x00, 0xf5, 0x21, 0x00


	//----- nvinfo : EIATTR_KPARAM_INFO
	.align		4
.L_256:
        /*00a8*/ 	.byte	0x04, 0x17
        /*00aa*/ 	.short	(.L_258 - .L_257)
.L_257:
        /*00ac*/ 	.word	0x00000000
        /*00b0*/ 	.short	0x0005
        /*00b2*/ 	.short	0x0028
        /*00b4*/ 	.byte	0x00, 0xf5, 0x21, 0x00


	//----- nvinfo : EIATTR_KPARAM_INFO
	.align		4
.L_258:
        /*00b8*/ 	.byte	0x04, 0x17
        /*00ba*/ 	.short	(.L_260 - .L_259)
.L_259:
        /*00bc*/ 	.word	0x00000000
        /*00c0*/ 	.short	0x0004
        /*00c2*/ 	.short	0x0020
        /*00c4*/ 	.byte	0x00, 0xf5, 0x21, 0x00


	//----- nvinfo : EIATTR_KPARAM_INFO
	.align		4
.L_260:
        /*00c8*/ 	.byte	0x04, 0x17
        /*00ca*/ 	.short	(.L_262 - .L_261)
.L_261:
        /*00cc*/ 	.word	0x00000000
        /*00d0*/ 	.short	0x0003
        /*00d2*/ 	.short	0x0018
        /*00d4*/ 	.byte	0x00, 0xf5, 0x21, 0x00


	//----- nvinfo : EIATTR_KPARAM_INFO
	.align		4
.L_262:
        /*00d8*/ 	.byte	0x04, 0x17
        /*00da*/ 	.short	(.L_264 - .L_263)
.L_263:
        /*00dc*/ 	.word	0x00000000
        /*00e0*/ 	.short	0x0002
        /*00e2*/ 	.short	0x0010
        /*00e4*/ 	.byte	0x00, 0xf5, 0x21, 0x00


	//----- nvinfo : EIATTR_KPARAM_INFO
	.align		4
.L_264:
        /*00e8*/ 	.byte	0x04, 0x17
        /*00ea*/ 	.short	(.L_266 - .L_265)
.L_265:
        /*00ec*/ 	.word	0x00000000
        /*00f0*/ 	.short	0x0001
        /*00f2*/ 	.short	0x0008
        /*00f4*/ 	.byte	0x00, 0xf5, 0x21, 0x00


	//----- nvinfo : EIATTR_KPARAM_INFO
	.align		4
.L_266:
        /*00f8*/ 	.byte	0x04, 0x17
        /*00fa*/ 	.short	(.L_268 - .L_267)
.L_267:
        /*00fc*/ 	.word	0x00000000
        /*0100*/ 	.short	0x0000
        /*0102*/ 	.short	0x0000
        /*0104*/ 	.byte	0x00, 0xf5, 0x21, 0x00


	//----- nvinfo : EIATTR_SPARSE_MMA_MASK
	.align		4
.L_268:
        /*0108*/ 	.byte	0x03, 0x50
        /*010a*/ 	.short	0x0000


	//----- nvinfo : EIATTR_MAXREG_COUNT
	.align		4
        /*010c*/ 	.byte	0x03, 0x1b
        /*010e*/ 	.short	0x00ff


	//----- nvinfo : EIATTR_MERCURY_ISA_VERSION
	.align		4
        /*0110*/ 	.byte	0x03, 0x5f
        /*0112*/ 	.short	0x0101


	//----- nvinfo : EIATTR_VRC_CTA_INIT_COUNT
	.align		4
        /*0114*/ 	.byte	0x02, 0x4a
	.zero		1
	.zero		1


	//----- nvinfo : EIATTR_EXIT_INSTR_OFFSETS
	.align		4
        /*0118*/ 	.byte	0x04, 0x1c
        /*011a*/ 	.short	(.L_270 - .L_269)


	//   ....[0]....
.L_269:
        /*011c*/ 	.word	0x00000070


	//   ....[1]....
        /*0120*/ 	.word	0x00000460


	//   ....[2]....
        /*0124*/ 	.word	0x000004c0


	//----- nvinfo : EIATTR_CRS_STACK_SIZE
	.align		4
.L_270:
        /*0128*/ 	.byte	0x04, 0x1e
        /*012a*/ 	.short	(.L_272 - .L_271)
.L_271:
        /*012c*/ 	.word	0x00000000


	//----- nvinfo : EIATTR_CBANK_PARAM_SIZE
	.align		4
.L_272:
        /*0130*/ 	.byte	0x03, 0x19
        /*0132*/ 	.short	0x005c


	//----- nvinfo : EIATTR_PARAM_CBANK
	.align		4
        /*0134*/ 	.byte	0x04, 0x0a
        /*0136*/ 	.short	(.L_274 - .L_273)
	.align		4
.L_273:
        /*0138*/ 	.word	index@(.nv.constant0._Z13update_neuronPfS_S_S_PiS_S_iiiifiiii)
        /*013c*/ 	.short	0x0380
        /*013e*/ 	.short	0x005c


	//----- nvinfo : EIATTR_SW_WAR
	.align		4
.L_274:
        /*0140*/ 	.byte	0x04, 0x36
        /*0142*/ 	.short	(.L_276 - .L_275)
.L_275:
        /*0144*/ 	.word	0x00000008
.L_276:


//--------------------- .nv.info._Z15synapse_currentPfPbS_S_PiS1_S_iiii --------------------------
	.section	.nv.info._Z15synapse_currentPfPbS_S_PiS1_S_iiii,"",@"SHT_CUDA_INFO"
	.sectionflags	@""
	.align	4


	//----- nvinfo : EIATTR_CUDA_API_VERSION
	.align		4
        /*0000*/ 	.byte	0x04, 0x37
        /*0002*/ 	.short	(.L_278 - .L_277)
.L_277:
        /*0004*/ 	.word	0x00000082


	//----- nvinfo : EIATTR_KPARAM_INFO
	.align		4
.L_278:
        /*0008*/ 	.byte	0x04, 0x17
        /*000a*/ 	.short	(.L_280 - .L_279)
.L_279:
        /*000c*/ 	.word	0x00000000
        /*0010*/ 	.short	0x000a
        /*0012*/ 	.short	0x0044
        /*0014*/ 	.byte	0x00, 0xf0, 0x11, 0x00


	//----- nvinfo : EIATTR_KPARAM_INFO
	.align		4
.L_280:
        /*0018*/ 	.byte	0x04, 0x17
        /*001a*/ 	.short	(.L_282 - .L_281)
.L_281:
        /*001c*/ 	.word	0x00000000
        /*0020*/ 	.short	0x0009
        /*0022*/ 	.short	0x0040
        /*0024*/ 	.byte	0x00, 0xf0, 0x11, 0x00


	//----- nvinfo : EIATTR_KPARAM_INFO
	.align		4
.L_282:
        /*0028*/ 	.byte	0x04, 0x17
        /*002a*/ 	.short	(.L_284 - .L_283)
.L_283:
        /*002c*/ 	.word	0x00000000
        /*0030*/ 	.short	0x0008
        /*0032*/ 	.short	0x003c
        /*0034*/ 	.byte	0x00, 0xf0, 0x11, 0x00


	//----- nvinfo : EIATTR_KPARAM_INFO
	.align		4
.L_284:
        /*0038*/ 	.byte	0x04, 0x17
        /*003a*/ 	.short	(.L_286 - .L_285)
.L_285:
        /*003c*/ 	.word	0x00000000
        /*0040*/ 	.short	0x0007
        /*0042*/ 	.short	0x0038
        /*0044*/ 	.byte	0x00, 0xf0, 0x11, 0x00


	//----- nvinfo : EIATTR_KPARAM_INFO
	.align		4
.L_286:
        /*0048*/ 	.byte	0x04, 0x17
        /*004a*/ 	.short	(.L_288 - .L_287)
.L_287:
        /*004c*/ 	.word	0x00000000
        /*0050*/ 	.short	0x0006
        /*0052*/ 	.short	0x0030
        /*0054*/ 	.byte	0x00, 0xf5, 0x21, 0x00


	//----- nvinfo : EIATTR_KPARAM_INFO
	.align		4
.L_288:
        /*0058*/ 	.byte	0x04, 0x17
        /*005a*/ 	.short	(.L_290 - .L_289)
.L_289:
        /*005c*/ 	.word	0x00000000
        /*0060*/ 	.short	0x0005
        /*0062*/ 	.short	0x0028
        /*0064*/ 	.byte	0x00, 0xf5, 0x21, 0x00


	//----- nvinfo : EIATTR_KPARAM_INFO
	.align		4
.L_290:
        /*0068*/ 	.byte	0x04, 0x17
        /*006a*/ 	.short	(.L_292 - .L_291)
.L_291:
        /*006c*/ 	.word	0x00000000
        /*0070*/ 	.short	0x0004
        /*0072*/ 	.short	0x0020
        /*0074*/ 	.byte	0x00, 0xf5, 0x21, 0x00


	//----- nvinfo : EIATTR_KPARAM_INFO
	.align		4
.L_292:
        /*0078*/ 	.byte	0x04, 0x17
        /*007a*/ 	.short	(.L_294 - .L_293)
.L_293:
        /*007c*/ 	.word	0x00000000
        /*0080*/ 	.short	0x0003
        /*0082*/ 	.short	0x0018
        /*0084*/ 	.byte	0x00, 0xf5, 0x21, 0x00


	//----- nvinfo : EIATTR_KPARAM_INFO
	.align		4
.L_294:
        /*0088*/ 	.byte	0x04, 0x17
        /*008a*/ 	.short	(.L_296 - .L_295)
.L_295:
        /*008c*/ 	.word	0x00000000
        /*0090*/ 	.short	0x0002
        /*0092*/ 	.short	0x0010
        /*0094*/ 	.byte	0x00, 0xf5, 0x21, 0x00


	//----- nvinfo : EIATTR_KPARAM_INFO
	.align		4
.L_296:
        /*0098*/ 	.byte	0x04, 0x17
        /*009a*/ 	.short	(.L_298 - .L_297)
.L_297:
        /*009c*/ 	.word	0x00000000
        /*00a0*/ 	.short	0x0001
        /*00a2*/ 	.short	0x0008
        /*00a4*/ 	.byte	0x00, 0xf5, 0x21, 0x00


	//----- nvinfo : EIATTR_KPARAM_INFO
	.align		4
.L_298:
        /*00a8*/ 	.byte	0x04, 0x17
        /*00aa*/ 	.short	(.L_300 - .L_299)
.L_299:
        /*00ac*/ 	.word	0x00000000
        /*00b0*/ 	.short	0x0000
        /*00b2*/ 	.short	0x0000
        /*00b4*/ 	.byte	0x00, 0xf5, 0x21, 0x00


	//----- nvinfo : EIATTR_SPARSE_MMA_MASK
	.align		4
.L_300:
        /*00b8*/ 	.byte	0x03, 0x50
        /*00ba*/ 	.short	0x0000


	//----- nvinfo : EIATTR_MAXREG_COUNT
	.align		4
        /*00bc*/ 	.byte	0x03, 0x1b
        /*00be*/ 	.short	0x00ff


	//----- nvinfo : EIATTR_MERCURY_ISA_VERSION
	.align		4
        /*00c0*/ 	.byte	0x03, 0x5f
        /*00c2*/ 	.short	0x0101


	//----- nvinfo : EIATTR_VRC_CTA_INIT_COUNT
	.align		4
        /*00c4*/ 	.byte	0x02, 0x4a
	.zero		1
	.zero		1


	//----- nvinfo : EIATTR_EXIT_INSTR_OFFSETS
	.align		4
        /*00c8*/ 	.byte	0x04, 0x1c
        /*00ca*/ 	.short	(.L_302 - .L_301)


	//   ....[0]....
.L_301:
        /*00cc*/ 	.word	0x000000d0


	//   ....[1]....
        /*00d0*/ 	.word	0x00000180


	//   ....[2]....
        /*00d4*/ 	.word	0x00000260


	//   ....[3]....
        /*00d8*/ 	.word	0x000002d0


	//----- nvinfo : EIATTR_CRS_STACK_SIZE
	.align		4
.L_302:
        /*00dc*/ 	.byte	0x04, 0x1e
        /*00de*/ 	.short	(.L_304 - .L_303)
.L_303:
        /*00e0*/ 	.word	0x00000000


	//----- nvinfo : EIATTR_CBANK_PARAM_SIZE
	.align		4
.L_304:
        /*00e4*/ 	.byte	0x03, 0x19
        /*00e6*/ 	.short	0x0048


	//----- nvinfo : EIATTR_PARAM_CBANK
	.align		4
        /*00e8*/ 	.byte	0x04, 0x0a
        /*00ea*/ 	.short	(.L_306 - .L_305)
	.align		4
.L_305:
        /*00ec*/ 	.word	index@(.nv.constant0._Z15synapse_currentPfPbS_S_PiS1_S_iiii)
        /*00f0*/ 	.short	0x0380
        /*00f2*/ 	.short	0x0048


	//----- nvinfo : EIATTR_SW_WAR
	.align		4
.L_306:
        /*00f4*/ 	.byte	0x04, 0x36
        /*00f6*/ 	.short	(.L_308 - .L_307)
.L_307:
        /*00f8*/ 	.word	0x00000008
.L_308:


//--------------------- .nv.info._Z11calc_rewardPiS_iiiii --------------------------
	.section	.nv.info._Z11calc_rewardPiS_iiiii,"",@"SHT_CUDA_INFO"
	.sectionflags	@""
	.align	4


	//----- nvinfo : EIATTR_CUDA_API_VERSION
	.align		4
        /*0000*/ 	.byte	0x04, 0x37
        /*0002*/ 	.short	(.L_310 - .L_309)
.L_309:
        /*0004*/ 	.word	0x00000082


	//----- nvinfo : EIATTR_KPARAM_INFO
	.align		4
.L_310:
        /*0008*/ 	.byte	0x04, 0x17
        /*000a*/ 	.short	(.L_312 - .L_311)
.L_311:
        /*000c*/ 	.word	0x00000000
        /*0010*/ 	.short	0x0006
        /*0012*/ 	.short	0x0020
        /*0014*/ 	.byte	0x00, 0xf0, 0x11, 0x00


	//----- nvinfo : EIATTR_KPARAM_INFO
	.align		4
.L_312:
        /*0018*/ 	.byte	0x04, 0x17
        /*001a*/ 	.short	(.L_314 - .L_313)
.L_313:
        /*001c*/ 	.word	0x00000000
        /*0020*/ 	.short	0x0005
        /*0022*/ 	.short	0x001c
        /*0024*/ 	.byte	0x00, 0xf0, 0x11, 0x00


	//----- nvinfo : EIATTR_KPARAM_INFO
	.align		4
.L_314:
        /*0028*/ 	.byte	0x04, 0x17
        /*002a*/ 	.short	(.L_316 - .L_315)
.L_315:
        /*002c*/ 	.word	0x00000000
        /*0030*/ 	.short	0x0004
        /*0032*/ 	.short	0x0018
        /*0034*/ 	.byte	0x00, 0xf0, 0x11, 0x00


	//----- nvinfo : EIATTR_KPARAM_INFO
	.align		4
.L_316:
        /*0038*/ 	.byte	0x04, 0x17
        /*003a*/ 	.short	(.L_318 - .L_317)
.L_317:
        /*003c*/ 	.word	0x00000000
        /*0040*/ 	.short	0x0003
        /*0042*/ 	.short	0x0014
        /*0044*/ 	.byte	0x00, 0xf0, 0x11, 0x00


	//----- nvinfo : EIATTR_KPARAM_INFO
	.align		4
.L_318:
        /*0048*/ 	.byte	0x04, 0x17
        /*004a*/ 	.short	(.L_320 - .L_319)
.L_319:
        /*004c*/ 	.word	0x00000000
        /*0050*/ 	.short	0x0002
        /*0052*/ 	.short	0x0010
        /*0054*/ 	.byte	0x00, 0xf0, 0x11, 0x00


	//----- nvinfo : EIATTR_KPARAM_INFO
	.align		4
.L_320:
        /*0058*/ 	.byte	0x04, 0x17
        /*005a*/ 	.short	(.L_322 - .L_321)
.L_321:
        /*005c*/ 	.word	0x00000000
        /*0060*/ 	.short	0x0001
        /*0062*/ 	.short	0x0008
        /*0064*/ 	.byte	0x00, 0xf5, 0x21, 0x00


	//----- nvinfo : EIATTR_KPARAM_INFO
	.align		4
.L_322:
        /*0068*/ 	.byte	0x04, 0x17
        /*006a*/ 	.short	(.L_324 - .L_323)
.L_323:
        /*006c*/ 	.word	0x00000000
        /*0070*/ 	.short	0x0000
        /*0072*/ 	.short	0x0000
        /*0074*/ 	.byte	0x00, 0xf5, 0x21, 0x00


	//----- nvinfo : EIATTR_SPARSE_MMA_MASK
	.align		4
.L_324:
        /*0078*/ 	.byte	0x03, 0x50
        /*007a*/ 	.short	0x0000


	//----- nvinfo : EIATTR_MAXREG_COUNT
	.align		4
        /*007c*/ 	.byte	0x03, 0x1b
        /*007e*/ 	.short	0x00ff


	//----- nvinfo : EIATTR_MERCURY_ISA_VERSION
	.align		4
        /*0080*/ 	.byte	0x03, 0x5f
        /*0082*/ 	.short	0x0101


	//----- nvinfo : EIATTR_INT_WARP_WIDE_INSTR_OFFSETS
	.align		4
        /*0084*/ 	.byte	0x04, 0x31
        /*0086*/ 	.short	(.L_326 - .L_325)


	//   ....[0]....
.L_325:
        /*0088*/ 	.word	0x00000200


	//   ....[1]....
        /*008c*/ 	.word	0x00000280


	//----- nvinfo : EIATTR_VRC_CTA_INIT_COUNT
	.align		4
.L_326:
        /*0090*/ 	.byte	0x02, 0x4a
	.zero		1
	.zero		1


	//----- nvinfo : EIATTR_EXIT_INSTR_OFFSETS
	.align		4
        /*0094*/ 	.byte	0x04, 0x1c
        /*0096*/ 	.short	(.L_328 - .L_327)


	//   ....[0]....
.L_327:
        /*0098*/ 	.word	0x000000f0


	//   ....[1]....
        /*009c*/ 	.word	0x00000130


	//   ....[2]....
        /*00a0*/ 	.word	0x000001a0


	//   ....[3]....
        /*00a4*/ 	.word	0x00000250


	//   ....[4]....
        /*00a8*/ 	.word	0x00000310


	//----- nvinfo : EIATTR_CRS_STACK_SIZE
	.align		4
.L_328:
        /*00ac*/ 	.byte	0x04, 0x1e
        /*00ae*/ 	.short	(.L_330 - .L_329)
.L_329:
        /*00b0*/ 	.word	0x00000000


	//----- nvinfo : EIATTR_CBANK_PARAM_SIZE
	.align		4
.L_330:
        /*00b4*/ 	.byte	0x03, 0x19
        /*00b6*/ 	.short	0x0024


	//----- nvinfo : EIATTR_PARAM_CBANK
	.align		4
        /*00b8*/ 	.byte	0x04, 0x0a
        /*00ba*/ 	.short	(.L_332 - .L_331)
	.align		4
.L_331:
        /*00bc*/ 	.word	index@(.nv.constant0._Z11calc_rewardPiS_iiiii)
        /*00c0*/ 	.short	0x0380
        /*00c2*/ 	.short	0x0024


	//----- nvinfo : EIATTR_SW_WAR
	.align		4
.L_332:
        /*00c4*/ 	.byte	0x04, 0x36
        /*00c6*/ 	.short	(.L_334 - .L_333)
.L_333:
        /*00c8*/ 	.word	0x00000008
.L_334:


//--------------------- .nv.info._Z9in_boundsPfS_iii --------------------------
	.section	.nv.info._Z9in_boundsPfS_iii,"",@"SHT_CUDA_INFO"
	.sectionflags	@""
	.align	4


	//----- nvinfo : EIATTR_CUDA_API_VERSION
	.align		4
        /*0000*/ 	.byte	0x04, 0x37
        /*0002*/ 	.short	(.L_336 - .L_335)
.L_335:
        /*0004*/ 	.word	0x00000082


	//----- nvinfo : EIATTR_KPARAM_INFO
	.align		4
.L_336:
        /*0008*/ 	.byte	0x04, 0x17
        /*000a*/ 	.short	(.L_338 - .L_337)
.L_337:
        /*000c*/ 	.word	0x00000000
        /*0010*/ 	.short	0x0004
        /*0012*/ 	.short	0x0018
        /*0014*/ 	.byte	0x00, 0xf0, 0x11, 0x00


	//----- nvinfo : EIATTR_KPARAM_INFO
	.align		4
.L_338:
        /*0018*/ 	.byte	0x04, 0x17
        /*001a*/ 	.short	(.L_340 - .L_339)
.L_339:
        /*001c*/ 	.word	0x00000000
        /*0020*/ 	.short	0x0003
        /*0022*/ 	.short	0x0014
        /*0024*/ 	.byte	0x00, 0xf0, 0x11, 0x00


	//----- nvinfo : EIATTR_KPARAM_INFO
	.align		4
.L_340:
        /*0028*/ 	.byte	0x04, 0x17
        /*002a*/ 	.short	(.L_342 - .L_341)
.L_341:
        /*002c*/ 	.word	0x00000000
        /*0030*/ 	.short	0x0002
        /*0032*/ 	.short	0x0010
        /*0034*/ 	.byte	0x00, 0xf0, 0x11, 0x00


	//----- nvinfo : EIATTR_KPARAM_INFO
	.align		4
.L_342:
        /*0038*/ 	.byte	0x04, 0x17
        /*003a*/ 	.short	(.L_344 - .L_343)
.L_343:
        /*003c*/ 	.word	0x00000000
        /*0040*/ 	.short	0x0001
        /*0042*/ 	.short	0x0008
        /*0044*/ 	.byte	0x00, 0xf5, 0x21, 0x00


	//----- nvinfo : EIATTR_KPARAM_INFO
	.align		4
.L_344:
        /*0048*/ 	.byte	0x04, 0x17
        /*004a*/ 	.short	(.L_346 - .L_345)
.L_345:
        /*004c*/ 	.word	0x00000000
        /*0050*/ 	.short	0x0000
        /*0052*/ 	.short	0x0000
        /*0054*/ 	.byte	0x00, 0xf5, 0x21, 0x00


	//----- nvinfo : EIATTR_SPARSE_MMA_MASK
	.align		4
.L_346:
        /*0058*/ 	.byte	0x03, 0x50
        /*005a*/ 	.short	0x0000


	//----- nvinfo : EIATTR_MAXREG_COUNT
	.align		4
        /*005c*/ 	.byte	0x03, 0x1b
        /*005e*/ 	.short	0x00ff


	//----- nvinfo : EIATTR_MERCURY_ISA_VERSION
	.align		4
        /*0060*/ 	.byte	0x03, 0x5f
        /*0062*/ 	.short	0x0101


	//----- nvinfo : EIATTR_VRC_CTA_INIT_COUNT
	.align		4
        /*0064*/ 	.byte	0x02, 0x4a
	.zero		1
	.zero		1


	//----- nvinfo : EIATTR_EXIT_INSTR_OFFSETS
	.align		4
        /*0068*/ 	.byte	0x04, 0x1c
        /*006a*/ 	.short	(.L_348 - .L_347)


	//   ....[0]....
.L_347:
        /*006c*/ 	.word	0x000000d0


	//   ....[1]....
        /*0070*/ 	.word	0x000002d0


	//   ....[2]....
        /*0074*/ 	.word	0x000002f0


	//----- nvinfo : EIATTR_CRS_STACK_SIZE
	.align		4
.L_348:
        /*0078*/ 	.byte	0x04, 0x1e
        /*007a*/ 	.short	(.L_350 - .L_349)
.L_349:
        /*007c*/ 	.word	0x00000000


	//----- nvinfo : EIATTR_CBANK_PARAM_SIZE
	.align		4
.L_350:
        /*0080*/ 	.byte	0x03, 0x19
        /*0082*/ 	.short	0x001c


	//----- nvinfo : EIATTR_PARAM_CBANK
	.align		4
        /*0084*/ 	.byte	0x04, 0x0a
        /*0086*/ 	.short	(.L_352 - .L_351)
	.align		4
.L_351:
        /*0088*/ 	.word	index@(.nv.constant0._Z9in_boundsPfS_iii)
        /*008c*/ 	.short	0x0380
        /*008e*/ 	.short	0x001c


	//----- nvinfo : EIATTR_SW_WAR
	.align		4
.L_352:
        /*0090*/ 	.byte	0x04, 0x36
        /*0092*/ 	.short	(.L_354 - .L_353)
.L_353:
        /*0094*/ 	.word	0x00000008
.L_354:


//--------------------- .nv.info._Z13i_have_a_stdpfPiPbS_PfS1_ffffiiiii --------------------------
	.section	.nv.info._Z13i_have_a_stdpfPiPbS_PfS1_ffffiiiii,"",@"SHT_CUDA_INFO"
	.sectionflags	@""
	.align	4


	//----- nvinfo : EIATTR_CUDA_API_VERSION
	.align		4
        /*0000*/ 	.byte	0x04, 0x37
        /*0002*/ 	.short	(.L_356 - .L_355)
.L_355:
        /*0004*/ 	.word	0x00000082


	//----- nvinfo : EIATTR_KPARAM_INFO
	.align		4
.L_356:
        /*0008*/ 	.byte	0x04, 0x17
        /*000a*/ 	.short	(.L_358 - .L_357)
.L_357:
        /*000c*/ 	.word	0x00000000
        /*0010*/ 	.short	0x000e
        /*0012*/ 	.short	0x0050
        /*0014*/ 	.byte	0x00, 0xf0, 0x11, 0x00


	//----- nvinfo : EIATTR_KPARAM_INFO
	.align		4
.L_358:
        /*0018*/ 	.byte	0x04, 0x17
        /*001a*/ 	.short	(.L_360 - .L_359)
.L_359:
        /*001c*/ 	.word	0x00000000
        /*0020*/ 	.short	0x000d
        /*0022*/ 	.short	0x004c
        /*0024*/ 	.byte	0x00, 0xf0, 0x11, 0x00


	//----- nvinfo : EIATTR_KPARAM_INFO
	.align		4
.L_360:
        /*0028*/ 	.byte	0x04, 0x17
        /*002a*/ 	.short	(.L_362 - .L_361)
.L_361:
        /*002c*/ 	.word	0x00000000
        /*0030*/ 	.short	0x000c
        /*0032*/ 	.short	0x0048
        /*0034*/ 	.byte	0x00, 0xf0, 0x11, 0x00


	//----- nvinfo : EIATTR_KPARAM_INFO
	.align		4
.L_362:
        /*0038*/ 	.byte	0x04, 0x17
        /*003a*/ 	.short	(.L_364 - .L_363)
.L_363:
        /*003c*/ 	.word	0x00000000
        /*0040*/ 	.short	0x000b
        /*0042*/ 	.short	0x0044
        /*0044*/ 	.byte	0x00, 0xf0, 0x11, 0x00


	//----- nvinfo : EIATTR_KPARAM_INFO
	.align		4
.L_364:
        /*0048*/ 	.byte	0x04, 0x17
        /*004a*/ 	.short	(.L_366 - .L_365)
.L_365:
        /*004c*/ 	.word	0x00000000
        /*0050*/ 	.short	0x000a
        /*0052*/ 	.short	0x0040
        /*0054*/ 	.byte	0x00, 0xf0, 0x11, 0x00


	//----- nvinfo : EIATTR_KPARAM_INFO
	.align		4
.L_366:
        /*0058*/ 	.byte	0x04, 0x17
        /*005a*/ 	.short	(.L_368 - .L_367)
.L_367:
        /*005c*/ 	.word	0x00000000
        /*0060*/ 	.short	0x0009
        /*0062*/ 	.short	0x003c
        /*0064*/ 	.byte	0x00, 0xf0, 0x11, 0x00


	//----- nvinfo : EIATTR_KPARAM_INFO
	.align		4
.L_368:
        /*0068*/ 	.byte	0x04, 0x17
        /*006a*/ 	.short	(.L_370 - .L_369)
.L_369:
        /*006c*/ 	.word	0x00000000
        /*0070*/ 	.short	0x0008
        /*0072*/ 	.short	0x0038
        /*0074*/ 	.byte	0x00, 0xf0, 0x11, 0x00


	//----- nvinfo : EIATTR_KPARAM_INFO
	.align		4
.L_370:
        /*0078*/ 	.byte	0x04, 0x17
        /*007a*/ 	.short	(.L_372 - .L_371)
.L_371:
        /*007c*/ 	.word	0x00000000
        /*0080*/ 	.short	0x0007
        /*0082*/ 	.short	0x0034
        /*0084*/ 	.byte	0x00, 0xf0, 0x11, 0x00


	//----- nvinfo : EIATTR_KPARAM_INFO
	.align		4
.L_372:
        /*0088*/ 	.byte	0x04, 0x17
        /*008a*/ 	.short	(.L_374 - .L_373)
.L_373:
        /*008c*/ 	.word	0x00000000
        /*0090*/ 	.short	0x0006
        /*0092*/ 	.short	0x0030
        /*0094*/ 	.byte	0x00, 0xf0, 0x11, 0x00


	//----- nvinfo : EIATTR_KPARAM_INFO
	.align		4
.L_374:
        /*0098*/ 	.byte	0x04, 0x17
        /*009a*/ 	.short	(.L_376 - .L_375)
.L_375:
        /*009c*/ 	.word	0x00000000
        /*00a0*/ 	.short	0x0005
        /*00a2*/ 	.short	0x0028
        /*00a4*/ 	.byte	0x00, 0xf5, 0x21, 0x00


	//----- nvinfo : EIATTR_KPARAM_INFO
	.align		4
.L_376:
        /*00a8*/ 	.byte	0x04, 0x17
        /*00aa*/ 	.short	(.L_378 - .L_377)
.L_377:
        /*00ac*/ 	.word	0x00000000
        /*00b0*/ 	.short	0x0004
        /*00b2*/ 	.short	0x0020
        /*00b4*/ 	.byte	0x00, 0xf5, 0x21, 0x00


	//----- nvinfo : EIATTR_KPARAM_INFO
	.align		4
.L_378:
        /*00b8*/ 	.byte	0x04, 0x17
        /*00ba*/ 	.short	(.L_380 - .L_379)
.L_379:
        /*00bc*/ 	.word	0x00000000
        /*00c0*/ 	.short	0x0003
        /*00c2*/ 	.short	0x0018
        /*00c4*/ 	.byte	0x00, 0xf5, 0x21, 0x00


	//----- nvinfo : EIATTR_KPARAM_INFO
	.align		4
.L_380:
        /*00c8*/ 	.byte	0x04, 0x17
        /*00ca*/ 	.short	(.L_382 - .L_381)
.L_381:
        /*00cc*/ 	.word	0x00000000
        /*00d0*/ 	.short	0x0002
        /*00d2*/ 	.short	0x0010
        /*00d4*/ 	.byte	0x00, 0xf5, 0x21, 0x00


	//----- nvinfo : EIATTR_KPARAM_INFO
	.align		4
.L_382:
        /*00d8*/ 	.byte	0x04, 0x17
        /*00da*/ 	.short	(.L_384 - .L_383)
.L_383:
        /*00dc*/ 	.word	0x00000000
        /*00e0*/ 	.short	0x0001
        /*00e2*/ 	.short	0x0008
        /*00e4*/ 	.byte	0x00, 0xf5, 0x21, 0x00


	//----- nvinfo : EIATTR_KPARAM_INFO
	.align		4
.L_384:
        /*00e8*/ 	.byte	0x04, 0x17
        /*00ea*/ 	.short	(.L_386 - .L_385)
.L_385:
        /*00ec*/ 	.word	0x00000000
        /*00f0*/ 	.short	0x0000
        /*00f2*/ 	.short	0x0000
        /*00f4*/ 	.byte	0x00, 0xf0, 0x11, 0x00


	//----- nvinfo : EIATTR_SPARSE_MMA_MASK
	.align		4
.L_386:
        /*00f8*/ 	.byte	0x03, 0x50
        /*00fa*/ 	.short	0x0000


	//----- nvinfo : EIATTR_MAXREG_COUNT
	.align		4
        /*00fc*/ 	.byte	0x03, 0x1b
        /*00fe*/ 	.short	0x00ff


	//----- nvinfo : EIATTR_MERCURY_ISA_VERSION
	.align		4
        /*0100*/ 	.byte	0x03, 0x5f
        /*0102*/ 	.short	0x0101


	//----- nvinfo : EIATTR_VRC_CTA_INIT_COUNT
	.align		4
        /*0104*/ 	.byte	0x02, 0x4a
	.zero		1
	.zero		1


	//----- nvinfo : EIATTR_EXIT_INSTR_OFFSETS
	.align		4
        /*0108*/ 	.byte	0x04, 0x1c
        /*010a*/ 	.short	(.L_388 - .L_387)


	//   ....[0]....
.L_387:
        /*010c*/ 	.word	0x00000190


	//   ....[1]....
        /*0110*/ 	.word	0x00000210


	//   ....[2]....
        /*0114*/ 	.word	0x00000380


	//   ....[3]....
        /*0118*/ 	.word	0x000003b0


	//   ....[4]....
        /*011c*/ 	.word	0x000009f0


	//   ....[5]....
        /*0120*/ 	.word	0x00000c60


	//----- nvinfo : EIATTR_CRS_STACK_SIZE
	.align		4
.L_388:
        /*0124*/ 	.byte	0x04, 0x1e
        /*0126*/ 	.short	(.L_390 - .L_389)
.L_389:
        /*0128*/ 	.word	0x00000000


	//----- nvinfo : EIATTR_CBANK_PARAM_SIZE
	.align		4
.L_390:
        /*012c*/ 	.byte	0x03, 0x19
        /*012e*/ 	.short	0x0054


	//----- nvinfo : EIATTR_PARAM_CBANK
	.align		4
        /*0130*/ 	.byte	0x04, 0x0a
        /*0132*/ 	.short	(.L_392 - .L_391)
	.align		4
.L_391:
        /*0134*/ 	.word	index@(.nv.constant0._Z13i_have_a_stdpfPiPbS_PfS1_ffffiiiii)
        /*0138*/ 	.short	0x0380
        /*013a*/ 	.short	0x0054


	//----- nvinfo : EIATTR_SW_WAR
	.align		4
.L_392:
        /*013c*/ 	.byte	0x04, 0x36
        /*013e*/ 	.short	(.L_394 - .L_393)
.L_393:
        /*0140*/ 	.word	0x00000008
.L_394:


//--------------------- .nv.callgraph             --------------------------
	.section	.nv.callgraph,"",@"SHT_CUDA_CALLGRAPH"
	.align	4
	.sectionentsize	8
	.align		4
        /*0000*/ 	.word	0x00000000
	.align		4
        /*0004*/ 	.word	0xffffffff
	.align		4
        /*0008*/ 	.word	0x00000000
	.align		4
        /*000c*/ 	.word	0xfffffffe
	.align		4
        /*0010*/ 	.word	0x00000000
	.align		4
        /*0014*/ 	.word	0xfffffffd
	.align		4
        /*0018*/ 	.word	0x00000000
	.align		4
        /*001c*/ 	.word	0xfffffffc


//--------------------- .nv.constant4             --------------------------
	.section	.nv.constant4,"a",@progbits
	.align	8
	.align		8
.nv.constant4:
        /*0000*/ 	.dword	precalc_xorwow_matrix
	.align		8
        /*0008*/ 	.dword	precalc_xorwow_offset_matrix
	.align		8
        /*0010*/ 	.dword	mrg32k3aM1
	.align		8
        /*0018*/ 	.dword	mrg32k3aM2
	.align		8
        /*0020*/ 	.dword	mrg32k3aM1SubSeq
	.align		8
        /*0028*/ 	.dword	mrg32k3aM2SubSeq
	.align		8
        /*0030*/ 	.dword	mrg32k3aM1Seq
	.align		8
        /*0038*/ 	.dword	mrg32k3aM2Seq


//--------------------- .nv.constant3             --------------------------
	.section	.nv.constant3,"a",@progbits
	.align	8
.nv.constant3:
	.type		__cr_lgamma_table,@object
	.size		__cr_lgamma_table,(.L_8 - __cr_lgamma_table)
__cr_lgamma_table:
        /*0000*/ 	.byte	0x00, 0x00, 0x00, 0x00, 0x00, 0x00, 0x00, 0x00, 0x00, 0x00, 0x00, 0x00, 0x00, 0x00, 0x00, 0x00
        /*0010*/ 	.byte	0xef, 0x39, 0xfa, 0xfe, 0x42, 0x2e, 0xe6, 0x3f, 0x02, 0x20, 0x2a, 0xfa, 0x0b, 0xab, 0xfc, 0x3f
        /*0020*/ 	.byte	0xf9, 0x2c, 0x92, 0x7c, 0xa7, 0x6c, 0x09, 0x40, 0xc9, 0x79, 0x44, 0x3c, 0x64, 0x26, 0x13, 0x40
        /*0030*/ 	.byte	0xca, 0x01, 0xcf, 0x3a, 0x27, 0x51, 0x1a, 0x40, 0x30, 0xcc, 0x2d, 0xf3, 0xe1, 0x0c, 0x21, 0x40
        /*0040*/ 	.byte	0x0d, 0xb7, 0xfc, 0x82, 0x8e, 0x35, 0x25, 0x40
.L_8:


//--------------------- .text._Z11input_firesPiS_ii --------------------------
	.section	.text._Z11input_firesPiS_ii,"ax",@progbits
	.align	128
        .global         _Z11input_firesPiS_ii
        .type           _Z11input_firesPiS_ii,@function
        .size           _Z11input_firesPiS_ii,(.L_x_169 - _Z11input_firesPiS_ii)
        .other          _Z11input_firesPiS_ii,@"STO_CUDA_ENTRY STV_DEFAULT"
_Z11input_firesPiS_ii:
.text._Z11input_firesPiS_ii:
[----:B------:R-:W-:Y:S01]  /*0000*/  LDC R1, c[0x0][0x37c] ;  /* 0x0000df00ff017b82 */ /* 0x000fe20000000800 */
[----:B------:R-:W0:Y:S07]  /*0010*/  S2R R0, SR_TID.X ;  /* 0x0000000000007919 */ /* 0x000e2e0000002100 */
[----:B------:R-:W0:Y:S01]  /*0020*/  S2UR UR4, SR_CTAID.X ;  /* 0x00000000000479c3 */ /* 0x000e220000002500 */
[----:B------:R-:W1:Y:S07]  /*0030*/  LDCU UR6, c[0x0][0x390] ;  /* 0x00007200ff0677ac */ /* 0x000e6e0008000800 */
[----:B------:R-:W0:Y:S02]  /*0040*/  LDC R7, c[0x0][0x360] ;  /* 0x0000d800ff077b82 */ /* 0x000e240000000800 */
[----:B0-----:R-:W-:-:S05]  /*0050*/  IMAD R7, R7, UR4, R0 ;  /* 0x0000000407077c24 */ /* 0x001fca000f8e0200 */
[----:B-1----:R-:W-:-:S13]  /*0060*/  ISETP.GE.AND P0, PT, R7, UR6, PT ;  /* 0x0000000607007c0c */ /* 0x002fda000bf06270 */
[----:B------:R-:W-:Y:S05]  /*0070*/  @P0 EXIT ;  /* 0x000000000000094d */ /* 0x000fea0003800000 */
[----:B------:R-:W0:Y:S01]  /*0080*/  LDC R0, c[0x0][0x394] ;  /* 0x0000e500ff007b82 */ /* 0x000e220000000800 */
[----:B------:R-:W1:Y:S07]  /*0090*/  LDCU.64 UR4, c[0x0][0x358] ;  /* 0x00006b00ff0477ac */ /* 0x000e6e0008000a00 */
[----:B------:R-:W2:Y:S01]  /*00a0*/  LDC.64 R2, c[0x0][0x388] ;  /* 0x0000e200ff027b82 */ /* 0x000ea20000000a00 */
[----:B0-----:R-:W-:-:S04]  /*00b0*/  IMAD R5, R0, UR6, R7 ;  /* 0x0000000600057c24 */ /* 0x001fc8000f8e0207 */
[----:B--2---:R-:W-:-:S03]  /*00c0*/  IMAD.WIDE R2, R5, 0x4, R2 ;  /* 0x0000000405027825 */ /* 0x004fc600078e0202 */
[----:B------:R-:W0:Y:S03]  /*00d0*/  LDC.64 R4, c[0x0][0x380] ;  /* 0x0000e000ff047b82 */ /* 0x000e260000000a00 */
[----:B-1----:R-:W2:Y:S01]  /*00e0*/  LDG.E R3, desc[UR4][R2.64] ;  /* 0x0000000402037981 */ /* 0x002ea2000c1e1900 */
[----:B0-----:R-:W-:-:S05]  /*00f0*/  IMAD.WIDE R4, R7, 0x4, R4 ;  /* 0x0000000407047825 */ /* 0x001fca00078e0204 */
[----:B--2---:R-:W-:Y:S01]  /*0100*/  STG.E desc[UR4][R4.64], R3 ;  /* 0x0000000304007986 */ /* 0x004fe2000c101904 */
[----:B------:R-:W-:Y:S05]  /*0110*/  EXIT ;  /* 0x000000000000794d */ /* 0x000fea0003800000 */
.L_x_0:
[----:B------:R-:W-:-:S00]  /*0120*/  BRA `(.L_x_0) ;  /* 0xfffffffc00fc7947 */ /* 0x000fc0000383ffff */
[----:B------:R-:W-:-:S00]  /*0130*/  NOP ;  /* 0x0000000000007918 */ /* 0x000fc00000000000 */
        /* <DEDUP_REMOVED lines=12> */
.L_x_169:


//--------------------- .text._Z15make_some_inputPiPfiii --------------------------
	.section	.text._Z15make_some_inputPiPfiii,"ax",@progbits
	.align	128
        .global         _Z15make_some_inputPiPfiii
        .type           _Z15make_some_inputPiPfiii,@function
        .size           _Z15make_some_inputPiPfiii,(.L_x_170 - _Z15make_some_inputPiPfiii)
        .other          _Z15make_some_inputPiPfiii,@"STO_CUDA_ENTRY STV_DEFAULT"
_Z15make_some_inputPiPfiii:
.text._Z15make_some_inputPiPfiii:
[----:B------:R-:W0:Y:S01]  /*0000*/  LDC R1, c[0x0][0x37c] ;  /* 0x0000df00ff017b82 */ /* 0x000e220000000800 */
[----:B------:R-:W1:Y:S07]  /*0010*/  S2R R3, SR_TID.Y ;  /* 0x0000000000037919 */ /* 0x000e6e0000002200 */
[----:B------:R-:W2:Y:S01]  /*0020*/  LDC R7, c[0x0][0x360] ;  /* 0x0000d800ff077b82 */ /* 0x000ea20000000800 */
[----:B------:R-:W3:Y:S01]  /*0030*/  LDCU.64 UR8, c[0x0][0x390] ;  /* 0x00007200ff0877ac */ /* 0x000ee20008000a00 */
[----:B0-----:R-:W-:Y:S01]  /*0040*/  VIADD R1, R1, 0xffffffd0 ;  /* 0xffffffd001017836 */ /* 0x001fe20000000000 */
[----:B------:R-:W2:Y:S05]  /*0050*/  S2R R0, SR_TID.X ;  /* 0x0000000000007919 */ /* 0x000eaa0000002100 */
[----:B------:R-:W1:Y:S08]  /*0060*/  S2UR UR5, SR_CTAID.Y ;  /* 0x00000000000579c3 */ /* 0x000e700000002600 */
[----:B------:R-:W1:Y:S08]  /*0070*/  LDC R14, c[0x0][0x364] ;  /* 0x0000d900ff0e7b82 */ /* 0x000e700000000800 */
[----:B------:R-:W2:Y:S01]  /*0080*/  S2UR UR4, SR_CTAID.X ;  /* 0x00000000000479c3 */ /* 0x000ea20000002500 */
[----:B-1----:R-:W-:-:S05]  /*0090*/  IMAD R14, R14, UR5, R3 ;  /* 0x000000050e0e7c24 */ /* 0x002fca000f8e0203 */
[----:B---3--:R-:W-:Y:S01]  /*00a0*/  ISETP.GE.AND P0, PT, R14, UR9, PT ;  /* 0x000000090e007c0c */ /* 0x008fe2000bf06270 */
[----:B--2---:R-:W-:-:S05]  /*00b0*/  IMAD R7, R7, UR4, R0 ;  /* 0x0000000407077c24 */ /* 0x004fca000f8e0200 */
[----:B------:R-:W-:-:S13]  /*00c0*/  ISETP.GE.OR P0, PT, R7, UR8, P0 ;  /* 0x0000000807007c0c */ /* 0x000fda0008706670 */
[----:B------:R-:W-:Y:S05]  /*00d0*/  @P0 EXIT ;  /* 0x000000000000094d */ /* 0x000fea0003800000 */
[----:B------:R-:W0:Y:S01]  /*00e0*/  LDC R2, c[0x0][0x398] ;  /* 0x0000e600ff027b82 */ /* 0x000e220000000800 */
[----:B------:R-:W-:Y:S01]  /*00f0*/  IMAD.MOV.U32 R11, RZ, RZ, -0x266e14b1 ;  /* 0xd991eb4fff0b7424 */ /* 0x000fe200078e00ff */
[----:B------:R-:W1:Y:S01]  /*0100*/  LDCU.64 UR6, c[0x0][0x358] ;  /* 0x00006b00ff0677ac */ /* 0x000e620008000a00 */
[----:B------:R-:W-:Y:S01]  /*0110*/  BSSY.RECONVERGENT B0, `(.L_x_1) ;  /* 0x000025e000007945 */ /* 0x000fe20003800200 */
[----:B------:R-:W-:Y:S01]  /*0120*/  IMAD.MOV.U32 R6, RZ, RZ, R1 ;  /* 0x000000ffff067224 */ /* 0x000fe200078e0001 */
[C---:B0-----:R-:W-:Y:S02]  /*0130*/  LOP3.LUT R0, R2.reuse, 0xaad26b49, RZ, 0x3c, !PT ;  /* 0xaad26b4902007812 */ /* 0x041fe400078e3cff */
[----:B------:R-:W-:-:S03]  /*0140*/  ISETP.GT.AND P0, PT, R2, -0x1, PT ;  /* 0xffffffff0200780c */ /* 0x000fc60003f04270 */
[----:B------:R-:W-:Y:S01]  /*0150*/  IMAD R0, R0, 0x4182bed5, RZ ;  /* 0x4182bed500007824 */ /* 0x000fe200078e02ff */
[----:B------:R-:W-:Y:S02]  /*0160*/  SEL R11, R11, 0x8bf16996, P0 ;  /* 0x8bf169960b0b7807 */ /* 0x000fe40000000000 */
[----:B------:R-:W-:Y:S01]  /*0170*/  ISETP.NE.AND P0, PT, R14, RZ, PT ;  /* 0x000000ff0e00720c */ /* 0x000fe20003f05270 */
[C---:B------:R-:W-:Y:S01]  /*0180*/  VIADD R5, R0.reuse, 0x583f19 ;  /* 0x00583f1900057836 */ /* 0x040fe20000000000 */
[C---:B------:R-:W-:Y:S01]  /*0190*/  LOP3.LUT R8, R0.reuse, 0x159a55e5, RZ, 0x3c, !PT ;  /* 0x159a55e500087812 */ /* 0x040fe200078e3cff */
[----:B------:R-:W-:Y:S01]  /*01a0*/  VIADD R3, R0, 0x75bcd15 ;  /* 0x075bcd1500037836 */ /* 0x000fe20000000000 */
[C---:B------:R-:W-:Y:S01]  /*01b0*/  IADD3 R2, PT, PT, R11.reuse, 0x64f0c9, R0 ;  /* 0x0064f0c90b027810 */ /* 0x040fe20007ffe000 */
[C---:B------:R-:W-:Y:S01]  /*01c0*/  VIADD R9, R11.reuse, 0x1f123bb5 ;  /* 0x1f123bb50b097836 */ /* 0x040fe20000000000 */
[----:B------:R-:W-:Y:S01]  /*01d0*/  LOP3.LUT R4, R11, 0x5491333, RZ, 0x3c, !PT ;  /* 0x054913330b047812 */ /* 0x000fe200078e3cff */
[----:B------:R-:W-:-:S02]  /*01e0*/  IMAD R0, R14, UR8, R7 ;  /* 0x000000080e007c24 */ /* 0x000fc4000f8e0207 */
[----:B------:R0:W-:Y:S04]  /*01f0*/  STL.64 [R1], R2 ;  /* 0x0000000201007387 */ /* 0x0001e80000100a00 */
[----:B------:R0:W-:Y:S04]  /*0200*/  STL.64 [R1+0x8], R8 ;  /* 0x0000080801007387 */ /* 0x0001e80000100a00 */
[----:B------:R0:W-:Y:S01]  /*0210*/  STL.64 [R1+0x10], R4 ;  /* 0x0000100401007387 */ /* 0x0001e20000100a00 */
[----:B-1----:R-:W-:Y:S05]  /*0220*/  @!P0 BRA `(.L_x_2) ;  /* 0x0000002400308947 */ /* 0x002fea0003800000 */
[----:B------:R-:W-:-:S07]  /*0230*/  CS2R R12, SRZ ;  /* 0x00000000000c7805 */ /* 0x000fce000001ff00 */
.L_x_11:
[----:B0-----:R-:W-:Y:S01]  /*0240*/  LOP3.LUT R2, R14, 0x3, RZ, 0xc0, !PT ;  /* 0x000000030e027812 */ /* 0x001fe200078ec0ff */
[----:B------:R-:W-:Y:S03]  /*0250*/  BSSY.RECONVERGENT B1, `(.L_x_3) ;  /* 0x0000243000017945 */ /* 0x000fe60003800200 */
[----:B------:R-:W-:-:S04]  /*0260*/  ISETP.NE.U32.AND P0, PT, R2, RZ, PT ;  /* 0x000000ff0200720c */ /* 0x000fc80003f05070 */
[----:B------:R-:W-:-:S13]  /*0270*/  ISETP.NE.AND.EX P0, PT, RZ, RZ, PT, P0 ;  /* 0x000000ffff00720c */ /* 0x000fda0003f05300 */
[----:B------:R-:W-:Y:S05]  /*0280*/  @!P0 BRA `(.L_x_4) ;  /* 0x0000002000fc8947 */ /* 0x000fea0003800000 */
[----:B------:R-:W0:Y:S01]  /*0290*/  LDC.64 R10, c[0x4][RZ] ;  /* 0x01000000ff0a7b82 */ /* 0x000e220000000a00 */
[----:B------:R-:W-:Y:S01]  /*02a0*/  IMAD.MOV.U32 R15, RZ, RZ, RZ ;  /* 0x000000ffff0f7224 */ /* 0x000fe200078e00ff */
[----:B------:R-:W-:Y:S02]  /*02b0*/  CS2R R4, SRZ ;  /* 0x0000000000047805 */ /* 0x000fe4000001ff00 */
[----:B------:R-:W-:Y:S01]  /*02c0*/  CS2R R8, SRZ ;  /* 0x0000000000087805 */ /* 0x000fe2000001ff00 */
[----:B------:R-:W-:Y:S02]  /*02d0*/  IMAD.MOV.U32 R3, RZ, RZ, RZ ;  /* 0x000000ffff037224 */ /* 0x000fe400078e00ff */
[----:B0-----:R-:W-:-:S07]  /*02e0*/  IMAD.WIDE.U32 R10, R12, 0xc80, R10 ;  /* 0x00000c800c0a7825 */ /* 0x001fce00078e000a */
.L_x_6:
[----:B------:R-:W-:-:S06]  /*02f0*/  IMAD R2, R15, 0x4, R6 ;  /* 0x000000040f027824 */ /* 0x000fcc00078e0206 */
[----:B------:R-:W5:Y:S01]  /*0300*/  LDL R2, [R2+0x4] ;  /* 0x0000040002027983 */ /* 0x000f620000100800 */
[----:B------:R-:W-:-:S05]  /*0310*/  UMOV UR4, URZ ;  /* 0x000000ff00047c82 */ /* 0x000fca0008000000 */
.L_x_5:
[----:B-----5:R-:W-:Y:S01]  /*0320*/  SHF.R.U32.HI R22, RZ, UR4, R2 ;  /* 0x00000004ff167c19 */ /* 0x020fe20008011602 */
[----:B------:R-:W-:-:S03]  /*0330*/  IMAD.SHL.U32 R16, R15, 0x20, RZ ;  /* 0x000000200f107824 */ /* 0x000fc600078e00ff */
[----:B------:R-:W-:Y:S01]  /*0340*/  LOP3.LUT R17, R22, 0x1, RZ, 0xc0, !PT ;  /* 0x0000000116117812 */ /* 0x000fe200078ec0ff */
[----:B------:R-:W-:-:S03]  /*0350*/  VIADD R16, R16, UR4 ;  /* 0x0000000410107c36 */ /* 0x000fc60008000000 */
[----:B------:R-:W-:Y:S01]  /*0360*/  ISETP.NE.U32.AND P0, PT, R17, 0x1, PT ;  /* 0x000000011100780c */ /* 0x000fe20003f05070 */
[----:B------:R-:W-:-:S03]  /*0370*/  IMAD R17, R16, 0x5, RZ ;  /* 0x0000000510117824 */ /* 0x000fc600078e02ff */
[----:B------:R-:W-:Y:S01]  /*0380*/  R2P PR, R22, 0x7e ;  /* 0x0000007e16007804 */ /* 0x000fe20000000000 */
[----:B------:R-:W-:-:S08]  /*0390*/  IMAD.WIDE.U32 R16, R17, 0x4, R10 ;  /* 0x0000000411107825 */ /* 0x000fd000078e000a */
[----:B------:R-:W2:Y:S04]  /*03a0*/  @!P0 LDG.E R20, desc[UR6][R16.64+0x10] ;  /* 0x0000100610148981 */ /* 0x000ea8000c1e1900 */
[----:B------:R-:W3:Y:S04]  /*03b0*/  @P1 LDG.E R24, desc[UR6][R16.64+0x24] ;  /* 0x0000240610181981 */ /* 0x000ee8000c1e1900 */
[----:B------:R-:W4:Y:S04]  /*03c0*/  @P2 LDG.E R26, desc[UR6][R16.64+0x38] ;  /* 0x00003806101a2981 */ /* 0x000f28000c1e1900 */
[----:B------:R-:W4:Y:S04]  /*03d0*/  @P3 LDG.E R28, desc[UR6][R16.64+0x4c] ;  /* 0x00004c06101c3981 */ /* 0x000f28000c1e1900 */
[----:B------:R-:W4:Y:S04]  /*03e0*/  @P4 LDG.E R21, desc[UR6][R16.64+0x60] ;  /* 0x0000600610154981 */ /* 0x000f28000c1e1900 */
[----:B------:R-:W4:Y:S04]  /*03f0*/  @!P0 LDG.E R18, desc[UR6][R16.64] ;  /* 0x0000000610128981 */ /* 0x000f28000c1e1900 */
[----:B------:R-:W4:Y:S04]  /*0400*/  @!P0 LDG.E R19, desc[UR6][R16.64+0x4] ;  /* 0x0000040610138981 */ /* 0x000f28000c1e1900 */
[----:B------:R-:W4:Y:S04]  /*0410*/  @P5 LDG.E R23, desc[UR6][R16.64+0x74] ;  /* 0x0000740610175981 */ /* 0x000f28000c1e1900 */
[----:B------:R-:W4:Y:S01]  /*0420*/  @P3 LDG.E R25, desc[UR6][R16.64+0x48] ;  /* 0x0000480610193981 */ /* 0x000f22000c1e1900 */
[----:B--2---:R-:W-:-:S03]  /*0430*/  @!P0 LOP3.LUT R5, R5, R20, RZ, 0x3c, !PT ;  /* 0x0000001405058212 */ /* 0x004fc600078e3cff */
[----:B------:R-:W2:Y:S01]  /*0440*/  @P1 LDG.E R20, desc[UR6][R16.64+0x14] ;  /* 0x0000140610141981 */ /* 0x000ea2000c1e1900 */
[----:B---3--:R-:W-:-:S03]  /*0450*/  @P1 LOP3.LUT R5, R5, R24, RZ, 0x3c, !PT ;  /* 0x0000001805051212 */ /* 0x008fc600078e3cff */
[----:B------:R-:W3:Y:S01]  /*0460*/  @P1 LDG.E R24, desc[UR6][R16.64+0x1c] ;  /* 0x00001c0610181981 */ /* 0x000ee2000c1e1900 */
[----:B----4-:R-:W-:-:S03]  /*0470*/  @P2 LOP3.LUT R5, R5, R26, RZ, 0x3c, !PT ;  /* 0x0000001a05052212 */ /* 0x010fc600078e3cff */
[----:B------:R-:W4:Y:S01]  /*0480*/  @P2 LDG.E R26, desc[UR6][R16.64+0x28] ;  /* 0x00002806101a2981 */ /* 0x000f22000c1e1900 */
[----:B------:R-:W-:-:S03]  /*0490*/  @P3 LOP3.LUT R5, R5, R28, RZ, 0x3c, !PT ;  /* 0x0000001c05053212 */ /* 0x000fc600078e3cff */
[----:B------:R-:W3:Y:S01]  /*04a0*/  @P6 LDG.E R28, desc[UR6][R16.64+0x88] ;  /* 0x00008806101c6981 */ /* 0x000ee2000c1e1900 */
[----:B------:R-:W-:-:S03]  /*04b0*/  @P4 LOP3.LUT R5, R5, R21, RZ, 0x3c, !PT ;  /* 0x0000001505054212 */ /* 0x000fc600078e3cff */
[----:B------:R-:W3:Y:S01]  /*04c0*/  @P1 LDG.E R21, desc[UR6][R16.64+0x18] ;  /* 0x0000180610151981 */ /* 0x000ee2000c1e1900 */
[----:B------:R-:W-:-:S03]  /*04d0*/  @!P0 LOP3.LUT R3, R3, R18, RZ, 0x3c, !PT ;  /* 0x0000001203038212 */ /* 0x000fc600078e3cff */
[----:B------:R-:W3:Y:S01]  /*04e0*/  @!P0 LDG.E R18, desc[UR6][R16.64+0x8] ;  /* 0x0000080610128981 */ /* 0x000ee2000c1e1900 */
[----:B------:R-:W-:-:S03]  /*04f0*/  @!P0 LOP3.LUT R8, R8, R19, RZ, 0x3c, !PT ;  /* 0x0000001308088212 */ /* 0x000fc600078e3cff */
[----:B------:R-:W3:Y:S01]  /*0500*/  @!P0 LDG.E R19, desc[UR6][R16.64+0xc] ;  /* 0x00000c0610138981 */ /* 0x000ee2000c1e1900 */
[----:B------:R-:W-:-:S03]  /*0510*/  @P5 LOP3.LUT R5, R5, R23, RZ, 0x3c, !PT ;  /* 0x0000001705055212 */ /* 0x000fc600078e3cff */
[----:B------:R-:W3:Y:S01]  /*0520*/  @P1 LDG.E R23, desc[UR6][R16.64+0x20] ;  /* 0x0000200610171981 */ /* 0x000ee2000c1e1900 */
[----:B--2---:R-:W-:-:S03]  /*0530*/  @P1 LOP3.LUT R3, R3, R20, RZ, 0x3c, !PT ;  /* 0x0000001403031212 */ /* 0x004fc600078e3cff */
[----:B------:R-:W2:Y:S01]  /*0540*/  @P3 LDG.E R20, desc[UR6][R16.64+0x3c] ;  /* 0x00003c0610143981 */ /* 0x000ea2000c1e1900 */
[----:B----4-:R-:W-:-:S03]  /*0550*/  @P2 LOP3.LUT R3, R3, R26, RZ, 0x3c, !PT ;  /* 0x0000001a03032212 */ /* 0x010fc600078e3cff */
[----:B------:R-:W4:Y:S01]  /*0560*/  @P4 LDG.E R26, desc[UR6][R16.64+0x50] ;  /* 0x00005006101a4981 */ /* 0x000f22000c1e1900 */
[----:B---3--:R-:W-:-:S03]  /*0570*/  @P1 LOP3.LUT R8, R8, R21, RZ, 0x3c, !PT ;  /* 0x0000001508081212 */ /* 0x008fc600078e3cff */
[----:B------:R-:W3:Y:S01]  /*0580*/  @P2 LDG.E R21, desc[UR6][R16.64+0x34] ;  /* 0x0000340610152981 */ /* 0x000ee2000c1e1900 */
[----:B------:R-:W-:-:S03]  /*0590*/  @!P0 LOP3.LUT R9, R9, R18, RZ, 0x3c, !PT ;  /* 0x0000001209098212 */ /* 0x000fc600078e3cff */
[----:B------:R-:W3:Y:S01]  /*05a0*/  @P2 LDG.E R18, desc[UR6][R16.64+0x30] ;  /* 0x0000300610122981 */ /* 0x000ee2000c1e1900 */
[----:B------:R-:W-:-:S03]  /*05b0*/  @!P0 LOP3.LUT R4, R4, R19, RZ, 0x3c, !PT ;  /* 0x0000001304048212 */ /* 0x000fc600078e3cff */
[----:B------:R-:W3:Y:S01]  /*05c0*/  @P2 LDG.E R19, desc[UR6][R16.64+0x2c] ;  /* 0x00002c0610132981 */ /* 0x000ee2000c1e1900 */
[----:B------:R-:W-:Y:S02]  /*05d0*/  @P1 LOP3.LUT R9, R9, R24, RZ, 0x3c, !PT ;  /* 0x0000001809091212 */ /* 0x000fe400078e3cff */
[----:B------:R-:W-:Y:S01]  /*05e0*/  @P1 LOP3.LUT R4, R4, R23, RZ, 0x3c, !PT ;  /* 0x0000001704041212 */ /* 0x000fe200078e3cff */
[----:B------:R-:W3:Y:S04]  /*05f0*/  @P3 LDG.E R24, desc[UR6][R16.64+0x44] ;  /* 0x0000440610183981 */ /* 0x000ee8000c1e1900 */
[----:B------:R-:W3:Y:S01]  /*0600*/  @P3 LDG.E R23, desc[UR6][R16.64+0x40] ;  /* 0x0000400610173981 */ /* 0x000ee2000c1e1900 */
[----:B--2---:R-:W-:-:S03]  /*0610*/  @P3 LOP3.LUT R3, R3, R20, RZ, 0x3c, !PT ;  /* 0x0000001403033212 */ /* 0x004fc600078e3cff */
[----:B------:R-:W2:Y:S01]  /*0620*/  @P5 LDG.E R20, desc[UR6][R16.64+0x64] ;  /* 0x0000640610145981 */ /* 0x000ea2000c1e1900 */
[----:B----4-:R-:W-:-:S03]  /*0630*/  @P4 LOP3.LUT R3, R3, R26, RZ, 0x3c, !PT ;  /* 0x0000001a03034212 */ /* 0x010fc600078e3cff */
[----:B------:R-:W4:Y:S01]  /*0640*/  @P6 LDG.E R26, desc[UR6][R16.64+0x78] ;  /* 0x00007806101a6981 */ /* 0x000f22000c1e1900 */
[----:B---3--:R-:W-:-:S03]  /*0650*/  @P2 LOP3.LUT R4, R4, R21, RZ, 0x3c, !PT ;  /* 0x0000001504042212 */ /* 0x008fc600078e3cff */
[----:B------:R-:W3:Y:S01]  /*0660*/  @P4 LDG.E R21, desc[UR6][R16.64+0x5c] ;  /* 0x00005c0610154981 */ /* 0x000ee2000c1e1900 */
[----:B------:R-:W-:-:S03]  /*0670*/  @P2 LOP3.LUT R9, R9, R18, RZ, 0x3c, !PT ;  /* 0x0000001209092212 */ /* 0x000fc600078e3cff */
[----:B------:R-:W3:Y:S01]  /*0680*/  @P4 LDG.E R18, desc[UR6][R16.64+0x58] ;  /* 0x0000580610124981 */ /* 0x000ee2000c1e1900 */
[----:B------:R-:W-:-:S03]  /*0690*/  @P2 LOP3.LUT R8, R8, R19, RZ, 0x3c, !PT ;  /* 0x0000001308082212 */ /* 0x000fc600078e3cff */
[----:B------:R-:W3:Y:S01]  /*06a0*/  @P4 LDG.E R19, desc[UR6][R16.64+0x54] ;  /* 0x0000540610134981 */ /* 0x000ee2000c1e1900 */
[----:B------:R-:W-:Y:S02]  /*06b0*/  @P3 LOP3.LUT R4, R4, R25, RZ, 0x3c, !PT ;  /* 0x0000001904043212 */ /* 0x000fe400078e3cff */
[----:B------:R-:W-:Y:S01]  /*06c0*/  @P3 LOP3.LUT R9, R9, R24, RZ, 0x3c, !PT ;  /* 0x0000001809093212 */ /* 0x000fe200078e3cff */
[----:B------:R-:W3:Y:S01]  /*06d0*/  @P5 LDG.E R25, desc[UR6][R16.64+0x70] ;  /* 0x0000700610195981 */ /* 0x000ee2000c1e1900 */
[----:B------:R-:W-:-:S03]  /*06e0*/  @P3 LOP3.LUT R8, R8, R23, RZ, 0x3c, !PT ;  /* 0x0000001708083212 */ /* 0x000fc600078e3cff */
[----:B------:R-:W3:Y:S04]  /*06f0*/  @P5 LDG.E R23, desc[UR6][R16.64+0x68] ;  /* 0x0000680610175981 */ /* 0x000ee8000c1e1900 */
[----:B------:R-:W3:Y:S01]  /*0700*/  @P5 LDG.E R24, desc[UR6][R16.64+0x6c] ;  /* 0x00006c0610185981 */ /* 0x000ee2000c1e1900 */
[----:B------:R-:W-:Y:S02]  /*0710*/  LOP3.LUT P0, RZ, R22, 0x80, RZ, 0xc0, !PT ;  /* 0x0000008016ff7812 */ /* 0x000fe4000780c0ff */
[----:B--2---:R-:W-:-:S11]  /*0720*/  @P5 LOP3.LUT R3, R3, R20, RZ, 0x3c, !PT ;  /* 0x0000001403035212 */ /* 0x004fd600078e3cff */
        /* <DEDUP_REMOVED lines=15> */
[----:B------:R-:W-:Y:S02]  /*0820*/  @P6 LOP3.LUT R5, R5, R28, RZ, 0x3c, !PT ;  /* 0x0000001c05056212 */ /* 0x000fe400078e3cff */
[----:B--2---:R-:W-:Y:S02]  /*0830*/  @P0 LOP3.LUT R3, R3, R20, RZ, 0x3c, !PT ;  /* 0x0000001403030212 */ /* 0x004fe400078e3cff */
[----:B----4-:R-:W-:Y:S02]  /*0840*/  @P0 LOP3.LUT R5, R5, R26, RZ, 0x3c, !PT ;  /* 0x0000001a05050212 */ /* 0x010fe400078e3cff */
[----:B---3--:R-:W-:Y:S02]  /*0850*/  @P6 LOP3.LUT R4, R4, R21, RZ, 0x3c, !PT ;  /* 0x0000001504046212 */ /* 0x008fe400078e3cff */
[----:B------:R-:W-:Y:S02]  /*0860*/  @P6 LOP3.LUT R9, R9, R18, RZ, 0x3c, !PT ;  /* 0x0000001209096212 */ /* 0x000fe400078e3cff */
[----:B------:R-:W-:-:S02]  /*0870*/  @P6 LOP3.LUT R8, R8, R19, RZ, 0x3c, !PT ;  /* 0x0000001308086212 */ /* 0x000fc400078e3cff */
[----:B------:R-:W-:Y:S02]  /*0880*/  @P0 LOP3.LUT R4, R4, R25, RZ, 0x3c, !PT ;  /* 0x0000001904040212 */ /* 0x000fe400078e3cff */
[----:B------:R-:W-:Y:S02]  /*0890*/  @P0 LOP3.LUT R8, R8, R23, RZ, 0x3c, !PT ;  /* 0x0000001708080212 */ /* 0x000fe400078e3cff */
[----:B------:R-:W-:Y:S02]  /*08a0*/  @P0 LOP3.LUT R9, R9, R24, RZ, 0x3c, !PT ;  /* 0x0000001809090212 */ /* 0x000fe400078e3cff */
[----:B------:R-:W-:-:S13]  /*08b0*/  R2P PR, R22.B1, 0x7f ;  /* 0x0000007f16007804 */ /* 0x000fda0000001000 */
[----:B------:R-:W2:Y:S04]  /*08c0*/  @P0 LDG.E R18, desc[UR6][R16.64+0xb0] ;  /* 0x0000b00610120981 */ /* 0x000ea8000c1e1900 */
[----:B------:R-:W3:Y:S04]  /*08d0*/  @P1 LDG.E R20, desc[UR6][R16.64+0xc4] ;  /* 0x0000c40610141981 */ /* 0x000ee8000c1e1900 */
[----:B------:R-:W4:Y:S04]  /*08e0*/  @P2 LDG.E R28, desc[UR6][R16.64+0xd8] ;  /* 0x0000d806101c2981 */ /* 0x000f28000c1e1900 */
[----:B------:R-:W4:Y:S04]  /*08f0*/  @P3 LDG.E R23, desc[UR6][R16.64+0xec] ;  /* 0x0000ec0610173981 */ /* 0x000f28000c1e1900 */
[----:B------:R-:W4:Y:S04]  /*0900*/  @P0 LDG.E R21, desc[UR6][R16.64+0xac] ;  /* 0x0000ac0610150981 */ /* 0x000f28000c1e1900 */
[----:B------:R-:W4:Y:S04]  /*0910*/  @P0 LDG.E R24, desc[UR6][R16.64+0xa0] ;  /* 0x0000a00610180981 */ /* 0x000f28000c1e1900 */
[----:B------:R-:W4:Y:S04]  /*0920*/  @P0 LDG.E R19, desc[UR6][R16.64+0xa4] ;  /* 0x0000a40610130981 */ /* 0x000f28000c1e1900 */
[----:B------:R-:W4:Y:S04]  /*0930*/  @P0 LDG.E R26, desc[UR6][R16.64+0xa8] ;  /* 0x0000a806101a0981 */ /* 0x000f28000c1e1900 */
[----:B------:R-:W4:Y:S04]  /*0940*/  @P4 LDG.E R25, desc[UR6][R16.64+0x100] ;  /* 0x0001000610194981 */ /* 0x000f28000c1e1900 */
[----:B------:R-:W4:Y:S01]  /*0950*/  @P5 LDG.E R27, desc[UR6][R16.64+0x114] ;  /* 0x00011406101b5981 */ /* 0x000f22000c1e1900 */
[----:B--2---:R-:W-:-:S03]  /*0960*/  @P0 LOP3.LUT R5, R5, R18, RZ, 0x3c, !PT ;  /* 0x0000001205050212 */ /* 0x004fc600078e3cff */
[----:B------:R-:W2:Y:S01]  /*0970*/  @P1 LDG.E R18, desc[UR6][R16.64+0xb4] ;  /* 0x0000b40610121981 */ /* 0x000ea2000c1e1900 */
[----:B---3--:R-:W-:-:S03]  /*0980*/  @P1 LOP3.LUT R5, R5, R20, RZ, 0x3c, !PT ;  /* 0x0000001405051212 */ /* 0x008fc600078e3cff */
[----:B------:R-:W3:Y:S01]  /*0990*/  @P6 LDG.E R20, desc[UR6][R16.64+0x128] ;  /* 0x0001280610146981 */ /* 0x000ee2000c1e1900 */
[----:B----4-:R-:W-:-:S03]  /*09a0*/  @P2 LOP3.LUT R5, R5, R28, RZ, 0x3c, !PT ;  /* 0x0000001c05052212 */ /* 0x010fc600078e3cff */
[----:B------:R-:W4:Y:S01]  /*09b0*/  @P5 LDG.E R28, desc[UR6][R16.64+0x104] ;  /* 0x00010406101c5981 */ /* 0x000f22000c1e1900 */
[----:B------:R-:W-:-:S03]  /*09c0*/  @P3 LOP3.LUT R5, R5, R23, RZ, 0x3c, !PT ;  /* 0x0000001705053212 */ /* 0x000fc600078e3cff */
[----:B------:R-:W4:Y:S01]  /*09d0*/  @P1 LDG.E R23, desc[UR6][R16.64+0xc0] ;  /* 0x0000c00610171981 */ /* 0x000f22000c1e1900 */
[----:B------:R-:W-:-:S03]  /*09e0*/  @P0 LOP3.LUT R4, R4, R21, RZ, 0x3c, !PT ;  /* 0x0000001504040212 */ /* 0x000fc600078e3cff */
[----:B------:R-:W4:Y:S01]  /*09f0*/  @P1 LDG.E R21, desc[UR6][R16.64+0xb8] ;  /* 0x0000b80610151981 */ /* 0x000f22000c1e1900 */
[----:B------:R-:W-:-:S03]  /*0a00*/  @P0 LOP3.LUT R3, R3, R24, RZ, 0x3c, !PT ;  /* 0x0000001803030212 */ /* 0x000fc600078e3cff */
[----:B------:R-:W4:Y:S01]  /*0a10*/  @P2 LDG.E R24, desc[UR6][R16.64+0xc8] ;  /* 0x0000c80610182981 */ /* 0x000f22000c1e1900 */
[----:B------:R-:W-:-:S03]  /*0a20*/  @P0 LOP3.LUT R8, R8, R19, RZ, 0x3c, !PT ;  /* 0x0000001308080212 */ /* 0x000fc600078e3cff */
[----:B------:R-:W4:Y:S01]  /*0a30*/  @P3 LDG.E R19, desc[UR6][R16.64+0xe0] ;  /* 0x0000e00610133981 */ /* 0x000f22000c1e1900 */
[----:B------:R-:W-:Y:S02]  /*0a40*/  @P0 LOP3.LUT R9, R9, R26, RZ, 0x3c, !PT ;  /* 0x0000001a09090212 */ /* 0x000fe400078e3cff */
[----:B------:R-:W-:Y:S01]  /*0a50*/  LOP3.LUT P0, RZ, R22, 0x8000, RZ, 0xc0, !PT ;  /* 0x0000800016ff7812 */ /* 0x000fe2000780c0ff */
[----:B------:R-:W4:Y:S01]  /*0a60*/  @P2 LDG.E R26, desc[UR6][R16.64+0xd0] ;  /* 0x0000d006101a2981 */ /* 0x000f22000c1e1900 */
[----:B------:R-:W-:-:S03]  /*0a70*/  @P4 LOP3.LUT R5, R5, R25, RZ, 0x3c, !PT ;  /* 0x0000001905054212 */ /* 0x000fc600078e3cff */
[----:B------:R-:W4:Y:S04]  /*0a80*/  @P1 LDG.E R22, desc[UR6][R16.64+0xbc] ;  /* 0x0000bc0610161981 */ /* 0x000f28000c1e1900 */
[----:B------:R-:W4:Y:S01]  /*0a90*/  @P2 LDG.E R25, desc[UR6][R16.64+0xcc] ;  /* 0x0000cc0610192981 */ /* 0x000f22000c1e1900 */
[----:B------:R-:W-:-:S03]  /*0aa0*/  @P5 LOP3.LUT R5, R5, R27, RZ, 0x3c, !PT ;  /* 0x0000001b05055212 */ /* 0x000fc600078e3cff */
[----:B------:R-:W4:Y:S01]  /*0ab0*/  @P2 LDG.E R27, desc[UR6][R16.64+0xd4] ;  /* 0x0000d406101b2981 */ /* 0x000f22000c1e1900 */
[----:B--2---:R-:W-:-:S03]  /*0ac0*/  @P1 LOP3.LUT R3, R3, R18, RZ, 0x3c, !PT ;  /* 0x0000001203031212 */ /* 0x004fc600078e3cff */
[----:B------:R-:W2:Y:S01]  /*0ad0*/  @P5 LDG.E R18, desc[UR6][R16.64+0x10c] ;  /* 0x00010c0610125981 */ /* 0x000ea2000c1e1900 */
[----:B---3--:R-:W-:-:S03]  /*0ae0*/  @P6 LOP3.LUT R5, R5, R20, RZ, 0x3c, !PT ;  /* 0x0000001405056212 */ /* 0x008fc600078e3cff */
[----:B------:R-:W3:Y:S01]  /*0af0*/  @P3 LDG.E R20, desc[UR6][R16.64+0xdc] ;  /* 0x0000dc0610143981 */ /* 0x000ee2000c1e1900 */
[----:B----4-:R-:W-:Y:S02]  /*0b00*/  @P1 LOP3.LUT R8, R8, R21, RZ, 0x3c, !PT ;  /* 0x0000001508081212 */ /* 0x010fe400078e3cff */
[----:B------:R-:W-:Y:S01]  /*0b10*/  @P1 LOP3.LUT R4, R4, R23, RZ, 0x3c, !PT ;  /* 0x0000001704041212 */ /* 0x000fe200078e3cff */
[----:B------:R-:W4:Y:S01]  /*0b20*/  @P5 LDG.E R21, desc[UR6][R16.64+0x108] ;  /* 0x0001080610155981 */ /* 0x000f22000c1e1900 */
[----:B------:R-:W-:-:S03]  /*0b30*/  @P2 LOP3.LUT R3, R3, R24, RZ, 0x3c, !PT ;  /* 0x0000001803032212 */ /* 0x000fc600078e3cff */
[----:B------:R-:W2:Y:S04]  /*0b40*/  @P3 LDG.E R23, desc[UR6][R16.64+0xe8] ;  /* 0x0000e80610173981 */ /* 0x000ea8000c1e1900 */
        /* <DEDUP_REMOVED lines=11> */
[----:B---3--:R-:W-:-:S03]  /*0c00*/  @P3 LOP3.LUT R3, R3, R20, RZ, 0x3c, !PT ;  /* 0x0000001403033212 */ /* 0x008fc600078e3cff */
[----:B------:R-:W3:Y:S01]  /*0c10*/  @P6 LDG.E R20, desc[UR6][R16.64+0x118] ;  /* 0x0001180610146981 */ /* 0x000ee2000c1e1900 */
[----:B--2---:R-:W-:-:S03]  /*0c20*/  @P3 LOP3.LUT R4, R4, R23, RZ, 0x3c, !PT ;  /* 0x0000001704043212 */ /* 0x004fc600078e3cff */
[----:B------:R-:W2:Y:S01]  /*0c30*/  @P6 LDG.E R23, desc[UR6][R16.64+0x11c] ;  /* 0x00011c0610176981 */ /* 0x000ea2000c1e1900 */
[----:B----4-:R-:W-:-:S03]  /*0c40*/  @P4 LOP3.LUT R3, R3, R24, RZ, 0x3c, !PT ;  /* 0x0000001803034212 */ /* 0x010fc600078e3cff */
[----:B------:R-:W4:Y:S01]  /*0c50*/  @P0 LDG.E R24, desc[UR6][R16.64+0x12c] ;  /* 0x00012c0610180981 */ /* 0x000f22000c1e1900 */
[----:B------:R-:W-:-:S03]  /*0c60*/  @P3 LOP3.LUT R9, R9, R22, RZ, 0x3c, !PT ;  /* 0x0000001609093212 */ /* 0x000fc600078e3cff */
[----:B------:R-:W4:Y:S01]  /*0c70*/  @P6 LDG.E R22, desc[UR6][R16.64+0x120] ;  /* 0x0001200610166981 */ /* 0x000f22000c1e1900 */
[----:B------:R-:W-:-:S03]  /*0c80*/  @P4 LOP3.LUT R8, R8, R25, RZ, 0x3c, !PT ;  /* 0x0000001908084212 */ /* 0x000fc600078e3cff */
[----:B------:R-:W4:Y:S01]  /*0c90*/  @P0 LDG.E R25, desc[UR6][R16.64+0x130] ;  /* 0x0001300610190981 */ /* 0x000f22000c1e1900 */
[----:B------:R-:W-:Y:S02]  /*0ca0*/  @P4 LOP3.LUT R9, R9, R26, RZ, 0x3c, !PT ;  /* 0x0000001a09094212 */ /* 0x000fe400078e3cff */
[----:B------:R-:W-:Y:S01]  /*0cb0*/  @P5 LOP3.LUT R8, R8, R21, RZ, 0x3c, !PT ;  /* 0x0000001508085212 */ /* 0x000fe200078e3cff */
[----:B------:R-:W4:Y:S01]  /*0cc0*/  @P0 LDG.E R26, desc[UR6][R16.64+0x13c] ;  /* 0x00013c06101a0981 */ /* 0x000f22000c1e1900 */
[----:B------:R-:W-:-:S03]  /*0cd0*/  @P4 LOP3.LUT R4, R4, R27, RZ, 0x3c, !PT ;  /* 0x0000001b04044212 */ /* 0x000fc600078e3cff */
[----:B------:R-:W4:Y:S01]  /*0ce0*/  @P6 LDG.E R21, desc[UR6][R16.64+0x124] ;  /* 0x0001240610156981 */ /* 0x000f22000c1e1900 */
[----:B------:R-:W-:-:S03]  /*0cf0*/  @P5 LOP3.LUT R9, R9, R18, RZ, 0x3c, !PT ;  /* 0x0000001209095212 */ /* 0x000fc600078e3cff */
[----:B------:R-:W4:Y:S04]  /*0d00*/  @P0 LDG.E R18, desc[UR6][R16.64+0x134] ;  /* 0x0001340610120981 */ /* 0x000f28000c1e1900 */
[----:B------:R-:W4:Y:S01]  /*0d10*/  @P0 LDG.E R27, desc[UR6][R16.64+0x138] ;  /* 0x00013806101b0981 */ /* 0x000f22000c1e1900 */
[----:B------:R-:W-:Y:S01]  /*0d20*/  UIADD3 UR4, UPT, UPT, UR4, 0x10, URZ ;  /* 0x0000001004047890 */ /* 0x000fe2000fffe0ff */
[----:B------:R-:W-:-:S03]  /*0d30*/  @P5 LOP3.LUT R3, R3, R28, RZ, 0x3c, !PT ;  /* 0x0000001c03035212 */ /* 0x000fc600078e3cff */
[----:B------:R-:W-:Y:S01]  /*0d40*/  UISETP.NE.AND UP0, UPT, UR4, 0x20, UPT ;  /* 0x000000200400788c */ /* 0x000fe2000bf05270 */
[----:B------:R-:W-:Y:S02]  /*0d50*/  @P5 LOP3.LUT R4, R4, R19, RZ, 0x3c, !PT ;  /* 0x0000001304045212 */ /* 0x000fe400078e3cff */
[----:B---3--:R-:W-:Y:S02]  /*0d60*/  @P6 LOP3.LUT R3, R3, R20, RZ, 0x3c, !PT ;  /* 0x0000001403036212 */ /* 0x008fe400078e3cff */
[----:B--2---:R-:W-:Y:S02]  /*0d70*/  @P6 LOP3.LUT R8, R8, R23, RZ, 0x3c, !PT ;  /* 0x0000001708086212 */ /* 0x004fe400078e3cff */
[----:B----4-:R-:W-:Y:S02]  /*0d80*/  @P0 LOP3.LUT R3, R3, R24, RZ, 0x3c, !PT ;  /* 0x0000001803030212 */ /* 0x010fe400078e3cff */
[----:B------:R-:W-:Y:S02]  /*0d90*/  @P6 LOP3.LUT R9, R9, R22, RZ, 0x3c, !PT ;  /* 0x0000001609096212 */ /* 0x000fe400078e3cff */
[----:B------:R-:W-:-:S02]  /*0da0*/  @P0 LOP3.LUT R8, R8, R25, RZ, 0x3c, !PT ;  /* 0x0000001908080212 */ /* 0x000fc400078e3cff */
[----:B------:R-:W-:Y:S02]  /*0db0*/  @P0 LOP3.LUT R5, R5, R26, RZ, 0x3c, !PT ;  /* 0x0000001a05050212 */ /* 0x000fe400078e3cff */
[----:B------:R-:W-:Y:S02]  /*0dc0*/  @P6 LOP3.LUT R4, R4, R21, RZ, 0x3c, !PT ;  /* 0x0000001504046212 */ /* 0x000fe400078e3cff */
[----:B------:R-:W-:Y:S02]  /*0dd0*/  @P0 LOP3.LUT R9, R9, R18, RZ, 0x3c, !PT ;  /* 0x0000001209090212 */ /* 0x000fe400078e3cff */
[----:B------:R-:W-:Y:S01]  /*0de0*/  @P0 LOP3.LUT R4, R4, R27, RZ, 0x3c, !PT ;  /* 0x0000001b04040212 */ /* 0x000fe200078e3cff */
[----:B------:R-:W-:Y:S06]  /*0df0*/  BRA.U UP0, `(.L_x_5) ;  /* 0xfffffff500487547 */ /* 0x000fec000b83ffff */
[----:B------:R-:W-:-:S05]  /*0e00*/  VIADD R15, R15, 0x1 ;  /* 0x000000010f0f7836 */ /* 0x000fca0000000000 */
[----:B------:R-:W-:-:S13]  /*0e10*/  ISETP.NE.AND P0, PT, R15, 0x5, PT ;  /* 0x000000050f00780c */ /* 0x000fda0003f05270 */
[----:B------:R-:W-:Y:S05]  /*0e20*/  @P0 BRA `(.L_x_6) ;  /* 0xfffffff400300947 */ /* 0x000fea000383ffff */
[----:B------:R-:W-:Y:S01]  /*0e30*/  LOP3.LUT R2, R14, 0x3, RZ, 0xc0, !PT ;  /* 0x000000030e027812 */ /* 0x000fe200078ec0ff */
[----:B------:R0:W-:Y:S03]  /*0e40*/  STL.64 [R1+0x8], R8 ;  /* 0x0000080801007387 */ /* 0x0001e60000100a00 */
[----:B------:R-:W-:Y:S01]  /*0e50*/  ISETP.NE.U32.AND P0, PT, R2, 0x1, PT ;  /* 0x000000010200780c */ /* 0x000fe20003f05070 */
[----:B------:R0:W-:Y:S03]  /*0e60*/  STL.64 [R1+0x10], R4 ;  /* 0x0000100401007387 */ /* 0x0001e60000100a00 */
[----:B------:R-:W-:Y:S01]  /*0e70*/  ISETP.NE.AND.EX P0, PT, RZ, RZ, PT, P0 ;  /* 0x000000ffff00720c */ /* 0x000fe20003f05300 */
[----:B------:R0:W-:-:S12]  /*0e80*/  STL [R1+0x4], R3 ;  /* 0x0000040301007387 */ /* 0x0001d80000100800 */
[----:B0-----:R-:W-:Y:S05]  /*0e90*/  @!P0 BRA `(.L_x_4) ;  /* 0x0000001400f88947 */ /* 0x001fea0003800000 */
[----:B------:R-:W-:Y:S01]  /*0ea0*/  UMOV UR4, URZ ;  /* 0x000000ff00047c82 */ /* 0x000fe20008000000 */
[----:B------:R-:W-:Y:S01]  /*0eb0*/  IMAD.MOV.U32 R15, RZ, RZ, RZ ;  /* 0x000000ffff0f7224 */ /* 0x000fe200078e00ff */
[----:B------:R-:W-:Y:S01]  /*0ec0*/  CS2R R8, SRZ ;  /* 0x0000000000087805 */ /* 0x000fe2000001ff00 */
[----:B------:R-:W-:Y:S02]  /*0ed0*/  IMAD.MOV.U32 R4, RZ, RZ, RZ ;  /* 0x000000ffff047224 */ /* 0x000fe400078e00ff */
[----:B------:R-:W-:Y:S02]  /*0ee0*/  IMAD.MOV.U32 R3, RZ, RZ, RZ ;  /* 0x000000ffff037224 */ /* 0x000fe400078e00ff */
[----:B------:R-:W-:-:S07]  /*0ef0*/  IMAD.U32 R5, RZ, RZ, UR4 ;  /* 0x00000004ff057e24 */ /* 0x000fce000f8e00ff */
.L_x_8:
[----:B------:R-:W-:-:S06]  /*0f00*/  IMAD R2, R15, 0x4, R6 ;  /* 0x000000040f027824 */ /* 0x000fcc00078e0206 */
[----:B------:R-:W5:Y:S01]  /*0f10*/  LDL R2, [R2+0x4] ;  /* 0x0000040002027983 */ /* 0x000f620000100800 */
[----:B------:R-:W-:-:S05]  /*0f20*/  UMOV UR4, URZ ;  /* 0x000000ff00047c82 */ /* 0x000fca0008000000 */
.L_x_7:
        /* <DEDUP_REMOVED lines=180> */
[----:B------:R0:W-:Y:S03]  /*1a70*/  STL [R1+0x4], R3 ;  /* 0x0000040301007387 */ /* 0x0001e60000100800 */
[----:B------:R-:W-:Y:S01]  /*1a80*/  ISETP.NE.AND.EX P0, PT, RZ, RZ, PT, P0 ;  /* 0x000000ffff00720c */ /* 0x000fe20003f05300 */
[----:B------:R0:W-:-:S12]  /*1a90*/  STL.64 [R1+0x10], R4 ;  /* 0x0000100401007387 */ /* 0x0001d80000100a00 */
[----:B0-----:R-:W-:Y:S05]  /*1aa0*/  @P0 BRA `(.L_x_4) ;  /* 0x0000000800f40947 */ /* 0x001fea0003800000 */
[----:B------:R-:W-:Y:S01]  /*1ab0*/  UMOV UR4, URZ ;  /* 0x000000ff00047c82 */ /* 0x000fe20008000000 */
[----:B------:R-:W-:Y:S01]  /*1ac0*/  IMAD.MOV.U32 R15, RZ, RZ, RZ ;  /* 0x000000ffff0f7224 */ /* 0x000fe200078e00ff */
[----:B------:R-:W-:Y:S01]  /*1ad0*/  CS2R R8, SRZ ;  /* 0x0000000000087805 */ /* 0x000fe2000001ff00 */
[----:B------:R-:W-:Y:S02]  /*1ae0*/  IMAD.MOV.U32 R4, RZ, RZ, RZ ;  /* 0x000000ffff047224 */ /* 0x000fe400078e00ff */
[----:B------:R-:W-:Y:S02]  /*1af0*/  IMAD.MOV.U32 R3, RZ, RZ, RZ ;  /* 0x000000ffff037224 */ /* 0x000fe400078e00ff */
[----:B------:R-:W-:-:S07]  /*1b00*/  IMAD.U32 R5, RZ, RZ, UR4 ;  /* 0x00000004ff057e24 */ /* 0x000fce000f8e00ff */
.L_x_10:
[----:B------:R-:W-:-:S06]  /*1b10*/  IMAD R2, R15, 0x4, R6 ;  /* 0x000000040f027824 */ /* 0x000fcc00078e0206 */
[----:B------:R-:W5:Y:S01]  /*1b20*/  LDL R2, [R2+0x4] ;  /* 0x0000040002027983 */ /* 0x000f620000100800 */
[----:B------:R-:W-:-:S05]  /*1b30*/  UMOV UR4, URZ ;  /* 0x000000ff00047c82 */ /* 0x000fca0008000000 */
.L_x_9:
        /* <DEDUP_REMOVED lines=177> */
[----:B------:R0:W-:Y:S04]  /*2650*/  STL.64 [R1+0x8], R8 ;  /* 0x0000080801007387 */ /* 0x0001e80000100a00 */
[----:B------:R0:W-:Y:S04]  /*2660*/  STL [R1+0x4], R3 ;  /* 0x0000040301007387 */ /* 0x0001e80000100800 */
[----:B------:R0:W-:Y:S02]  /*2670*/  STL.64 [R1+0x10], R4 ;  /* 0x0000100401007387 */ /* 0x0001e40000100a00 */
.L_x_4:
[----:B------:R-:W-:Y:S05]  /*2680*/  BSYNC.RECONVERGENT B1 ;  /* 0x0000000000017941 */ /* 0x000fea0003800200 */
.L_x_3:
[----:B------:R-:W-:Y:S01]  /*2690*/  ISETP.GE.U32.AND P0, PT, R14, 0x4, PT ;  /* 0x000000040e00780c */ /* 0x000fe20003f06070 */
[----:B------:R-:W-:Y:S01]  /*26a0*/  VIADD R12, R12, 0x1 ;  /* 0x000000010c0c7836 */ /* 0x000fe20000000000 */
[--C-:B------:R-:W-:Y:S02]  /*26b0*/  SHF.R.U64 R14, R14, 0x2, R13.reuse ;  /* 0x000000020e0e7819 */ /* 0x100fe4000000120d */
[----:B------:R-:W-:Y:S02]  /*26c0*/  ISETP.GE.U32.AND.EX P0, PT, R13, RZ, PT, P0 ;  /* 0x000000ff0d00720c */ /* 0x000fe40003f06100 */
[----:B------:R-:W-:-:S11]  /*26d0*/  SHF.R.U32.HI R13, RZ, 0x2, R13 ;  /* 0x00000002ff0d7819 */ /* 0x000fd6000001160d */
[----:B------:R-:W-:Y:S05]  /*26e0*/  @P0 BRA `(.L_x_11) ;  /* 0xffffffd800d40947 */ /* 0x000fea000383ffff */
.L_x_2:
[----:B------:R-:W-:Y:S05]  /*26f0*/  BSYNC.RECONVERGENT B0 ;  /* 0x0000000000007941 */ /* 0x000fea0003800200 */
.L_x_1:
[----:B------:R-:W-:Y:S01]  /*2700*/  ISETP.NE.AND P0, PT, R7, RZ, PT ;  /* 0x000000ff0700720c */ /* 0x000fe20003f05270 */
[----:B------:R-:W-:-:S12]  /*2710*/  BSSY.RECONVERGENT B0, `(.L_x_12) ;  /* 0x0000252000007945 */ /* 0x000fd80003800200 */
[----:B------:R-:W-:Y:S05]  /*2720*/  @!P0 BRA `(.L_x_13) ;  /* 0x0000002400408947 */ /* 0x000fea0003800000 */
[--C-:B------:R-:W-:Y:S01]  /*2730*/  SHF.R.S32.HI R12, RZ, 0x1f, R7.reuse ;  /* 0x0000001fff0c7819 */ /* 0x100fe20000011407 */
[----:B------:R-:W-:Y:S02]  /*2740*/  IMAD.MOV.U32 R13, RZ, RZ, R7 ;  /* 0x000000ffff0d7224 */ /* 0x000fe400078e0007 */
[----:B------:R-:W-:-:S07]  /*2750*/  IMAD.MOV.U32 R14, RZ, RZ, RZ ;  /* 0x000000ffff0e7224 */ /* 0x000fce00078e00ff */
.L_x_22:
[----:B0-----:R-:W-:Y:S01]  /*2760*/  LOP3.LUT R2, R13, 0x3, RZ, 0xc0, !PT ;  /* 0x000000030d027812 */ /* 0x001fe200078ec0ff */
[----:B------:R-:W-:Y:S03]  /*2770*/  BSSY.RECONVERGENT B1, `(.L_x_14) ;  /* 0x0000245000017945 */ /* 0x000fe60003800200 */
[----:B------:R-:W-:-:S04]  /*2780*/  ISETP.NE.U32.AND P0, PT, R2, RZ, PT ;  /* 0x000000ff0200720c */ /* 0x000fc80003f05070 */
[----:B------:R-:W-:-:S13]  /*2790*/  ISETP.NE.AND.EX P0, PT, RZ, RZ, PT, P0 ;  /* 0x000000ffff00720c */ /* 0x000fda0003f05300 */
[----:B------:R-:W-:Y:S05]  /*27a0*/  @!P0 BRA `(.L_x_15) ;  /* 0x0000002400048947 */ /* 0x000fea0003800000 */
[----:B------:R-:W0:Y:S01]  /*27b0*/  LDC.64 R10, c[0x4][0x8] ;  /* 0x01000200ff0a7b82 */ /* 0x000e220000000a00 */
[----:B------:R-:W-:Y:S01]  /*27c0*/  UMOV UR4, URZ ;  /* 0x000000ff00047c82 */ /* 0x000fe20008000000 */
[----:B------:R-:W-:Y:S01]  /*27d0*/  IMAD.MOV.U32 R15, RZ, RZ, RZ ;  /* 0x000000ffff0f7224 */ /* 0x000fe200078e00ff */
[----:B------:R-:W-:Y:S01]  /*27e0*/  CS2R R8, SRZ ;  /* 0x0000000000087805 */ /* 0x000fe2000001ff00 */
[----:B------:R-:W-:Y:S02]  /*27f0*/  IMAD.MOV.U32 R4, RZ, RZ, RZ ;  /* 0x000000ffff047224 */ /* 0x000fe400078e00ff */
[----:B------:R-:W-:Y:S02]  /*2800*/  IMAD.MOV.U32 R3, RZ, RZ, RZ ;  /* 0x000000ffff037224 */ /* 0x000fe400078e00ff */
[----:B------:R-:W-:Y:S02]  /*2810*/  IMAD.U32 R5, RZ, RZ, UR4 ;  /* 0x00000004ff057e24 */ /* 0x000fe4000f8e00ff */
[----:B0-----:R-:W-:-:S07]  /*2820*/  IMAD.WIDE.U32 R10, R14, 0xc80, R10 ;  /* 0x00000c800e0a7825 */ /* 0x001fce00078e000a */
.L_x_17:
[----:B------:R-:W-:-:S06]  /*2830*/  IMAD R2, R15, 0x4, R6 ;  /* 0x000000040f027824 */ /* 0x000fcc00078e0206 */
[----:B------:R-:W5:Y:S01]  /*2840*/  LDL R2, [R2+0x4] ;  /* 0x0000040002027983 */ /* 0x000f620000100800 */
[----:B------:R-:W-:-:S05]  /*2850*/  UMOV UR4, URZ ;  /* 0x000000ff00047c82 */ /* 0x000fca0008000000 */
.L_x_16:
        /* <DEDUP_REMOVED lines=183> */
[----:B0-----:R-:W-:Y:S05]  /*33d0*/  @!P0 BRA `(.L_x_15) ;  /* 0x0000001400f88947 */ /* 0x001fea0003800000 */
[----:B------:R-:W-:Y:S01]  /*33e0*/  UMOV UR4, URZ ;  /* 0x000000ff00047c82 */ /* 0x000fe20008000000 */
[----:B------:R-:W-:Y:S01]  /*33f0*/  IMAD.MOV.U32 R15, RZ, RZ, RZ ;  /* 0x000000ffff0f7224 */ /* 0x000fe200078e00ff */
[----:B------:R-:W-:Y:S01]  /*3400*/  CS2R R8, SRZ ;  /* 0x0000000000087805 */ /* 0x000fe2000001ff00 */
[----:B------:R-:W-:Y:S02]  /*3410*/  IMAD.MOV.U32 R4, RZ, RZ, RZ ;  /* 0x000000ffff047224 */ /* 0x000fe400078e00ff */
[----:B------:R-:W-:Y:S02]  /*3420*/  IMAD.MOV.U32 R3, RZ, RZ, RZ ;  /* 0x000000ffff037224 */ /* 0x000fe400078e00ff */
[----:B------:R-:W-:-:S07]  /*3430*/  IMAD.U32 R5, RZ, RZ, UR4 ;  /* 0x00000004ff057e24 */ /* 0x000fce000f8e00ff */
.L_x_19:
[----:B------:R-:W-:-:S06]  /*3440*/  IMAD R2, R15, 0x4, R6 ;  /* 0x000000040f027824 */ /* 0x000fcc00078e0206 */
[----:B------:R-:W5:Y:S01]  /*3450*/  LDL R2, [R2+0x4] ;  /* 0x0000040002027983 */ /* 0x000f620000100800 */
[----:B------:R-:W-:-:S05]  /*3460*/  UMOV UR4, URZ ;  /* 0x000000ff00047c82 */ /* 0x000fca0008000000 */
.L_x_18:
        /* <DEDUP_REMOVED lines=190> */
.L_x_21:
[----:B------:R-:W-:-:S06]  /*4050*/  IMAD R2, R15, 0x4, R6 ;  /* 0x000000040f027824 */ /* 0x000fcc00078e0206 */
[----:B------:R-:W5:Y:S01]  /*4060*/  LDL R2, [R2+0x4] ;  /* 0x0000040002027983 */ /* 0x000f620000100800 */
[----:B------:R-:W-:-:S05]  /*4070*/  UMOV UR4, URZ ;  /* 0x000000ff00047c82 */ /* 0x000fca0008000000 */
.L_x_20:
        /* <DEDUP_REMOVED lines=180> */
.L_x_15:
[----:B------:R-:W-:Y:S05]  /*4bc0*/  BSYNC.RECONVERGENT B1 ;  /* 0x0000000000017941 */ /* 0x000fea0003800200 */
.L_x_14:
[C---:B------:R-:W-:Y:S01]  /*4bd0*/  ISETP.GT.U32.AND P0, PT, R13.reuse, 0x3, PT ;  /* 0x000000030d00780c */ /* 0x040fe20003f04070 */
[----:B------:R-:W-:Y:S01]  /*4be0*/  VIADD R14, R14, 0x1 ;  /* 0x000000010e0e7836 */ /* 0x000fe20000000000 */
[--C-:B------:R-:W-:Y:S02]  /*4bf0*/  SHF.R.U64 R13, R13, 0x2, R12.reuse ;  /* 0x000000020d0d7819 */ /* 0x100fe4000000120c */
[----:B------:R-:W-:Y:S02]  /*4c00*/  ISETP.GT.U32.AND.EX P0, PT, R12, RZ, PT, P0 ;  /* 0x000000ff0c00720c */ /* 0x000fe40003f04100 */
[----:B------:R-:W-:-:S11]  /*4c10*/  SHF.R.U32.HI R12, RZ, 0x2, R12 ;  /* 0x00000002ff0c7819 */ /* 0x000fd6000001160c */
[----:B------:R-:W-:Y:S05]  /*4c20*/  @P0 BRA `(.L_x_22) ;  /* 0xffffffd800cc0947 */ /* 0x000fea000383ffff */
.L_x_13:
[----:B------:R-:W-:Y:S05]  /*4c30*/  BSYNC.RECONVERGENT B0 ;  /* 0x0000000000007941 */ /* 0x000fea0003800200 */
.L_x_12:
[----:B0-----:R-:W0:Y:S01]  /*4c40*/  LDC R2, c[0x0][0x390] ;  /* 0x0000e400ff027b82 */ /* 0x001e220000000800 */
[----:B------:R-:W0:Y:S07]  /*4c50*/  LDCU UR4, c[0x0][0x398] ;  /* 0x00007300ff0477ac */ /* 0x000e2e0008000800 */
[----:B------:R-:W1:Y:S08]  /*4c60*/  LDC.64 R8, c[0x0][0x388] ;  /* 0x0000e200ff087b82 */ /* 0x000e700000000a00 */
[----:B------:R-:W2:Y:S01]  /*4c70*/  LDC R4, c[0x0][0x398] ;  /* 0x0000e600ff047b82 */ /* 0x000ea20000000800 */
[----:B0-----:R-:W-:-:S04]  /*4c80*/  IMAD R11, R2, UR4, R7 ;  /* 0x00000004020b7c24 */ /* 0x001fc8000f8e0207 */
[----:B-1----:R-:W-:-:S06]  /*4c90*/  IMAD.WIDE R8, R11, 0x4, R8 ;  /* 0x000000040b087825 */ /* 0x002fcc00078e0208 */
[----:B------:R-:W3:Y:S01]  /*4ca0*/  LDG.E R8, desc[UR6][R8.64] ;  /* 0x0000000608087981 */ /* 0x000ee2000c1e1900 */
[----:B------:R-:W-:Y:S01]  /*4cb0*/  SHF.R.U32.HI R2, RZ, 0x2, R3 ;  /* 0x00000002ff027819 */ /* 0x000fe20000011603 */
[----:B------:R-:W-:Y:S01]  /*4cc0*/  UMOV UR4, 0x9999999a ;  /* 0x9999999a00047882 */ /* 0x000fe20000000000 */
[C---:B--2---:R-:W-:Y:S01]  /*4cd0*/  LOP3.LUT R6, R4.reuse, 0xaad26b49, RZ, 0x3c, !PT ;  /* 0xaad26b4904067812 */ /* 0x044fe200078e3cff */
[----:B------:R-:W-:Y:S01]  /*4ce0*/  UMOV UR5, 0x3fc99999 ;  /* 0x3fc9999900057882 */ /* 0x000fe20000000000 */
[----:B------:R-:W-:Y:S01]  /*4cf0*/  ISETP.GT.AND P0, PT, R4, -0x1, PT ;  /* 0xffffffff0400780c */ /* 0x000fe20003f04270 */
[----:B------:R-:W-:Y:S01]  /*4d00*/  IMAD.MOV.U32 R4, RZ, RZ, -0x266e14b1 ;  /* 0xd991eb4fff047424 */ /* 0x000fe200078e00ff */
[----:B------:R-:W-:Y:S01]  /*4d10*/  LOP3.LUT R2, R2, R3, RZ, 0x3c, !PT ;  /* 0x0000000302027212 */ /* 0x000fe200078e3cff */
[----:B------:R-:W-:Y:S02]  /*4d20*/  IMAD R6, R6, 0x4182bed5, RZ ;  /* 0x4182bed506067824 */ /* 0x000fe400078e02ff */
[----:B------:R-:W-:Y:S01]  /*4d30*/  IMAD.SHL.U32 R3, R5, 0x10, RZ ;  /* 0x0000001005037824 */ /* 0x000fe200078e00ff */
[----:B------:R-:W-:Y:S01]  /*4d40*/  SEL R11, R4, 0x8bf16996, P0 ;  /* 0x8bf16996040b7807 */ /* 0x000fe20000000000 */
[----:B------:R-:W-:-:S03]  /*4d50*/  IMAD.SHL.U32 R4, R2, 0x2, RZ ;  /* 0x0000000202047824 */ /* 0x000fc600078e00ff */
[----:B------:R-:W-:Y:S02]  /*4d60*/  IADD3 R6, PT, PT, R11, 0x64f0c9, R6 ;  /* 0x0064f0c90b067810 */ /* 0x000fe40007ffe006 */
[----:B------:R-:W-:Y:S01]  /*4d70*/  LOP3.LUT R4, R2, R4, R3, 0x96, !PT ;  /* 0x0000000402047212 */ /* 0x000fe200078e9603 */
[----:B------:R-:W-:Y:S02]  /*4d80*/  IMAD.MOV.U32 R3, RZ, RZ, 0x2f800000 ;  /* 0x2f800000ff037424 */ /* 0x000fe400078e00ff */
[----:B------:R-:W-:Y:S01]  /*4d90*/  IMAD R7, R7, 0x587c5, R6 ;  /* 0x000587c507077824 */ /* 0x000fe200078e0206 */
[----:B------:R-:W-:-:S04]  /*4da0*/  LOP3.LUT R4, R4, R5, RZ, 0x3c, !PT ;  /* 0x0000000504047212 */ /* 0x000fc800078e3cff */
[----:B------:R-:W-:-:S04]  /*4db0*/  IADD3 R4, PT, PT, R7, 0x587c5, R4 ;  /* 0x000587c507047810 */ /* 0x000fc80007ffe004 */
[----:B------:R-:W-:-:S05]  /*4dc0*/  I2FP.F32.U32 R2, R4 ;  /* 0x0000000400027245 */ /* 0x000fca0000201000 */
[----:B------:R-:W-:-:S04]  /*4dd0*/  FFMA R6, R2, R3, 1.1641532182693481445e-10 ;  /* 0x2f00000002067423 */ /* 0x000fc80000000003 */
[----:B------:R-:W-:Y:S01]  /*4de0*/  F2F.F64.F32 R2, R6 ;  /* 0x0000000600027310 */ /* 0x000fe20000201800 */
[----:B---3--:R-:W-:-:S07]  /*4df0*/  FADD R8, -R8, 1 ;  /* 0x3f80000008087421 */ /* 0x008fce0000000100 */
[----:B------:R-:W0:Y:S02]  /*4e00*/  F2F.F64.F32 R4, R8 ;  /* 0x0000000800047310 */ /* 0x000e240000201800 */
[----:B0-----:R-:W-:-:S08]  /*4e10*/  DMUL R4, R4, UR4 ;  /* 0x0000000404047c28 */ /* 0x001fd00008000000 */
[----:B------:R-:W-:-:S14]  /*4e20*/  DSETP.GT.AND P0, PT, R4, R2, PT ;  /* 0x000000020400722a */ /* 0x000fdc0003f04000 */
[----:B------:R-:W0:Y:S01]  /*4e30*/  @P0 LDC.64 R2, c[0x0][0x380] ;  /* 0x0000e000ff020b82 */ /* 0x000e220000000a00 */
[----:B------:R-:W-:Y:S02]  /*4e40*/  @P0 IMAD.MOV.U32 R5, RZ, RZ, 0x1 ;  /* 0x00000001ff050424 */ /* 0x000fe400078e00ff */
[----:B0-----:R-:W-:-:S05]  /*4e50*/  @P0 IMAD.WIDE R2, R0, 0x4, R2 ;  /* 0x0000000400020825 */ /* 0x001fca00078e0202 */
[----:B------:R0:W-:Y:S01]  /*4e60*/  @P0 STG.E desc[UR6][R2.64], R5 ;  /* 0x0000000502000986 */ /* 0x0001e2000c101906 */
[----:B------:R-:W-:Y:S05]  /*4e70*/  @P0 EXIT ;  /* 0x000000000000094d */ /* 0x000fea0003800000 */
[----:B0-----:R-:W0:Y:S02]  /*4e80*/  LDC.64 R2, c[0x0][0x380] ;  /* 0x0000e000ff027b82 */ /* 0x001e240000000a00 */
[----:B0-----:R-:W-:-:S05]  /*4e90*/  IMAD.WIDE R2, R0, 0x4, R2 ;  /* 0x0000000400027825 */ /* 0x001fca00078e0202 */
[----:B------:R-:W-:Y:S01]  /*4ea0*/  STG.E desc[UR6][R2.64], RZ ;  /* 0x000000ff02007986 */ /* 0x000fe2000c101906 */
[----:B------:R-:W-:Y:S05]  /*4eb0*/  EXIT ;  /* 0x000000000000794d */ /* 0x000fea0003800000 */
.L_x_23:
        /* <DEDUP_REMOVED lines=12> */
.L_x_170:


//--------------------- .text._Z15make_some_noisePfiii --------------------------
	.section	.text._Z15make_some_noisePfiii,"ax",@progbits
	.align	128
        .global         _Z15make_some_noisePfiii
        .type           _Z15make_some_noisePfiii,@function
        .size           _Z15make_some_noisePfiii,(.L_x_165 - _Z15make_some_noisePfiii)
        .other          _Z15make_some_noisePfiii,@"STO_CUDA_ENTRY STV_DEFAULT"
_Z15make_some_noisePfiii:
.text._Z15make_some_noisePfiii:
[----:B------:R-:W0:Y:S01]  /*0000*/  LDC R1, c[0x0][0x37c] ;  /* 0x0000df00ff017b82 */ /* 0x000e220000000800 */
[----:B------:R-:W1:Y:S07]  /*0010*/  S2R R3, SR_TID.X ;  /* 0x0000000000037919 */ /* 0x000e6e0000002100 */
[----:B------:R-:W1:Y:S01]  /*0020*/  S2UR UR4, SR_CTAID.X ;  /* 0x00000000000479c3 */ /* 0x000e620000002500 */
[----:B------:R-:W2:Y:S01]  /*0030*/  LDCU.64 UR6, c[0x0][0x388] ;  /* 0x00007100ff0677ac */ /* 0x000ea20008000a00 */
[----:B0-----:R-:W-:Y:S01]  /*0040*/  VIADD R1, R1, 0xffffffd0 ;  /* 0xffffffd001017836 */ /* 0x001fe20000000000 */
[----:B------:R-:W0:Y:S05]  /*0050*/  S2R R0, SR_TID.Y ;  /* 0x0000000000007919 */ /* 0x000e2a0000002200 */
[----:B------:R-:W1:Y:S08]  /*0060*/  LDC R8, c[0x0][0x360] ;  /* 0x0000d800ff087b82 */ /* 0x000e700000000800 */
[----:B------:R-:W0:Y:S08]  /*0070*/  S2UR UR5, SR_CTAID.Y ;  /* 0x00000000000579c3 */ /* 0x000e300000002600 */
[----:B------:R-:W0:Y:S01]  /*0080*/  LDC R9, c[0x0][0x364] ;  /* 0x0000d900ff097b82 */ /* 0x000e220000000800 */
[----:B-1----:R-:W-:-:S05]  /*0090*/  IMAD R8, R8, UR4, R3 ;  /* 0x0000000408087c24 */ /* 0x002fca000f8e0203 */
[----:B--2---:R-:W-:Y:S01]  /*00a0*/  ISETP.GE.AND P0, PT, R8, UR7, PT ;  /* 0x0000000708007c0c */ /* 0x004fe2000bf06270 */
[----:B0-----:R-:W-:-:S05]  /*00b0*/  IMAD R9, R9, UR5, R0 ;  /* 0x0000000509097c24 */ /* 0x001fca000f8e0200 */
[----:B------:R-:W-:-:S13]  /*00c0*/  ISETP.GE.OR P0, PT, R9, UR6, P0 ;  /* 0x0000000609007c0c */ /* 0x000fda0008706670 */
[----:B------:R-:W-:Y:S05]  /*00d0*/  @P0 EXIT ;  /* 0x000000000000094d */ /* 0x000fea0003800000 */
[----:B------:R-:W0:Y:S01]  /*00e0*/  LDC R2, c[0x0][0x390] ;  /* 0x0000e400ff027b82 */ /* 0x000e220000000800 */
[----:B------:R-:W-:Y:S01]  /*00f0*/  IMAD.MOV.U32 R11, RZ, RZ, -0x266e14b1 ;  /* 0xd991eb4fff0b7424 */ /* 0x000fe200078e00ff */
[----:B------:R-:W1:Y:S01]  /*0100*/  LDCU.64 UR6, c[0x0][0x358] ;  /* 0x00006b00ff0677ac */ /* 0x000e620008000a00 */
[----:B------:R-:W-:Y:S01]  /*0110*/  BSSY.RECONVERGENT B0, `(.L_x_24) ;  /* 0x0000263000007945 */ /* 0x000fe20003800200 */
        /* <DEDUP_REMOVED lines=11> */
[----:B------:R-:W-:-:S02]  /*01d0*/  IMAD.MOV.U32 R0, RZ, RZ, R1 ;  /* 0x000000ffff007224 */ /* 0x000fc400078e0001 */
[----:B------:R0:W-:Y:S04]  /*01e0*/  STL.64 [R1], R2 ;  /* 0x0000000201007387 */ /* 0x0001e80000100a00 */
[----:B------:R0:W-:Y:S04]  /*01f0*/  STL.64 [R1+0x8], R4 ;  /* 0x0000080401007387 */ /* 0x0001e80000100a00 */
[----:B------:R0:W-:Y:S01]  /*0200*/  STL.64 [R1+0x10], R6 ;  /* 0x0000100601007387 */ /* 0x0001e20000100a00 */
[----:B-1----:R-:W-:Y:S05]  /*0210*/  @!P0 BRA `(.L_x_25) ;  /* 0x0000002400488947 */ /* 0x002fea0003800000 */
[--C-:B------:R-:W-:Y:S01]  /*0220*/  SHF.R.S32.HI R14, RZ, 0x1f, R8.reuse ;  /* 0x0000001fff0e7819 */ /* 0x100fe20000011408 */
[----:B------:R-:W-:Y:S02]  /*0230*/  IMAD.MOV.U32 R13, RZ, RZ, R8 ;  /* 0x000000ffff0d7224 */ /* 0x000fe400078e0008 */
[----:B------:R-:W-:-:S07]  /*0240*/  IMAD.MOV.U32 R12, RZ, RZ, RZ ;  /* 0x000000ffff0c7224 */ /* 0x000fce00078e00ff */
.L_x_34:
        /* <DEDUP_REMOVED lines=11> */
.L_x_29:
[----:B------:R-:W-:-:S06]  /*0300*/  IMAD R2, R15, 0x4, R0 ;  /* 0x000000040f027824 */ /* 0x000fcc00078e0200 */
[----:B------:R-:W5:Y:S01]  /*0310*/  LDL R2, [R2+0x4] ;  /* 0x0000040002027983 */ /* 0x000f620000100800 */
[----:B------:R-:W-:-:S05]  /*0320*/  UMOV UR4, URZ ;  /* 0x000000ff00047c82 */ /* 0x000fca0008000000 */
.L_x_28:
        /* <DEDUP_REMOVED lines=185> */
[----:B------:R-:W-:Y:S01]  /*0ec0*/  UMOV UR5, URZ ;  /* 0x000000ff00057c82 */ /* 0x000fe20008000000 */
[----:B------:R-:W-:Y:S02]  /*0ed0*/  IMAD.MOV.U32 R15, RZ, RZ, RZ ;  /* 0x000000ffff0f7224 */ /* 0x000fe400078e00ff */
[----:B------:R-:W-:Y:S02]  /*0ee0*/  IMAD.MOV.U32 R6, RZ, RZ, RZ ;  /* 0x000000ffff067224 */ /* 0x000fe400078e00ff */
[----:B------:R-:W-:Y:S02]  /*0ef0*/  IMAD.MOV.U32 R5, RZ, RZ, RZ ;  /* 0x000000ffff057224 */ /* 0x000fe400078e00ff */
[----:B------:R-:W-:Y:S02]  /*0f00*/  IMAD.MOV.U32 R3, RZ, RZ, RZ ;  /* 0x000000ffff037224 */ /* 0x000fe400078e00ff */
[----:B------:R-:W-:-:S02]  /*0f10*/  IMAD.U32 R7, RZ, RZ, UR4 ;  /* 0x00000004ff077e24 */ /* 0x000fc4000f8e00ff */
[----:B------:R-:W-:-:S07]  /*0f20*/  IMAD.U32 R4, RZ, RZ, UR5 ;  /* 0x00000005ff047e24 */ /* 0x000fce000f8e00ff */
.L_x_31:
[----:B------:R-:W-:-:S06]  /*0f30*/  IMAD R2, R15, 0x4, R0 ;  /* 0x000000040f027824 */ /* 0x000fcc00078e0200 */
[----:B------:R-:W5:Y:S01]  /*0f40*/  LDL R2, [R2+0x4] ;  /* 0x0000040002027983 */ /* 0x000f620000100800 */
[----:B------:R-:W-:-:S05]  /*0f50*/  UMOV UR4, URZ ;  /* 0x000000ff00047c82 */ /* 0x000fca0008000000 */
.L_x_30:
        /* <DEDUP_REMOVED lines=178> */
[----:B------:R0:W-:Y:S03]  /*1a80*/  STL [R1+0x4], R3 ;  /* 0x0000040301007387 */ /* 0x0001e60000100800 */
[----:B------:R-:W-:Y:S01]  /*1a90*/  ISETP.NE.U32.AND P0, PT, R2, 0x3, PT ;  /* 0x000000030200780c */ /* 0x000fe20003f05070 */
[----:B------:R0:W-:Y:S03]  /*1aa0*/  STL.64 [R1+0x8], R4 ;  /* 0x0000080401007387 */ /* 0x0001e60000100a00 */
[----:B------:R-:W-:Y:S01]  /*1ab0*/  ISETP.NE.AND.EX P0, PT, RZ, RZ, PT, P0 ;  /* 0x000000ffff00720c */ /* 0x000fe20003f05300 */
[----:B------:R0:W-:-:S12]  /*1ac0*/  STL.64 [R1+0x10], R6 ;  /* 0x0000100601007387 */ /* 0x0001d80000100a00 */
[----:B0-----:R-:W-:Y:S05]  /*1ad0*/  @P0 BRA `(.L_x_27) ;  /* 0x0000000800fc0947 */ /* 0x001fea0003800000 */
        /* <DEDUP_REMOVED lines=8> */
.L_x_33:
[----:B------:R-:W-:-:S06]  /*1b60*/  IMAD R2, R15, 0x4, R0 ;  /* 0x000000040f027824 */ /* 0x000fcc00078e0200 */
[----:B------:R-:W5:Y:S01]  /*1b70*/  LDL R2, [R2+0x4] ;  /* 0x0000040002027983 */ /* 0x000f620000100800 */
[----:B------:R-:W-:-:S05]  /*1b80*/  UMOV UR4, URZ ;  /* 0x000000ff00047c82 */ /* 0x000fca0008000000 */
.L_x_32:
        /* <DEDUP_REMOVED lines=177> */
[----:B------:R0:W-:Y:S04]  /*26a0*/  STL [R1+0x4], R3 ;  /* 0x0000040301007387 */ /* 0x0001e80000100800 */
[----:B------:R0:W-:Y:S04]  /*26b0*/  STL.64 [R1+0x8], R4 ;  /* 0x0000080401007387 */ /* 0x0001e80000100a00 */
[----:B------:R0:W-:Y:S02]  /*26c0*/  STL.64 [R1+0x10], R6 ;  /* 0x0000100601007387 */ /* 0x0001e40000100a00 */
.L_x_27:
[----:B------:R-:W-:Y:S05]  /*26d0*/  BSYNC.RECONVERGENT B1 ;  /* 0x0000000000017941 */ /* 0x000fea0003800200 */
.L_x_26:
[C---:B------:R-:W-:Y:S01]  /*26e0*/  ISETP.GE.U32.AND P0, PT, R13.reuse, 0x4, PT ;  /* 0x000000040d00780c */ /* 0x040fe20003f06070 */
[----:B------:R-:W-:Y:S01]  /*26f0*/  VIADD R12, R12, 0x1 ;  /* 0x000000010c0c7836 */ /* 0x000fe20000000000 */
[--C-:B------:R-:W-:Y:S02]  /*2700*/  SHF.R.U64 R13, R13, 0x2, R14.reuse ;  /* 0x000000020d0d7819 */ /* 0x100fe4000000120e */
[----:B------:R-:W-:Y:S02]  /*2710*/  ISETP.GE.U32.AND.EX P0, PT, R14, RZ, PT, P0 ;  /* 0x000000ff0e00720c */ /* 0x000fe40003f06100 */
[----:B------:R-:W-:-:S11]  /*2720*/  SHF.R.U32.HI R14, RZ, 0x2, R14 ;  /* 0x00000002ff0e7819 */ /* 0x000fd6000001160e */
[----:B------:R-:W-:Y:S05]  /*2730*/  @P0 BRA `(.L_x_34) ;  /* 0xffffffd800c40947 */ /* 0x000fea000383ffff */
.L_x_25:
[----:B------:R-:W-:Y:S05]  /*2740*/  BSYNC.RECONVERGENT B0 ;  /* 0x0000000000007941 */ /* 0x000fea0003800200 */
.L_x_24:
[----:B------:R-:W-:Y:S01]  /*2750*/  ISETP.NE.AND P0, PT, R9, RZ, PT ;  /* 0x000000ff0900720c */ /* 0x000fe20003f05270 */
[----:B------:R-:W-:-:S12]  /*2760*/  BSSY.RECONVERGENT B0, `(.L_x_35) ;  /* 0x0000258000007945 */ /* 0x000fd80003800200 */
[----:B------:R-:W-:Y:S05]  /*2770*/  @!P0 BRA `(.L_x_36) ;  /* 0x0000002400588947 */ /* 0x000fea0003800000 */
[----:B------:R-:W-:Y:S02]  /*2780*/  IMAD.MOV.U32 R12, RZ, RZ, R9 ;  /* 0x000000ffff0c7224 */ /* 0x000fe400078e0009 */
[----:B------:R-:W-:Y:S02]  /*2790*/  IMAD.MOV.U32 R13, RZ, RZ, RZ ;  /* 0x000000ffff0d7224 */ /* 0x000fe400078e00ff */
[----:B------:R-:W-:-:S07]  /*27a0*/  IMAD.MOV.U32 R14, RZ, RZ, RZ ;  /* 0x000000ffff0e7224 */ /* 0x000fce00078e00ff */
.L_x_45:
[----:B0-----:R-:W-:Y:S01]  /*27b0*/  LOP3.LUT R2, R12, 0x3, RZ, 0xc0, !PT ;  /* 0x000000030c027812 */ /* 0x001fe200078ec0ff */
[----:B------:R-:W-:Y:S03]  /*27c0*/  BSSY.RECONVERGENT B1, `(.L_x_37) ;  /* 0x000024b000017945 */ /* 0x000fe60003800200 */
[----:B------:R-:W-:-:S04]  /*27d0*/  ISETP.NE.U32.AND P0, PT, R2, RZ, PT ;  /* 0x000000ff0200720c */ /* 0x000fc80003f05070 */
[----:B------:R-:W-:-:S13]  /*27e0*/  ISETP.NE.AND.EX P0, PT, RZ, RZ, PT, P0 ;  /* 0x000000ffff00720c */ /* 0x000fda0003f05300 */
[----:B------:R-:W-:Y:S05]  /*27f0*/  @!P0 BRA `(.L_x_38) ;  /* 0x00000024001c8947 */ /* 0x000fea0003800000 */
[----:B------:R-:W0:Y:S01]  /*2800*/  LDC.64 R10, c[0x4][0x8] ;  /* 0x01000200ff0a7b82 */ /* 0x000e220000000a00 */
[----:B------:R-:W-:Y:S01]  /*2810*/  UMOV UR4, URZ ;  /* 0x000000ff00047c82 */ /* 0x000fe20008000000 */
[----:B------:R-:W-:Y:S01]  /*2820*/  UMOV UR5, URZ ;  /* 0x000000ff00057c82 */ /* 0x000fe20008000000 */
[----:B------:R-:W-:Y:S02]  /*2830*/  IMAD.MOV.U32 R15, RZ, RZ, RZ ;  /* 0x000000ffff0f7224 */ /* 0x000fe400078e00ff */
[----:B------:R-:W-:Y:S02]  /*2840*/  IMAD.MOV.U32 R6, RZ, RZ, RZ ;  /* 0x000000ffff067224 */ /* 0x000fe400078e00ff */
[----:B------:R-:W-:Y:S02]  /*2850*/  IMAD.MOV.U32 R5, RZ, RZ, RZ ;  /* 0x000000ffff057224 */ /* 0x000fe400078e00ff */
[----:B------:R-:W-:Y:S02]  /*2860*/  IMAD.MOV.U32 R3, RZ, RZ, RZ ;  /* 0x000000ffff037224 */ /* 0x000fe400078e00ff */
[----:B------:R-:W-:-:S02]  /*2870*/  IMAD.U32 R7, RZ, RZ, UR4 ;  /* 0x00000004ff077e24 */ /* 0x000fc4000f8e00ff */
[----:B------:R-:W-:Y:S02]  /*2880*/  IMAD.U32 R4, RZ, RZ, UR5 ;  /* 0x00000005ff047e24 */ /* 0x000fe4000f8e00ff */
[----:B0-----:R-:W-:-:S07]  /*2890*/  IMAD.WIDE.U32 R10, R14, 0xc80, R10 ;  /* 0x00000c800e0a7825 */ /* 0x001fce00078e000a */
.L_x_40:
[----:B------:R-:W-:-:S06]  /*28a0*/  IMAD R2, R15, 0x4, R0 ;  /* 0x000000040f027824 */ /* 0x000fcc00078e0200 */
[----:B------:R-:W5:Y:S01]  /*28b0*/  LDL R2, [R2+0x4] ;  /* 0x0000040002027983 */ /* 0x000f620000100800 */
[----:B------:R-:W-:-:S05]  /*28c0*/  UMOV UR4, URZ ;  /* 0x000000ff00047c82 */ /* 0x000fca0008000000 */
.L_x_39:
        /* <DEDUP_REMOVED lines=192> */
.L_x_42:
[----:B------:R-:W-:-:S06]  /*34d0*/  IMAD R2, R15, 0x4, R0 ;  /* 0x000000040f027824 */ /* 0x000fcc00078e0200 */
[----:B------:R-:W5:Y:S01]  /*34e0*/  LDL R2, [R2+0x4] ;  /* 0x0000040002027983 */ /* 0x000f620000100800 */
[----:B------:R-:W-:-:S05]  /*34f0*/  UMOV UR4, URZ ;  /* 0x000000ff00047c82 */ /* 0x000fca0008000000 */
.L_x_41:
        /* <DEDUP_REMOVED lines=192> */
.L_x_44:
[----:B------:R-:W-:-:S06]  /*4100*/  IMAD R2, R15, 0x4, R0 ;  /* 0x000000040f027824 */ /* 0x000fcc00078e0200 */
[----:B------:R-:W5:Y:S01]  /*4110*/  LDL R2, [R2+0x4] ;  /* 0x0000040002027983 */ /* 0x000f620000100800 */
[----:B------:R-:W-:-:S05]  /*4120*/  UMOV UR4, URZ ;  /* 0x000000ff00047c82 */ /* 0x000fca0008000000 */
.L_x_43:
        /* <DEDUP_REMOVED lines=180> */
.L_x_38:
[----:B------:R-:W-:Y:S05]  /*4c70*/  BSYNC.RECONVERGENT B1 ;  /* 0x0000000000017941 */ /* 0x000fea0003800200 */
.L_x_37:
[----:B------:R-:W-:Y:S01]  /*4c80*/  ISETP.GT.U32.AND P0, PT, R12, 0x3, PT ;  /* 0x000000030c00780c */ /* 0x000fe20003f04070 */
[----:B------:R-:W-:Y:S01]  /*4c90*/  VIADD R14, R14, 0x1 ;  /* 0x000000010e0e7836 */ /* 0x000fe20000000000 */
[--C-:B------:R-:W-:Y:S02]  /*4ca0*/  SHF.R.U64 R12, R12, 0x2, R13.reuse ;  /* 0x000000020c0c7819 */ /* 0x100fe4000000120d */
[----:B------:R-:W-:Y:S02]  /*4cb0*/  ISETP.GT.U32.AND.EX P0, PT, R13, RZ, PT, P0 ;  /* 0x000000ff0d00720c */ /* 0x000fe40003f04100 */
[----:B------:R-:W-:-:S11]  /*4cc0*/  SHF.R.U32.HI R13, RZ, 0x2, R13 ;  /* 0x00000002ff0d7819 */ /* 0x000fd6000001160d */
[----:B------:R-:W-:Y:S05]  /*4cd0*/  @P0 BRA `(.L_x_45) ;  /* 0xffffffd800b40947 */ /* 0x000fea000383ffff */
.L_x_36:
[----:B------:R-:W-:Y:S05]  /*4ce0*/  BSYNC.RECONVERGENT B0 ;  /* 0x0000000000007941 */ /* 0x000fea0003800200 */
.L_x_35:
[----:B0-----:R-:W0:Y:S01]  /*4cf0*/  LDC R5, c[0x0][0x390] ;  /* 0x0000e400ff057b82 */ /* 0x001e220000000800 */
[----:B------:R-:W-:Y:S01]  /*4d00*/  SHF.R.U32.HI R0, RZ, 0x2, R3 ;  /* 0x00000002ff007819 */ /* 0x000fe20000011603 */
[----:B------:R-:W-:Y:S01]  /*4d10*/  IMAD.MOV.U32 R6, RZ, RZ, -0x266e14b1 ;  /* 0xd991eb4fff067424 */ /* 0x000fe200078e00ff */
[----:B------:R-:W-:Y:S01]  /*4d20*/  BSSY.RECONVERGENT B0, `(.L_x_46) ;  /* 0x0000040000007945 */ /* 0x000fe20003800200 */
[----:B------:R-:W-:Y:S01]  /*4d30*/  IMAD.MOV.U32 R11, RZ, RZ, 0x3e055027 ;  /* 0x3e055027ff0b7424 */ /* 0x000fe200078e00ff */
[----:B------:R-:W-:Y:S01]  /*4d40*/  LOP3.LUT R0, R0, R3, RZ, 0x3c, !PT ;  /* 0x0000000300007212 */ /* 0x000fe200078e3cff */
[----:B------:R-:W-:Y:S01]  /*4d50*/  IMAD.SHL.U32 R3, R7, 0x10, RZ ;  /* 0x0000001007037824 */ /* 0x000fe200078e00ff */
[C---:B0-----:R-:W-:Y:S02]  /*4d60*/  LOP3.LUT R2, R5.reuse, 0xaad26b49, RZ, 0x3c, !PT ;  /* 0xaad26b4905027812 */ /* 0x041fe400078e3cff */
[----:B------:R-:W-:-:S03]  /*4d70*/  ISETP.GT.AND P0, PT, R5, -0x1, PT ;  /* 0xffffffff0500780c */ /* 0x000fc60003f04270 */
[----:B------:R-:W-:Y:S01]  /*4d80*/  IMAD R5, R2, 0x4182bed5, RZ ;  /* 0x4182bed502057824 */ /* 0x000fe200078e02ff */
        /* <DEDUP_REMOVED lines=9> */
[----:B------:R-:W-:-:S05]  /*4e20*/  FFMA R2, R2, R3, 1.1641532182693481445e-10 ;  /* 0x2f00000002027423 */ /* 0x000fca0000000003 */
[----:B------:R-:W-:-:S13]  /*4e30*/  FSETP.GEU.AND P0, PT, R2, 1.175494350822287508e-38, PT ;  /* 0x008000000200780b */ /* 0x000fda0003f0e000 */
[----:B------:R-:W-:-:S04]  /*4e40*/  @!P0 FMUL R2, R2, 8388608 ;  /* 0x4b00000002028820 */ /* 0x000fc80000400000 */
[----:B------:R-:W-:-:S05]  /*4e50*/  VIADD R3, R2, 0xc0d55555 ;  /* 0xc0d5555502037836 */ /* 0x000fca0000000000 */
[----:B------:R-:W-:-:S04]  /*4e60*/  LOP3.LUT R5, R3, 0xff800000, RZ, 0xc0, !PT ;  /* 0xff80000003057812 */ /* 0x000fc800078ec0ff */
[----:B------:R-:W-:Y:S01]  /*4e70*/  I2FP.F32.S32 R6, R5 ;  /* 0x0000000500067245 */ /* 0x000fe20000201400 */
[----:B------:R-:W-:Y:S02]  /*4e80*/  IMAD.IADD R3, R2, 0x1, -R5 ;  /* 0x0000000102037824 */ /* 0x000fe400078e0a05 */
[----:B------:R-:W-:Y:S02]  /*4e90*/  IMAD.MOV.U32 R5, RZ, RZ, 0x7f800000 ;  /* 0x7f800000ff057424 */ /* 0x000fe400078e00ff */
[----:B------:R-:W-:-:S04]  /*4ea0*/  FADD R10, R3, -1 ;  /* 0xbf800000030a7421 */ /* 0x000fc80000000000 */
[----:B------:R-:W-:-:S04]  /*4eb0*/  FFMA R3, R10, -R11, 0.14084610342979431152 ;  /* 0x3e1039f60a037423 */ /* 0x000fc8000000080b */
[----:B------:R-:W-:-:S04]  /*4ec0*/  FFMA R3, R10, R3, -0.12148627638816833496 ;  /* 0xbdf8cdcc0a037423 */ /* 0x000fc80000000003 */
[----:B------:R-:W-:-:S04]  /*4ed0*/  FFMA R3, R10, R3, 0.13980610668659210205 ;  /* 0x3e0f29550a037423 */ /* 0x000fc80000000003 */
[----:B------:R-:W-:-:S04]  /*4ee0*/  FFMA R3, R10, R3, -0.16684235632419586182 ;  /* 0xbe2ad8b90a037423 */ /* 0x000fc80000000003 */
[----:B------:R-:W-:-:S04]  /*4ef0*/  FFMA R3, R10, R3, 0.20012299716472625732 ;  /* 0x3e4ced0b0a037423 */ /* 0x000fc80000000003 */
[----:B------:R-:W-:-:S04]  /*4f00*/  FFMA R3, R10, R3, -0.24999669194221496582 ;  /* 0xbe7fff220a037423 */ /* 0x000fc80000000003 */
[----:B------:R-:W-:-:S04]  /*4f10*/  FFMA R3, R10, R3, 0.33333182334899902344 ;  /* 0x3eaaaa780a037423 */ /* 0x000fc80000000003 */
[----:B------:R-:W-:Y:S01]  /*4f20*/  FFMA R11, R10, R3, -0.5 ;  /* 0xbf0000000a0b7423 */ /* 0x000fe20000000003 */
[----:B------:R-:W-:Y:S02]  /*4f30*/  FSEL R3, RZ, -23, P0 ;  /* 0xc1b80000ff037808 */ /* 0x000fe40000000000 */
[----:B------:R-:W-:Y:S01]  /*4f40*/  ISETP.GT.U32.AND P0, PT, R2, 0x7f7fffff, PT ;  /* 0x7f7fffff0200780c */ /* 0x000fe20003f04070 */
[----:B------:R-:W-:Y:S02]  /*4f50*/  FMUL R11, R10, R11 ;  /* 0x0000000b0a0b7220 */ /* 0x000fe40000400000 */
[----:B------:R-:W-:Y:S01]  /*4f60*/  FFMA R6, R6, 1.1920928955078125e-07, R3 ;  /* 0x3400000006067823 */ /* 0x000fe20000000003 */
[----:B------:R-:W-:Y:S01]  /*4f70*/  SHF.R.U32.HI R3, RZ, 0x2, R4 ;  /* 0x00000002ff037819 */ /* 0x000fe20000011604 */
[----:B------:R-:W-:-:S03]  /*4f80*/  FFMA R11, R10, R11, R10 ;  /* 0x0000000b0a0b7223 */ /* 0x000fc6000000000a */
[----:B------:R-:W-:Y:S01]  /*4f90*/  LOP3.LUT R3, R3, R4, RZ, 0x3c, !PT ;  /* 0x0000000403037212 */ /* 0x000fe200078e3cff */
[----:B------:R-:W-:Y:S01]  /*4fa0*/  FFMA R6, R6, 0.69314718246459960938, R11 ;  /* 0x3f31721806067823 */ /* 0x000fe2000000000b */
[----:B------:R-:W-:-:S03]  /*4fb0*/  IMAD.SHL.U32 R4, R7, 0x10, RZ ;  /* 0x0000001007047824 */ /* 0x000fc600078e00ff */
[C---:B------:R-:W-:Y:S01]  /*4fc0*/  @P0 FFMA R6, R2.reuse, R5, +INF ;  /* 0x7f80000002060423 */ /* 0x040fe20000000005 */
[C---:B------:R-:W-:Y:S01]  /*4fd0*/  IMAD.SHL.U32 R5, R3.reuse, 0x2, RZ ;  /* 0x0000000203057824 */ /* 0x040fe200078e00ff */
[----:B------:R-:W-:Y:S02]  /*4fe0*/  FSETP.NEU.AND P0, PT, R2, RZ, PT ;  /* 0x000000ff0200720b */ /* 0x000fe40003f0d000 */
[----:B------:R-:W-:Y:S02]  /*4ff0*/  FMUL R6, R6, -2 ;  /* 0xc000000006067820 */ /* 0x000fe40000400000 */
[----:B------:R-:W-:-:S03]  /*5000*/  LOP3.LUT R4, R3, R5, R4, 0x96, !PT ;  /* 0x0000000503047212 */ /* 0x000fc600078e9604 */
[----:B------:R-:W-:Y:S02]  /*5010*/  FSEL R3, R6, +INF , P0 ;  /* 0x7f80000006037808 */ /* 0x000fe40000000000 */
[----:B------:R-:W-:Y:S02]  /*5020*/  LOP3.LUT R7, R4, R7, RZ, 0x3c, !PT ;  /* 0x0000000704077212 */ /* 0x000fe400078e3cff */
[----:B------:R0:W1:Y:S01]  /*5030*/  MUFU.RSQ R2, R3 ;  /* 0x0000000300027308 */ /* 0x0000620000001400 */
[----:B------:R-:W-:Y:S01]  /*5040*/  VIADD R4, R3, 0xf3000000 ;  /* 0xf300000003047836 */ /* 0x000fe20000000000 */
[----:B------:R-:W-:Y:S01]  /*5050*/  IADD3 R7, PT, PT, R0, 0xb0f8a, R7 ;  /* 0x000b0f8a00077810 */ /* 0x000fe20007ffe007 */
[----:B------:R-:W-:-:S03]  /*5060*/  IMAD.MOV.U32 R0, RZ, RZ, 0x30c90fdb ;  /* 0x30c90fdbff007424 */ /* 0x000fc600078e00ff */
[----:B------:R-:W-:Y:S02]  /*5070*/  ISETP.GT.U32.AND P0, PT, R4, 0x727fffff, PT ;  /* 0x727fffff0400780c */ /* 0x000fe40003f04070 */
[----:B------:R-:W-:-:S05]  /*5080*/  I2FP.F32.U32 R7, R7 ;  /* 0x0000000700077245 */ /* 0x000fca0000201000 */
[----:B------:R-:W-:-:S06]  /*5090*/  FFMA R10, R7, R0, 7.314590599882819788e-10 ;  /* 0x30490fdb070a7423 */ /* 0x000fcc0000000000 */
[----:B01----:R-:W-:Y:S05]  /*50a0*/  @!P0 BRA `(.L_x_47) ;  /* 0x00000000000c8947 */ /* 0x003fea0003800000 */
[----:B------:R-:W-:-:S07]  /*50b0*/  MOV R7, 0x50d0 ;  /* 0x000050d000077802 */ /* 0x000fce0000000f00 */
[----:B------:R-:W-:Y:S05]  /*50c0*/  CALL.REL.NOINC `($__internal_0_$__cuda_sm20_sqrt_rn_f32_slowpath) ;  /* 0x0000000000587944 */ /* 0x000fea0003c00000 */
[----:B------:R-:W-:Y:S05]  /*50d0*/  BRA `(.L_x_48) ;  /* 0x0000000000107947 */ /* 0x000fea0003800000 */
.L_x_47:
[----:B------:R-:W-:Y:S01]  /*50e0*/  FMUL.FTZ R0, R3, R2 ;  /* 0x0000000203007220 */ /* 0x000fe20000410000 */
[----:B------:R-:W-:-:S03]  /*50f0*/  FMUL.FTZ R2, R2, 0.5 ;  /* 0x3f00000002027820 */ /* 0x000fc60000410000 */
[----:B------:R-:W-:-:S04]  /*5100*/  FFMA R3, -R0, R0, R3 ;  /* 0x0000000000037223 */ /* 0x000fc80000000103 */
[----:B------:R-:W-:-:S07]  /*5110*/  FFMA R0, R3, R2, R0 ;  /* 0x0000000203007223 */ /* 0x000fce0000000000 */
.L_x_48:
[----:B------:R-:W-:Y:S05]  /*5120*/  BSYNC.RECONVERGENT B0 ;  /* 0x0000000000007941 */ /* 0x000fea0003800200 */
.L_x_46:
[----:B------:R-:W-:Y:S01]  /*5130*/  FMUL.RZ R10, R10, 0.15915493667125701904 ;  /* 0x3e22f9830a0a7820 */ /* 0x000fe2000040c000 */
[----:B------:R-:W-:Y:S01]  /*5140*/  IMAD.MOV.U32 R4, RZ, RZ, -0x66666666 ;  /* 0x9999999aff047424 */ /* 0x000fe200078e00ff */
[----:B------:R-:W0:Y:S01]  /*5150*/  LDC.64 R6, c[0x0][0x380] ;  /* 0x0000e000ff067b82 */ /* 0x000e220000000a00 */
[----:B------:R-:W-:Y:S01]  /*5160*/  IMAD.MOV.U32 R5, RZ, RZ, 0x3f999999 ;  /* 0x3f999999ff057424 */ /* 0x000fe200078e00ff */
[----:B------:R-:W1:Y:S01]  /*5170*/  MUFU.SIN R3, R10 ;  /* 0x0000000a00037308 */ /* 0x000e620000000400 */
[----:B------:R-:W2:Y:S01]  /*5180*/  LDCU UR8, c[0x0][0x388] ;  /* 0x00007100ff0877ac */ /* 0x000ea20008000800 */
[----:B------:R-:W-:Y:S01]  /*5190*/  UMOV UR4, 0x0 ;  /* 0x0000000000047882 */ /* 0x000fe20000000000 */
[----:B------:R-:W-:Y:S01]  /*51a0*/  UMOV UR5, 0x3fe00000 ;  /* 0x3fe0000000057882 */ /* 0x000fe20000000000 */
[----:B-1----:R-:W-:-:S04]  /*51b0*/  FMUL R0, R3, R0 ;  /* 0x0000000003007220 */ /* 0x002fc80000400000 */
[----:B------:R-:W1:Y:S02]  /*51c0*/  F2F.F64.F32 R2, R0 ;  /* 0x0000000000027310 */ /* 0x000e640000201800 */
[----:B-1----:R-:W-:Y:S01]  /*51d0*/  DFMA R2, R2, UR4, R4 ;  /* 0x0000000402027c2b */ /* 0x002fe20008000004 */
[----:B--2---:R-:W-:-:S04]  /*51e0*/  IMAD R5, R8, UR8, R9 ;  /* 0x0000000808057c24 */ /* 0x004fc8000f8e0209 */
[----:B0-----:R-:W-:-:S05]  /*51f0*/  IMAD.WIDE R4, R5, 0x4, R6 ;  /* 0x0000000405047825 */ /* 0x001fca00078e0206 */
[----:B------:R-:W0:Y:S02]  /*5200*/  F2F.F32.F64 R3, R2 ;  /* 0x0000000200037310 */ /* 0x000e240000301000 */
[----:B0-----:R-:W-:Y:S01]  /*5210*/  STG.E desc[UR6][R4.64], R3 ;  /* 0x0000000304007986 */ /* 0x001fe2000c101906 */
[----:B------:R-:W-:Y:S05]  /*5220*/  EXIT ;  /* 0x000000000000794d */ /* 0x000fea0003800000 */
        .weak           $__internal_0_$__cuda_sm20_sqrt_rn_f32_slowpath
        .type           $__internal_0_$__cuda_sm20_sqrt_rn_f32_slowpath,@function
        .size           $__internal_0_$__cuda_sm20_sqrt_rn_f32_slowpath,(.L_x_165 - $__internal_0_$__cuda_sm20_sqrt_rn_f32_slowpath)
$__internal_0_$__cuda_sm20_sqrt_rn_f32_slowpath:
[----:B------:R-:W-:-:S13]  /*5230*/  LOP3.LUT P0, RZ, R3, 0x7fffffff, RZ, 0xc0, !PT ;  /* 0x7fffffff03ff7812 */ /* 0x000fda000780c0ff */
[----:B------:R-:W-:Y:S01]  /*5240*/  @!P0 IMAD.MOV.U32 R2, RZ, RZ, R3 ;  /* 0x000000ffff028224 */ /* 0x000fe200078e0003 */
[----:B------:R-:W-:Y:S06]  /*5250*/  @!P0 BRA `(.L_x_49) ;  /* 0x0000000000448947 */ /* 0x000fec0003800000 */
[----:B------:R-:W-:Y:S01]  /*5260*/  FSETP.GEU.FTZ.AND P0, PT, R3, RZ, PT ;  /* 0x000000ff0300720b */ /* 0x000fe20003f1e000 */
[----:B------:R-:W-:-:S12]  /*5270*/  IMAD.MOV.U32 R0, RZ, RZ, R3 ;  /* 0x000000ffff007224 */ /* 0x000fd800078e0003 */
[----:B------:R-:W-:Y:S01]  /*5280*/  @!P0 IMAD.MOV.U32 R2, RZ, RZ, 0x7fffffff ;  /* 0x7fffffffff028424 */ /* 0x000fe200078e00ff */
[----:B------:R-:W-:Y:S06]  /*5290*/  @!P0 BRA `(.L_x_49) ;  /* 0x0000000000348947 */ /* 0x000fec0003800000 */
[----:B------:R-:W-:-:S13]  /*52a0*/  FSETP.GTU.FTZ.AND P0, PT, |R0|, +INF , PT ;  /* 0x7f8000000000780b */ /* 0x000fda0003f1c200 */
[----:B------:R-:W-:Y:S01]  /*52b0*/  @P0 FADD.FTZ R2, R0, 1 ;  /* 0x3f80000000020421 */ /* 0x000fe20000010000 */
[----:B------:R-:W-:Y:S06]  /*52c0*/  @P0 BRA `(.L_x_49) ;  /* 0x0000000000280947 */ /* 0x000fec0003800000 */
[----:B------:R-:W-:-:S13]  /*52d0*/  FSETP.NEU.FTZ.AND P0, PT, |R0|, +INF , PT ;  /* 0x7f8000000000780b */ /* 0x000fda0003f1d200 */
[----:B------:R-:W-:-:S04]  /*52e0*/  @P0 FFMA R3, R0, 1.84467440737095516160e+19, RZ ;  /* 0x5f80000000030823 */ /* 0x000fc800000000ff */
[----:B------:R-:W0:Y:S02]  /*52f0*/  @P0 MUFU.RSQ R2, R3 ;  /* 0x0000000300020308 */ /* 0x000e240000001400 */
[----:B0-----:R-:W-:Y:S01]  /*5300*/  @P0 FMUL.FTZ R4, R3, R2 ;  /* 0x0000000203040220 */ /* 0x001fe20000410000 */
[----:B------:R-:W-:Y:S01]  /*5310*/  @P0 FMUL.FTZ R6, R2, 0.5 ;  /* 0x3f00000002060820 */ /* 0x000fe20000410000 */
[----:B------:R-:W-:Y:S02]  /*5320*/  @!P0 IMAD.MOV.U32 R2, RZ, RZ, R0 ;  /* 0x000000ffff028224 */ /* 0x000fe400078e0000 */
[----:B------:R-:W-:-:S04]  /*5330*/  @P0 FADD.FTZ R5, -R4, -RZ ;  /* 0x800000ff04050221 */ /* 0x000fc80000010100 */
[----:B------:R-:W-:-:S04]  /*5340*/  @P0 FFMA R5, R4, R5, R3 ;  /* 0x0000000504050223 */ /* 0x000fc80000000003 */
[----:B------:R-:W-:-:S04]  /*5350*/  @P0 FFMA R5, R5, R6, R4 ;  /* 0x0000000605050223 */ /* 0x000fc80000000004 */
[----:B------:R-:W-:-:S07]  /*5360*/  @P0 FMUL.FTZ R2, R5, 2.3283064365386962891e-10 ;  /* 0x2f80000005020820 */ /* 0x000fce0000410000 */
.L_x_49:
[----:B------:R-:W-:Y:S02]  /*5370*/  IMAD.MOV.U32 R0, RZ, RZ, R2 ;  /* 0x000000ffff007224 */ /* 0x000fe400078e0002 */
[----:B------:R-:W-:Y:S02]  /*5380*/  IMAD.MOV.U32 R2, RZ, RZ, R7 ;  /* 0x000000ffff027224 */ /* 0x000fe400078e0007 */
[----:B------:R-:W-:-:S04]  /*5390*/  IMAD.MOV.U32 R3, RZ, RZ, 0x0 ;  /* 0x00000000ff037424 */ /* 0x000fc800078e00ff */
[----:B------:R-:W-:Y:S05]  /*53a0*/  RET.REL.NODEC R2 `(_Z15make_some_noisePfiii) ;  /* 0xffffffac02147950 */ /* 0x000fea0003c3ffff */
.L_x_50:
        /* <DEDUP_REMOVED lines=13> */
.L_x_165:


//--------------------- .text._Z19define_static_stuffPfS_Pbiiiif --------------------------
	.section	.text._Z19define_static_stuffPfS_Pbiiiif,"ax",@progbits
	.align	128
        .global         _Z19define_static_stuffPfS_Pbiiiif
        .type           _Z19define_static_stuffPfS_Pbiiiif,@function
        .size           _Z19define_static_stuffPfS_Pbiiiif,(.L_x_172 - _Z19define_static_stuffPfS_Pbiiiif)
        .other          _Z19define_static_stuffPfS_Pbiiiif,@"STO_CUDA_ENTRY STV_DEFAULT"
_Z19define_static_stuffPfS_Pbiiiif:
.text._Z19define_static_stuffPfS_Pbiiiif:
[----:B------:R-:W0:Y:S01]  /*0000*/  LDC R1, c[0x0][0x37c] ;  /* 0x0000df00ff017b82 */ /* 0x000e220000000800 */
[----:B------:R-:W1:Y:S07]  /*0010*/  S2R R3, SR_TID.X ;  /* 0x0000000000037919 */ /* 0x000e6e0000002100 */
[----:B------:R-:W1:Y:S01]  /*0020*/  S2UR UR4, SR_CTAID.X ;  /* 0x00000000000479c3 */ /* 0x000e620000002500 */
[----:B0-----:R-:W-:Y:S01]  /*0030*/  VIADD R1, R1, 0xffffffd0 ;  /* 0xffffffd001017836 */ /* 0x001fe20000000000 */
[----:B------:R-:W0:Y:S01]  /*0040*/  LDCU.64 UR8, c[0x0][0x358] ;  /* 0x00006b00ff0877ac */ /* 0x000e220008000a00 */
[----:B------:R-:W-:Y:S01]  /*0050*/  IMAD.MOV.U32 R6, RZ, RZ, 0x2abc4dd5 ;  /* 0x2abc4dd5ff067424 */ /* 0x000fe200078e00ff */
[----:B------:R-:W-:Y:S01]  /*0060*/  BSSY.RECONVERGENT B0, `(.L_x_51) ;  /* 0x00004b2000007945 */ /* 0x000fe20003800200 */
[----:B------:R-:W-:-:S02]  /*0070*/  IMAD.MOV.U32 R7, RZ, RZ, 0x58213ed2 ;  /* 0x58213ed2ff077424 */ /* 0x000fc400078e00ff */
[----:B------:R-:W-:Y:S01]  /*0080*/  IMAD.MOV.U32 R8, RZ, RZ, 0x455f2458 ;  /* 0x455f2458ff087424 */ /* 0x000fe200078e00ff */
[----:B------:R-:W1:Y:S01]  /*0090*/  LDC R0, c[0x0][0x360] ;  /* 0x0000d800ff007b82 */ /* 0x000e620000000800 */
[----:B------:R-:W-:Y:S01]  /*00a0*/  IMAD.MOV.U32 R9, RZ, RZ, -0x75bd8fc ;  /* 0xf8a42704ff097424 */ /* 0x000fe200078e00ff */
[----:B------:R2:W-:Y:S01]  /*00b0*/  STL.64 [R1], R6 ;  /* 0x0000000601007387 */ /* 0x0005e20000100a00 */
[----:B------:R-:W-:Y:S02]  /*00c0*/  IMAD.MOV.U32 R10, RZ, RZ, -0x23270784 ;  /* 0xdcd8f87cff0a7424 */ /* 0x000fe400078e00ff */
[----:B------:R-:W-:Y:S01]  /*00d0*/  IMAD.MOV.U32 R11, RZ, RZ, 0x511db0d6 ;  /* 0x511db0d6ff0b7424 */ /* 0x000fe200078e00ff */
[----:B------:R2:W-:Y:S01]  /*00e0*/  STL.64 [R1+0x8], R8 ;  /* 0x0000080801007387 */ /* 0x0005e20000100a00 */
[----:B------:R-:W-:Y:S02]  /*00f0*/  IMAD.MOV.U32 R2, RZ, RZ, 0x58213ed2 ;  /* 0x58213ed2ff027424 */ /* 0x000fe400078e00ff */
[----:B------:R-:W-:Y:S01]  /*0100*/  IMAD.MOV.U32 R5, RZ, RZ, 0x511db0d6 ;  /* 0x511db0d6ff057424 */ /* 0x000fe200078e00ff */
[----:B------:R2:W-:Y:S01]  /*0110*/  STL.64 [R1+0x10], R10 ;  /* 0x0000100a01007387 */ /* 0x0005e20000100a00 */
[----:B-1----:R-:W-:-:S05]  /*0120*/  IMAD R0, R0, UR4, R3 ;  /* 0x0000000400007c24 */ /* 0x002fca000f8e0203 */
[----:B------:R-:W-:Y:S02]  /*0130*/  ISETP.NE.AND P0, PT, R0, RZ, PT ;  /* 0x000000ff0000720c */ /* 0x000fe40003f05270 */
[----:B------:R-:W-:-:S11]  /*0140*/  SHF.R.S32.HI R3, RZ, 0x1f, R0 ;  /* 0x0000001fff037819 */ /* 0x000fd60000011400 */
[----:B0-2---:R-:W-:Y:S05]  /*0150*/  @!P0 BRA `(.L_x_52) ;  /* 0x0000004800888947 */ /* 0x005fea0003800000 */
[----:B------:R-:W-:Y:S01]  /*0160*/  BSSY.RECONVERGENT B1, `(.L_x_53) ;  /* 0x0000251000017945 */ /* 0x000fe20003800200 */
[----:B------:R-:W-:Y:S02]  /*0170*/  IMAD.MOV.U32 R13, RZ, RZ, R3 ;  /* 0x000000ffff0d7224 */ /* 0x000fe400078e0003 */
[----:B------:R-:W-:Y:S02]  /*0180*/  IMAD.MOV.U32 R11, RZ, RZ, RZ ;  /* 0x000000ffff0b7224 */ /* 0x000fe400078e00ff */
[----:B------:R-:W-:Y:S02]  /*0190*/  IMAD.MOV.U32 R2, RZ, RZ, 0x58213ed2 ;  /* 0x58213ed2ff027424 */ /* 0x000fe400078e00ff */
[----:B------:R-:W-:Y:S02]  /*01a0*/  IMAD.MOV.U32 R10, RZ, RZ, R0 ;  /* 0x000000ffff0a7224 */ /* 0x000fe400078e0000 */
[----:B------:R-:W-:-:S07]  /*01b0*/  IMAD.MOV.U32 R5, RZ, RZ, 0x511db0d6 ;  /* 0x511db0d6ff057424 */ /* 0x000fce00078e00ff */
.L_x_62:
[----:B------:R-:W-:Y:S01]  /*01c0*/  LOP3.LUT R3, R10, 0x3, RZ, 0xc0, !PT ;  /* 0x000000030a037812 */ /* 0x000fe200078ec0ff */
[----:B------:R-:W-:Y:S03]  /*01d0*/  BSSY.RECONVERGENT B2, `(.L_x_54) ;  /* 0x0000243000027945 */ /* 0x000fe60003800200 */
[----:B------:R-:W-:-:S04]  /*01e0*/  ISETP.NE.U32.AND P0, PT, R3, RZ, PT ;  /* 0x000000ff0300720c */ /* 0x000fc80003f05070 */
[----:B------:R-:W-:-:S13]  /*01f0*/  ISETP.NE.AND.EX P0, PT, RZ, RZ, PT, P0 ;  /* 0x000000ffff00720c */ /* 0x000fda0003f05300 */
[----:B0-----:R-:W-:Y:S05]  /*0200*/  @!P0 BRA `(.L_x_55) ;  /* 0x0000002000fc8947 */ /* 0x001fea0003800000 */
[----:B------:R-:W0:Y:S01]  /*0210*/  LDC.64 R8, c[0x4][RZ] ;  /* 0x01000000ff087b82 */ /* 0x000e220000000a00 */
[----:B------:R-:W-:Y:S01]  /*0220*/  IMAD.MOV.U32 R2, RZ, RZ, RZ ;  /* 0x000000ffff027224 */ /* 0x000fe200078e00ff */
[----:B------:R-:W-:Y:S01]  /*0230*/  CS2R R4, SRZ ;  /* 0x0000000000047805 */ /* 0x000fe2000001ff00 */
[----:B------:R-:W-:Y:S01]  /*0240*/  IMAD.MOV.U32 R12, RZ, RZ, RZ ;  /* 0x000000ffff0c7224 */ /* 0x000fe200078e00ff */
[----:B------:R-:W-:Y:S01]  /*0250*/  CS2R R6, SRZ ;  /* 0x0000000000067805 */ /* 0x000fe2000001ff00 */
[----:B0-----:R-:W-:-:S07]  /*0260*/  IMAD.WIDE.U32 R8, R11, 0xc80, R8 ;  /* 0x00000c800b087825 */ /* 0x001fce00078e0008 */
.L_x_57:
[----:B------:R-:W-:-:S06]  /*0270*/  IMAD R3, R12, 0x4, R1 ;  /* 0x000000040c037824 */ /* 0x000fcc00078e0201 */
[----:B------:R-:W5:Y:S01]  /*0280*/  LDL R3, [R3+0x4] ;  /* 0x0000040003037983 */ /* 0x000f620000100800 */
[----:B------:R-:W-:-:S05]  /*0290*/  UMOV UR4, URZ ;  /* 0x000000ff00047c82 */ /* 0x000fca0008000000 */
.L_x_56:
        /* <DEDUP_REMOVED lines=12> */
[----:B------:R-:W4:Y:S04]  /*0360*/  @!P0 LDG.E R16, desc[UR8][R14.64+0x8] ;  /* 0x000008080e108981 */ /* 0x000f28000c1e1900 */
[----:B------:R-:W4:Y:S04]  /*0370*/  @P4 LDG.E R25, desc[UR8][R14.64+0x50] ;  /* 0x000050080e194981 */ /* 0x000f28000c1e1900 */
[----:B------:R-:W4:Y:S04]  /*0380*/  @!P0 LDG.E R18, desc[UR8][R14.64+0x10] ;  /* 0x000010080e128981 */ /* 0x000f28000c1e1900 */
[----:B------:R-:W4:Y:S04]  /*0390*/  @P1 LDG.E R20, desc[UR8][R14.64+0x1c] ;  /* 0x00001c080e141981 */ /* 0x000f28000c1e1900 */
[----:B------:R-:W4:Y:S04]  /*03a0*/  @P1 LDG.E R24, desc[UR8][R14.64+0x24] ;  /* 0x000024080e181981 */ /* 0x000f28000c1e1900 */
[----:B------:R-:W4:Y:S01]  /*03b0*/  @P6 LDG.E R27, desc[UR8][R14.64+0x78] ;  /* 0x000078080e1b6981 */ /* 0x000f22000c1e1900 */
[----:B--2---:R-:W-:-:S03]  /*03c0*/  @!P0 LOP3.LUT R2, R2, R17, RZ, 0x3c, !PT ;  /* 0x0000001102028212 */ /* 0x004fc600078e3cff */
[----:B------:R-:W2:Y:S01]  /*03d0*/  @!P0 LDG.E R17, desc[UR8][R14.64+0x4] ;  /* 0x000004080e118981 */ /* 0x000ea2000c1e1900 */
[----:B---3--:R-:W-:-:S03]  /*03e0*/  @P1 LOP3.LUT R2, R2, R19, RZ, 0x3c, !PT ;  /* 0x0000001302021212 */ /* 0x008fc600078e3cff */
[----:B------:R-:W3:Y:S01]  /*03f0*/  @!P0 LDG.E R19, desc[UR8][R14.64+0xc] ;  /* 0x00000c080e138981 */ /* 0x000ee2000c1e1900 */
[----:B----4-:R-:W-:-:S03]  /*0400*/  @P2 LOP3.LUT R2, R2, R21, RZ, 0x3c, !PT ;  /* 0x0000001502022212 */ /* 0x010fc600078e3cff */
[----:B------:R-:W4:Y:S01]  /*0410*/  @P1 LDG.E R21, desc[UR8][R14.64+0x18] ;  /* 0x000018080e151981 */ /* 0x000f22000c1e1900 */
[----:B------:R-:W-:-:S03]  /*0420*/  @P3 LOP3.LUT R2, R2, R23, RZ, 0x3c, !PT ;  /* 0x0000001702023212 */ /* 0x000fc600078e3cff */
[----:B------:R-:W4:Y:S01]  /*0430*/  @P5 LDG.E R23, desc[UR8][R14.64+0x64] ;  /* 0x000064080e175981 */ /* 0x000f22000c1e1900 */
[----:B------:R-:W-:-:S03]  /*0440*/  @!P0 LOP3.LUT R7, R7, R16, RZ, 0x3c, !PT ;  /* 0x0000001007078212 */ /* 0x000fc600078e3cff */
[----:B------:R-:W4:Y:S01]  /*0450*/  @P2 LDG.E R16, desc[UR8][R14.64+0x30] ;  /* 0x000030080e102981 */ /* 0x000f22000c1e1900 */
[----:B------:R-:W-:-:S03]  /*0460*/  @P4 LOP3.LUT R2, R2, R25, RZ, 0x3c, !PT ;  /* 0x0000001902024212 */ /* 0x000fc600078e3cff */
[----:B------:R-:W4:Y:S01]  /*0470*/  @P3 LDG.E R25, desc[UR8][R14.64+0x48] ;  /* 0x000048080e193981 */ /* 0x000f22000c1e1900 */
[----:B------:R-:W-:-:S03]  /*0480*/  @!P0 LOP3.LUT R5, R5, R18, RZ, 0x3c, !PT ;  /* 0x0000001205058212 */ /* 0x000fc600078e3cff */
[----:B------:R-:W4:Y:S01]  /*0490*/  @P2 LDG.E R18, desc[UR8][R14.64+0x38] ;  /* 0x000038080e122981 */ /* 0x000f22000c1e1900 */
[----:B------:R-:W-:-:S03]  /*04a0*/  @P1 LOP3.LUT R7, R7, R20, RZ, 0x3c, !PT ;  /* 0x0000001407071212 */ /* 0x000fc600078e3cff */
[----:B------:R-:W4:Y:S01]  /*04b0*/  @P3 LDG.E R20, desc[UR8][R14.64+0x44] ;  /* 0x000044080e143981 */ /* 0x000f22000c1e1900 */
[----:B--2---:R-:W-:-:S03]  /*04c0*/  @!P0 LOP3.LUT R6, R6, R17, RZ, 0x3c, !PT ;  /* 0x0000001106068212 */ /* 0x004fc600078e3cff */
[----:B------:R-:W2:Y:S01]  /*04d0*/  @P1 LDG.E R17, desc[UR8][R14.64+0x20] ;  /* 0x000020080e111981 */ /* 0x000ea2000c1e1900 */
[----:B---3--:R-:W-:-:S03]  /*04e0*/  @!P0 LOP3.LUT R4, R4, R19, RZ, 0x3c, !PT ;  /* 0x0000001304048212 */ /* 0x008fc600078e3cff */
[----:B------:R-:W3:Y:S01]  /*04f0*/  @P2 LDG.E R19, desc[UR8][R14.64+0x2c] ;  /* 0x00002c080e132981 */ /* 0x000ee2000c1e1900 */
[----:B----4-:R-:W-:-:S03]  /*0500*/  @P1 LOP3.LUT R6, R6, R21, RZ, 0x3c, !PT ;  /* 0x0000001506061212 */ /* 0x010fc600078e3cff */
[----:B------:R-:W4:Y:S01]  /*0510*/  @P2 LDG.E R21, desc[UR8][R14.64+0x34] ;  /* 0x000034080e152981 */ /* 0x000f22000c1e1900 */
[----:B------:R-:W-:-:S03]  /*0520*/  @P5 LOP3.LUT R2, R2, R23, RZ, 0x3c, !PT ;  /* 0x0000001702025212 */ /* 0x000fc600078e3cff */
[----:B------:R-:W4:Y:S01]  /*0530*/  @P3 LDG.E R23, desc[UR8][R14.64+0x40] ;  /* 0x000040080e173981 */ /* 0x000f22000c1e1900 */
[----:B------:R-:W-:Y:S02]  /*0540*/  @P1 LOP3.LUT R5, R5, R24, RZ, 0x3c, !PT ;  /* 0x0000001805051212 */ /* 0x000fe400078e3cff */
[----:B------:R-:W-:Y:S01]  /*0550*/  @P2 LOP3.LUT R7, R7, R16, RZ, 0x3c, !PT ;  /* 0x0000001007072212 */ /* 0x000fe200078e3cff */
[----:B------:R-:W4:Y:S04]  /*0560*/  @P5 LDG.E R24, desc[UR8][R14.64+0x6c] ;  /* 0x00006c080e185981 */ /* 0x000f28000c1e1900 */
[----:B------:R-:W4:Y:S01]  /*0570*/  @P3 LDG.E R16, desc[UR8][R14.64+0x4c] ;  /* 0x00004c080e103981 */ /* 0x000f22000c1e1900 */
[----:B------:R-:W-:-:S03]  /*0580*/  @P2 LOP3.LUT R5, R5, R18, RZ, 0x3c, !PT ;  /* 0x0000001205052212 */ /* 0x000fc600078e3cff */
[----:B------:R-:W4:Y:S01]  /*0590*/  @P4 LDG.E R18, desc[UR8][R14.64+0x58] ;  /* 0x000058080e124981 */ /* 0x000f22000c1e1900 */
[----:B------:R-:W-:-:S03]  /*05a0*/  @P3 LOP3.LUT R7, R7, R20, RZ, 0x3c, !PT ;  /* 0x0000001407073212 */ /* 0x000fc600078e3cff */
        /* <DEDUP_REMOVED lines=9> */
[----:B------:R-:W-:Y:S02]  /*0640*/  LOP3.LUT P0, RZ, R22, 0x80, RZ, 0xc0, !PT ;  /* 0x0000008016ff7812 */ /* 0x000fe4000780c0ff */
[----:B------:R-:W-:Y:S02]  /*0650*/  @P3 LOP3.LUT R4, R4, R25, RZ, 0x3c, !PT ;  /* 0x0000001904043212 */ /* 0x000fe400078e3cff */
[----:B------:R-:W-:Y:S02]  /*0660*/  @P3 LOP3.LUT R5, R5, R16, RZ, 0x3c, !PT ;  /* 0x0000001005053212 */ /* 0x000fe400078e3cff */
[----:B------:R-:W4:Y:S01]  /*0670*/  @P5 LDG.E R16, desc[UR8][R14.64+0x74] ;  /* 0x000074080e105981 */ /* 0x000f22000c1e1900 */
[----:B------:R-:W-:-:S03]  /*0680*/  @P4 LOP3.LUT R7, R7, R18, RZ, 0x3c, !PT ;  /* 0x0000001207074212 */ /* 0x000fc600078e3cff */
[----:B------:R-:W4:Y:S01]  /*0690*/  @P6 LDG.E R18, desc[UR8][R14.64+0x80] ;  /* 0x000080080e126981 */ /* 0x000f22000c1e1900 */
[----:B------:R-:W-:-:S03]  /*06a0*/  @P4 LOP3.LUT R5, R5, R20, RZ, 0x3c, !PT ;  /* 0x0000001405054212 */ /* 0x000fc600078e3cff */
[----:B------:R-:W4:Y:S01]  /*06b0*/  @P6 LDG.E R20, desc[UR8][R14.64+0x88] ;  /* 0x000088080e146981 */ /* 0x000f22000c1e1900 */
[----:B------:R-:W-:-:S03]  /*06c0*/  @P5 LOP3.LUT R7, R7, R24, RZ, 0x3c, !PT ;  /* 0x0000001807075212 */ /* 0x000fc600078e3cff */
        /* <DEDUP_REMOVED lines=11> */
[----:B------:R-:W-:Y:S02]  /*0780*/  @P6 LOP3.LUT R2, R2, R27, RZ, 0x3c, !PT ;  /* 0x0000001b02026212 */ /* 0x000fe400078e3cff */
[----:B------:R-:W-:Y:S02]  /*0790*/  @P5 LOP3.LUT R5, R5, R16, RZ, 0x3c, !PT ;  /* 0x0000001005055212 */ /* 0x000fe400078e3cff */
[----:B------:R-:W-:Y:S02]  /*07a0*/  @P6 LOP3.LUT R7, R7, R18, RZ, 0x3c, !PT ;  /* 0x0000001207076212 */ /* 0x000fe400078e3cff */
[----:B------:R-:W-:Y:S02]  /*07b0*/  @P6 LOP3.LUT R5, R5, R20, RZ, 0x3c, !PT ;  /* 0x0000001405056212 */ /* 0x000fe400078e3cff */
[----:B------:R-:W-:Y:S02]  /*07c0*/  @P0 LOP3.LUT R2, R2, R25, RZ, 0x3c, !PT ;  /* 0x0000001902020212 */ /* 0x000fe400078e3cff */
[----:B------:R-:W-:-:S02]  /*07d0*/  @P0 LOP3.LUT R7, R7, R24, RZ, 0x3c, !PT ;  /* 0x0000001807070212 */ /* 0x000fc400078e3cff */
[----:B------:R-:W-:Y:S02]  /*07e0*/  @P0 LOP3.LUT R5, R5, R26, RZ, 0x3c, !PT ;  /* 0x0000001a05050212 */ /* 0x000fe400078e3cff */
[----:B--2---:R-:W-:Y:S02]  /*07f0*/  @P6 LOP3.LUT R6, R6, R17, RZ, 0x3c, !PT ;  /* 0x0000001106066212 */ /* 0x004fe400078e3cff */
[----:B---3--:R-:W-:Y:S02]  /*0800*/  @P6 LOP3.LUT R4, R4, R19, RZ, 0x3c, !PT ;  /* 0x0000001304046212 */ /* 0x008fe400078e3cff */
[----:B----4-:R-:W-:Y:S02]  /*0810*/  @P0 LOP3.LUT R6, R6, R21, RZ, 0x3c, !PT ;  /* 0x0000001506060212 */ /* 0x010fe400078e3cff */
        /* <DEDUP_REMOVED lines=24> */
[----:B------:R-:W-:Y:S02]  /*09a0*/  LOP3.LUT P0, RZ, R22, 0x8000, RZ, 0xc0, !PT ;  /* 0x0000800016ff7812 */ /* 0x000fe4000780c0ff */
[----:B------:R-:W-:Y:S01]  /*09b0*/  @P2 LOP3.LUT R2, R2, R17, RZ, 0x3c, !PT ;  /* 0x0000001102022212 */ /* 0x000fe200078e3cff */
[----:B------:R-:W4:Y:S04]  /*09c0*/  @P1 LDG.E R22, desc[UR8][R14.64+0xbc] ;  /* 0x0000bc080e161981 */ /* 0x000f28000c1e1900 */
[----:B------:R-:W4:Y:S01]  /*09d0*/  @P2 LDG.E R17, desc[UR8][R14.64+0xcc] ;  /* 0x0000cc080e112981 */ /* 0x000f22000c1e1900 */
[----:B------:R-:W-:Y:S02]  /*09e0*/  @P1 LOP3.LUT R5, R5, R16, RZ, 0x3c, !PT ;  /* 0x0000001005051212 */ /* 0x000fe400078e3cff */
[----:B------:R-:W-:Y:S01]  /*09f0*/  @P3 LOP3.LUT R2, R2, R19, RZ, 0x3c, !PT ;  /* 0x0000001302023212 */ /* 0x000fe200078e3cff */
        /* <DEDUP_REMOVED lines=41> */
[----:B------:R-:W-:Y:S01]  /*0c90*/  UIADD3 UR4, UPT, UPT, UR4, 0x10, URZ ;  /* 0x0000001004047890 */ /* 0x000fe2000fffe0ff */
[----:B------:R-:W-:-:S03]  /*0ca0*/  @P5 LOP3.LUT R6, R6, R19, RZ, 0x3c, !PT ;  /* 0x0000001306065212 */ /* 0x000fc600078e3cff */
[----:B------:R-:W-:Y:S01]  /*0cb0*/  UISETP.NE.AND UP0, UPT, UR4, 0x20, UPT ;  /* 0x000000200400788c */ /* 0x000fe2000bf05270 */
[----:B------:R-:W-:Y:S02]  /*0cc0*/  @P0 LOP3.LUT R2, R2, R29, RZ, 0x3c, !PT ;  /* 0x0000001d02020212 */ /* 0x000fe400078e3cff */
[----:B--2---:R-:W-:Y:S02]  /*0cd0*/  @P5 LOP3.LUT R7, R7, R18, RZ, 0x3c, !PT ;  /* 0x0000001207075212 */ /* 0x004fe400078e3cff */
[----:B---3--:R-:W-:Y:S02]  /*0ce0*/  @P5 LOP3.LUT R4, R4, R21, RZ, 0x3c, !PT ;  /* 0x0000001504045212 */ /* 0x008fe400078e3cff */
[----:B----4-:R-:W-:Y:S02]  /*0cf0*/  @P6 LOP3.LUT R5, R5, R20, RZ, 0x3c, !PT ;  /* 0x0000001405056212 */ /* 0x010fe400078e3cff */
[----:B------:R-:W-:Y:S02]  /*0d00*/  @P6 LOP3.LUT R7, R7, R16, RZ, 0x3c, !PT ;  /* 0x0000001007076212 */ /* 0x000fe400078e3cff */
[----:B------:R-:W-:-:S02]  /*0d10*/  @P6 LOP3.LUT R6, R6, R23, RZ, 0x3c, !PT ;  /* 0x0000001706066212 */ /* 0x000fc400078e3cff */
[----:B------:R-:W-:Y:S02]  /*0d20*/  @P6 LOP3.LUT R4, R4, R25, RZ, 0x3c, !PT ;  /* 0x0000001904046212 */ /* 0x000fe400078e3cff */
        /* <DEDUP_REMOVED lines=21> */
.L_x_59:
[----:B------:R-:W-:-:S06]  /*0e80*/  IMAD R3, R12, 0x4, R1 ;  /* 0x000000040c037824 */ /* 0x000fcc00078e0201 */
[----:B------:R-:W5:Y:S01]  /*0e90*/  LDL R3, [R3+0x4] ;  /* 0x0000040003037983 */ /* 0x000f620000100800 */
[----:B------:R-:W-:-:S05]  /*0ea0*/  UMOV UR4, URZ ;  /* 0x000000ff00047c82 */ /* 0x000fca0008000000 */
.L_x_58:
        /* <DEDUP_REMOVED lines=190> */
.L_x_61:
[----:B------:R-:W-:-:S06]  /*1a90*/  IMAD R3, R12, 0x4, R1 ;  /* 0x000000040c037824 */ /* 0x000fcc00078e0201 */
[----:B------:R-:W5:Y:S01]  /*1aa0*/  LDL R3, [R3+0x4] ;  /* 0x0000040003037983 */ /* 0x000f620000100800 */
[----:B------:R-:W-:-:S05]  /*1ab0*/  UMOV UR4, URZ ;  /* 0x000000ff00047c82 */ /* 0x000fca0008000000 */
.L_x_60:
        /* <DEDUP_REMOVED lines=180> */
.L_x_55:
[----:B------:R-:W-:Y:S05]  /*2600*/  BSYNC.RECONVERGENT B2 ;  /* 0x0000000000027941 */ /* 0x000fea0003800200 */
.L_x_54:
[C---:B------:R-:W-:Y:S01]  /*2610*/  ISETP.GT.U32.AND P0, PT, R10.reuse, 0x3, PT ;  /* 0x000000030a00780c */ /* 0x040fe20003f04070 */
[----:B------:R-:W-:Y:S01]  /*2620*/  VIADD R11, R11, 0x1 ;  /* 0x000000010b0b7836 */ /* 0x000fe20000000000 */
[--C-:B------:R-:W-:Y:S02]  /*2630*/  SHF.R.U64 R10, R10, 0x2, R13.reuse ;  /* 0x000000020a0a7819 */ /* 0x100fe4000000120d */
[----:B------:R-:W-:Y:S02]  /*2640*/  ISETP.GT.U32.AND.EX P0, PT, R13, RZ, PT, P0 ;  /* 0x000000ff0d00720c */ /* 0x000fe40003f04100 */
[----:B------:R-:W-:-:S11]  /*2650*/  SHF.R.U32.HI R13, RZ, 0x2, R13 ;  /* 0x00000002ff0d7819 */ /* 0x000fd6000001160d */
[----:B------:R-:W-:Y:S05]  /*2660*/  @P0 BRA `(.L_x_62) ;  /* 0xffffffd800d40947 */ /* 0x000fea000383ffff */
[----:B------:R-:W-:Y:S05]  /*2670*/  BSYNC.RECONVERGENT B1 ;  /* 0x0000000000017941 */ /* 0x000fea0003800200 */
.L_x_53:
[--C-:B------:R-:W-:Y:S01]  /*2680*/  SHF.R.S32.HI R13, RZ, 0x1f, R0.reuse ;  /* 0x0000001fff0d7819 */ /* 0x100fe20000011400 */
[----:B------:R-:W-:Y:S02]  /*2690*/  IMAD.MOV.U32 R11, RZ, RZ, RZ ;  /* 0x000000ffff0b7224 */ /* 0x000fe400078e00ff */
[----:B------:R-:W-:-:S07]  /*26a0*/  IMAD.MOV.U32 R10, RZ, RZ, R0 ;  /* 0x000000ffff0a7224 */ /* 0x000fce00078e0000 */
.L_x_71:
[----:B------:R-:W-:Y:S01]  /*26b0*/  LOP3.LUT R3, R10, 0x3, RZ, 0xc0, !PT ;  /* 0x000000030a037812 */ /* 0x000fe200078ec0ff */
[----:B------:R-:W-:Y:S03]  /*26c0*/  BSSY.RECONVERGENT B1, `(.L_x_63) ;  /* 0x0000245000017945 */ /* 0x000fe60003800200 */
[----:B------:R-:W-:-:S04]  /*26d0*/  ISETP.NE.U32.AND P0, PT, R3, RZ, PT ;  /* 0x000000ff0300720c */ /* 0x000fc80003f05070 */
[----:B------:R-:W-:-:S13]  /*26e0*/  ISETP.NE.AND.EX P0, PT, RZ, RZ, PT, P0 ;  /* 0x000000ffff00720c */ /* 0x000fda0003f05300 */
[----:B-1----:R-:W-:Y:S05]  /*26f0*/  @!P0 BRA `(.L_x_64) ;  /* 0x0000002400048947 */ /* 0x002fea0003800000 */
[----:B------:R-:W1:Y:S01]  /*2700*/  LDC.64 R8, c[0x4][0x8] ;  /* 0x01000200ff087b82 */ /* 0x000e620000000a00 */
[----:B------:R-:W-:Y:S01]  /*2710*/  UMOV UR4, URZ ;  /* 0x000000ff00047c82 */ /* 0x000fe20008000000 */
[----:B0-----:R-:W-:Y:S01]  /*2720*/  IMAD.MOV.U32 R2, RZ, RZ, RZ ;  /* 0x000000ffff027224 */ /* 0x001fe200078e00ff */
[----:B------:R-:W-:Y:S01]  /*2730*/  CS2R R6, SRZ ;  /* 0x0000000000067805 */ /* 0x000fe2000001ff00 */
[----:B------:R-:W-:Y:S02]  /*2740*/  IMAD.MOV.U32 R12, RZ, RZ, RZ ;  /* 0x000000ffff0c7224 */ /* 0x000fe400078e00ff */
[----:B------:R-:W-:Y:S02]  /*2750*/  IMAD.MOV.U32 R4, RZ, RZ, RZ ;  /* 0x000000ffff047224 */ /* 0x000fe400078e00ff */
[----:B------:R-:W-:Y:S02]  /*2760*/  IMAD.U32 R5, RZ, RZ, UR4 ;  /* 0x00000004ff057e24 */ /* 0x000fe4000f8e00ff */
[----:B-1----:R-:W-:-:S07]  /*2770*/  IMAD.WIDE.U32 R8, R11, 0xc80, R8 ;  /* 0x00000c800b087825 */ /* 0x002fce00078e0008 */
.L_x_66:
[----:B------:R-:W-:-:S06]  /*2780*/  IMAD R3, R12, 0x4, R1 ;  /* 0x000000040c037824 */ /* 0x000fcc00078e0201 */
[----:B------:R-:W5:Y:S01]  /*2790*/  LDL R3, [R3+0x4] ;  /* 0x0000040003037983 */ /* 0x000f620000100800 */
[----:B------:R-:W-:-:S05]  /*27a0*/  UMOV UR4, URZ ;  /* 0x000000ff00047c82 */ /* 0x000fca0008000000 */
.L_x_65:
        /* <DEDUP_REMOVED lines=183> */
[----:B-1----:R-:W-:Y:S05]  /*3320*/  @!P0 BRA `(.L_x_64) ;  /* 0x0000001400f88947 */ /* 0x002fea0003800000 */
[----:B------:R-:W-:Y:S01]  /*3330*/  UMOV UR4, URZ ;  /* 0x000000ff00047c82 */ /* 0x000fe20008000000 */
[----:B------:R-:W-:Y:S01]  /*3340*/  IMAD.MOV.U32 R2, RZ, RZ, RZ ;  /* 0x000000ffff027224 */ /* 0x000fe200078e00ff */
[----:B------:R-:W-:Y:S01]  /*3350*/  CS2R R6, SRZ ;  /* 0x0000000000067805 */ /* 0x000fe2000001ff00 */
[----:B------:R-:W-:Y:S02]  /*3360*/  IMAD.MOV.U32 R12, RZ, RZ, RZ ;  /* 0x000000ffff0c7224 */ /* 0x000fe400078e00ff */
[----:B------:R-:W-:Y:S02]  /*3370*/  IMAD.MOV.U32 R4, RZ, RZ, RZ ;  /* 0x000000ffff047224 */ /* 0x000fe400078e00ff */
[----:B------:R-:W-:-:S07]  /*3380*/  IMAD.U32 R5, RZ, RZ, UR4 ;  /* 0x00000004ff057e24 */ /* 0x000fce000f8e00ff */
.L_x_68:
[----:B------:R-:W-:-:S06]  /*3390*/  IMAD R3, R12, 0x4, R1 ;  /* 0x000000040c037824 */ /* 0x000fcc00078e0201 */
[----:B------:R-:W5:Y:S01]  /*33a0*/  LDL R3, [R3+0x4] ;  /* 0x0000040003037983 */ /* 0x000f620000100800 */
[----:B------:R-:W-:-:S05]  /*33b0*/  UMOV UR4, URZ ;  /* 0x000000ff00047c82 */ /* 0x000fca0008000000 */
.L_x_67:
        /* <DEDUP_REMOVED lines=183> */
[----:B-1----:R-:W-:Y:S05]  /*3f30*/  @P0 BRA `(.L_x_64) ;  /* 0x0000000800f40947 */ /* 0x002fea0003800000 */
[----:B------:R-:W-:Y:S01]  /*3f40*/  UMOV UR4, URZ ;  /* 0x000000ff00047c82 */ /* 0x000fe20008000000 */
[----:B------:R-:W-:Y:S01]  /*3f50*/  IMAD.MOV.U32 R2, RZ, RZ, RZ ;  /* 0x000000ffff027224 */ /* 0x000fe200078e00ff */
[----:B------:R-:W-:Y:S01]  /*3f60*/  CS2R R6, SRZ ;  /* 0x0000000000067805 */ /* 0x000fe2000001ff00 */
[----:B------:R-:W-:Y:S02]  /*3f70*/  IMAD.MOV.U32 R12, RZ, RZ, RZ ;  /* 0x000000ffff0c7224 */ /* 0x000fe400078e00ff */
[----:B------:R-:W-:Y:S02]  /*3f80*/  IMAD.MOV.U32 R4, RZ, RZ, RZ ;  /* 0x000000ffff047224 */ /* 0x000fe400078e00ff */
[----:B------:R-:W-:-:S07]  /*3f90*/  IMAD.U32 R5, RZ, RZ, UR4 ;  /* 0x00000004ff057e24 */ /* 0x000fce000f8e00ff */
.L_x_70:
[----:B------:R-:W-:-:S06]  /*3fa0*/  IMAD R3, R12, 0x4, R1 ;  /* 0x000000040c037824 */ /* 0x000fcc00078e0201 */
[----:B------:R-:W5:Y:S01]  /*3fb0*/  LDL R3, [R3+0x4] ;  /* 0x0000040003037983 */ /* 0x000f620000100800 */
[----:B------:R-:W-:-:S05]  /*3fc0*/  UMOV UR4, URZ ;  /* 0x000000ff00047c82 */ /* 0x000fca0008000000 */
.L_x_69:
        /* <DEDUP_REMOVED lines=180> */
.L_x_64:
[----:B------:R-:W-:Y:S05]  /*4b10*/  BSYNC.RECONVERGENT B1 ;  /* 0x0000000000017941 */ /* 0x000fea0003800200 */
.L_x_63:
[C---:B------:R-:W-:Y:S01]  /*4b20*/  ISETP.GT.U32.AND P0, PT, R10.reuse, 0x3, PT ;  /* 0x000000030a00780c */ /* 0x040fe20003f04070 */
[----:B------:R-:W-:Y:S01]  /*4b30*/  VIADD R11, R11, 0x1 ;  /* 0x000000010b0b7836 */ /* 0x000fe20000000000 */
[--C-:B------:R-:W-:Y:S02]  /*4b40*/  SHF.R.U64 R10, R10, 0x2, R13.reuse ;  /* 0x000000020a0a7819 */ /* 0x100fe4000000120d */
[----:B------:R-:W-:Y:S02]  /*4b50*/  ISETP.GT.U32.AND.EX P0, PT, R13, RZ, PT, P0 ;  /* 0x000000ff0d00720c */ /* 0x000fe40003f04100 */
[----:B------:R-:W-:-:S11]  /*4b60*/  SHF.R.U32.HI R13, RZ, 0x2, R13 ;  /* 0x00000002ff0d7819 */ /* 0x000fd6000001160d */
[----:B------:R-:W-:Y:S05]  /*4b70*/  @P0 BRA `(.L_x_71) ;  /* 0xffffffd800cc0947 */ /* 0x000fea000383ffff */
.L_x_52:
[----:B------:R-:W-:Y:S05]  /*4b80*/  BSYNC.RECONVERGENT B0 ;  /* 0x0000000000007941 */ /* 0x000fea0003800200 */
.L_x_51:
[----:B------:R-:W2:Y:S01]  /*4b90*/  LDCU.64 UR4, c[0x0][0x398] ;  /* 0x00007300ff0477ac */ /* 0x000ea20008000a00 */
[----:B------:R-:W3:Y:S01]  /*4ba0*/  LDCU UR6, c[0x0][0x3a0] ;  /* 0x00007400ff0677ac */ /* 0x000ee20008000800 */
[----:B--2---:R-:W-:-:S04]  /*4bb0*/  UIMAD UR5, UR5, UR4, URZ ;  /* 0x00000004050572a4 */ /* 0x004fc8000f8e02ff */
[----:B---3--:R-:W-:-:S06]  /*4bc0*/  UIADD3 UR6, UPT, UPT, UR5, UR6, URZ ;  /* 0x0000000605067290 */ /* 0x008fcc000fffe0ff */
[----:B------:R-:W-:-:S13]  /*4bd0*/  ISETP.GE.AND P0, PT, R0, UR6, PT ;  /* 0x0000000600007c0c */ /* 0x000fda000bf06270 */
[----:B------:R-:W-:Y:S05]  /*4be0*/  @P0 BRA `(.L_x_72) ;  /* 0x0000000000a00947 */ /* 0x000fea0003800000 */
[----:B------:R-:W-:Y:S02]  /*4bf0*/  ISETP.GE.AND P0, PT, R0, UR5, PT ;  /* 0x0000000500007c0c */ /* 0x000fe4000bf06270 */
[----:B------:R-:W-:-:S11]  /*4c00*/  SHF.R.S32.HI R3, RZ, 0x1f, R0 ;  /* 0x0000001fff037819 */ /* 0x000fd60000011400 */
[----:B------:R-:W-:Y:S05]  /*4c10*/  @P0 BRA `(.L_x_73) ;  /* 0x00000000004c0947 */ /* 0x000fea0003800000 */
[----:B------:R-:W2:Y:S01]  /*4c20*/  LDCU UR4, c[0x0][0x3a4] ;  /* 0x00007480ff0477ac */ /* 0x000ea20008000800 */
[C---:B01----:R-:W-:Y:S02]  /*4c30*/  IMAD.SHL.U32 R6, R0.reuse, 0x4, RZ ;  /* 0x0000000400067824 */ /* 0x043fe400078e00ff */
[----:B------:R-:W-:Y:S01]  /*4c40*/  IMAD.MOV.U32 R8, RZ, RZ, 0x1 ;  /* 0x00000001ff087424 */ /* 0x000fe200078e00ff */
[----:B------:R-:W0:Y:S01]  /*4c50*/  LDCU.64 UR10, c[0x0][0x390] ;  /* 0x00007200ff0a77ac */ /* 0x000e220008000a00 */
[----:B------:R-:W-:Y:S02]  /*4c60*/  IMAD.MOV.U32 R9, RZ, RZ, 0x41c80000 ;  /* 0x41c80000ff097424 */ /* 0x000fe400078e00ff */
[----:B------:R-:W-:Y:S01]  /*4c70*/  IMAD.MOV.U32 R11, RZ, RZ, 0x3f000000 ;  /* 0x3f000000ff0b7424 */ /* 0x000fe200078e00ff */
[----:B------:R-:W1:Y:S01]  /*4c80*/  LDCU.128 UR12, c[0x0][0x380] ;  /* 0x00007000ff0c77ac */ /* 0x000e620008000c00 */
[C---:B--2---:R-:W-:Y:S01]  /*4c90*/  VIADD R5, R0.reuse, UR4 ;  /* 0x0000000400057c36 */ /* 0x044fe20008000000 */
[----:B------:R-:W-:-:S04]  /*4ca0*/  SHF.L.U64.HI R0, R0, 0x2, R3 ;  /* 0x0000000200007819 */ /* 0x000fc80000010203 */
[C---:B0-----:R-:W-:Y:S02]  /*4cb0*/  IADD3 R2, P0, PT, R5.reuse, UR10, RZ ;  /* 0x0000000a05027c10 */ /* 0x041fe4000ff1e0ff */
[C---:B-1----:R-:W-:Y:S02]  /*4cc0*/  IADD3 R4, P1, PT, R6.reuse, UR12, RZ ;  /* 0x0000000c06047c10 */ /* 0x042fe4000ff3e0ff */
[----:B------:R-:W-:Y:S02]  /*4cd0*/  IADD3 R6, P2, PT, R6, UR14, RZ ;  /* 0x0000000e06067c10 */ /* 0x000fe4000ff5e0ff */
[----:B------:R-:W-:Y:S02]  /*4ce0*/  LEA.HI.X.SX32 R3, R5, UR11, 0x1, P0 ;  /* 0x0000000b05037c11 */ /* 0x000fe400080f0eff */
[C---:B------:R-:W-:Y:S02]  /*4cf0*/  IADD3.X R5, PT, PT, R0.reuse, UR13, RZ, P1, !PT ;  /* 0x0000000d00057c10 */ /* 0x040fe40008ffe4ff */
[----:B------:R-:W-:Y:S01]  /*4d00*/  IADD3.X R7, PT, PT, R0, UR15, RZ, P2, !PT ;  /* 0x0000000f00077c10 */ /* 0x000fe200097fe4ff */
[----:B------:R-:W-:Y:S04]  /*4d10*/  STG.E.U8 desc[UR8][R2.64], R8 ;  /* 0x0000000802007986 */ /* 0x000fe8000c101108 */
[----:B------:R-:W-:Y:S04]  /*4d20*/  STG.E desc[UR8][R4.64], R9 ;  /* 0x0000000904007986 */ /* 0x000fe8000c101908 */
[----:B------:R-:W-:Y:S01]  /*4d30*/  STG.E desc[UR8][R6.64], R11 ;  /* 0x0000000b06007986 */ /* 0x000fe2000c101908 */
[----:B------:R-:W-:Y:S05]  /*4d40*/  EXIT ;  /* 0x000000000000794d */ /* 0x000fea0003800000 */
.L_x_73:
[----:B------:R-:W2:Y:S01]  /*4d50*/  LDCU UR4, c[0x0][0x3a4] ;  /* 0x00007480ff0477ac */ /* 0x000ea20008000800 */
[C---:B01----:R-:W-:Y:S02]  /*4d60*/  IMAD.SHL.U32 R4, R0.reuse, 0x4, RZ ;  /* 0x0000000400047824 */ /* 0x043fe400078e00ff */
[----:B------:R-:W-:Y:S01]  /*4d70*/  IMAD.MOV.U32 R7, RZ, RZ, 0x41a00000 ;  /* 0x41a00000ff077424 */ /* 0x000fe200078e00ff */
[----:B------:R-:W0:Y:S01]  /*4d80*/  LDCU.64 UR10, c[0x0][0x390] ;  /* 0x00007200ff0a77ac */ /* 0x000e220008000a00 */
        /* <DEDUP_REMOVED lines=10> */
[----:B------:R-:W-:Y:S04]  /*4e30*/  STG.E.U8 desc[UR8][R10.64], RZ ;  /* 0x000000ff0a007986 */ /* 0x000fe8000c101108 */
[----:B------:R-:W-:Y:S04]  /*4e40*/  STG.E desc[UR8][R2.64], R7 ;  /* 0x0000000702007986 */ /* 0x000fe8000c101908 */
[----:B------:R-:W-:Y:S01]  /*4e50*/  STG.E desc[UR8][R4.64], R9 ;  /* 0x0000000904007986 */ /* 0x000fe2000c101908 */
[----:B------:R-:W-:Y:S05]  /*4e60*/  EXIT ;  /* 0x000000000000794d */ /* 0x000fea0003800000 */
.L_x_72:
[----:B------:R-:W2:Y:S02]  /*4e70*/  LDCU UR4, c[0x0][0x3a4] ;  /* 0x00007480ff0477ac */ /* 0x000ea40008000800 */
[----:B--2---:R-:W-:-:S06]  /*4e80*/  UIADD3 UR4, UPT, UPT, UR6, UR4, URZ ;  /* 0x0000000406047290 */ /* 0x004fcc000fffe0ff */
[----:B------:R-:W-:-:S13]  /*4e90*/  ISETP.GE.AND P0, PT, R0, UR4, PT ;  /* 0x0000000400007c0c */ /* 0x000fda000bf06270 */
[----:B------:R-:W-:Y:S05]  /*4ea0*/  @P0 EXIT ;  /* 0x000000000000094d */ /* 0x000fea0003800000 */
[----:B------:R-:W-:Y:S01]  /*4eb0*/  SHF.R.U32.HI R3, RZ, 0x2, R2 ;  /* 0x00000002ff037819 */ /* 0x000fe20000011602 */
[----:B------:R-:W2:Y:S03]  /*4ec0*/  LDCU UR4, c[0x0][0x3a8] ;  /* 0x00007500ff0477ac */ /* 0x000ea60008000800 */
[----:B------:R-:W-:Y:S01]  /*4ed0*/  LOP3.LUT R3, R3, R2, RZ, 0x3c, !PT ;  /* 0x0000000203037212 */ /* 0x000fe200078e3cff */
[----:B01----:R-:W-:-:S04]  /*4ee0*/  IMAD.SHL.U32 R2, R5, 0x10, RZ ;  /* 0x0000001005027824 */ /* 0x003fc800078e00ff */
[----:B------:R-:W-:-:S05]  /*4ef0*/  IMAD.SHL.U32 R4, R3, 0x2, RZ ;  /* 0x0000000203047824 */ /* 0x000fca00078e00ff */
[----:B------:R-:W-:-:S04]  /*4f00*/  LOP3.LUT R2, R3, R4, R2, 0x96, !PT ;  /* 0x0000000403027212 */ /* 0x000fc800078e9602 */
[----:B------:R-:W-:Y:S01]  /*4f10*/  LOP3.LUT R5, R2, R5, RZ, 0x3c, !PT ;  /* 0x0000000502057212 */ /* 0x000fe200078e3cff */
[----:B------:R-:W-:-:S04]  /*4f20*/  IMAD.MOV.U32 R2, RZ, RZ, 0x2f800000 ;  /* 0x2f800000ff027424 */ /* 0x000fc800078e00ff */
[----:B------:R-:W-:-:S04]  /*4f30*/  IMAD R5, R0, 0x587c5, R5 ;  /* 0x000587c500057824 */ /* 0x000fc800078e0205 */
[----:B------:R-:W-:-:S05]  /*4f40*/  VIADD R5, R5, 0x2ac1d59a ;  /* 0x2ac1d59a05057836 */ /* 0x000fca0000000000 */
[----:B------:R-:W-:-:S05]  /*4f50*/  I2FP.F32.U32 R5, R5 ;  /* 0x0000000500057245 */ /* 0x000fca0000201000 */
[----:B------:R-:W-:-:S05]  /*4f60*/  FFMA R5, R5, R2, 1.1641532182693481445e-10 ;  /* 0x2f00000005057423 */ /* 0x000fca0000000002 */
[----:B--2---:R-:W-:-:S13]  /*4f70*/  FSETP.GEU.AND P0, PT, R5, UR4, PT ;  /* 0x0000000405007c0b */ /* 0x004fda000bf0e000 */
[----:B------:R-:W0:Y:S01]  /*4f80*/  @!P0 LDC.64 R4, c[0x0][0x390] ;  /* 0x0000e400ff048b82 */ /* 0x000e220000000a00 */
[----:B------:R-:W-:-:S05]  /*4f90*/  @!P0 VIADD R3, R0, -UR6 ;  /* 0x8000000600038c36 */ /* 0x000fca0008000000 */
[----:B0-----:R-:W-:Y:S01]  /*4fa0*/  @!P0 IADD3 R2, P1, PT, R3, R4, RZ ;  /* 0x0000000403028210 */ /* 0x001fe20007f3e0ff */
[----:B------:R-:W-:-:S03]  /*4fb0*/  IMAD.MOV.U32 R4, RZ, RZ, 0x1 ;  /* 0x00000001ff047424 */ /* 0x000fc600078e00ff */
[----:B------:R-:W-:-:S05]  /*4fc0*/  @!P0 LEA.HI.X.SX32 R3, R3, R5, 0x1, P1 ;  /* 0x0000000503038211 */ /* 0x000fca00008f0eff */
[----:B------:R0:W-:Y:S01]  /*4fd0*/  @!P0 STG.E.U8 desc[UR8][R2.64], R4 ;  /* 0x0000000402008986 */ /* 0x0001e2000c101108 */
[----:B------:R-:W-:Y:S05]  /*4fe0*/  @!P0 EXIT ;  /* 0x000000000000894d */ /* 0x000fea0003800000 */
[----:B------:R-:W0:Y:S01]  /*4ff0*/  LDCU.64 UR10, c[0x0][0x390] ;  /* 0x00007200ff0a77ac */ /* 0x000e220008000a00 */
[----:B------:R-:W-:-:S05]  /*5000*/  VIADD R0, R0, -UR6 ;  /* 0x8000000600007c36 */ /* 0x000fca0008000000 */
[----:B0-----:R-:W-:-:S04]  /*5010*/  IADD3 R2, P0, PT, R0, UR10, RZ ;  /* 0x0000000a00027c10 */ /* 0x001fc8000ff1e0ff */
[----:B------:R-:W-:-:S05]  /*5020*/  LEA.HI.X.SX32 R3, R0, UR11, 0x1, P0 ;  /* 0x0000000b00037c11 */ /* 0x000fca00080f0eff */
[----:B------:R-:W-:Y:S01]  /*5030*/  STG.E.U8 desc[UR8][R2.64], RZ ;  /* 0x000000ff02007986 */ /* 0x000fe2000c101108 */
[----:B------:R-:W-:Y:S05]  /*5040*/  EXIT ;  /* 0x000000000000794d */ /* 0x000fea0003800000 */
.L_x_74:
        /* <DEDUP_REMOVED lines=11> */
.L_x_172:


//--------------------- .text._Z15define_synapsesPfffffiiii --------------------------
	.section	.text._Z15define_synapsesPfffffiiii,"ax",@progbits
	.align	128
        .global         _Z15define_synapsesPfffffiiii
        .type           _Z15define_synapsesPfffffiiii,@function
        .size           _Z15define_synapsesPfffffiiii,(.L_x_173 - _Z15define_synapsesPfffffiiii)
        .other          _Z15define_synapsesPfffffiiii,@"STO_CUDA_ENTRY STV_DEFAULT"
_Z15define_synapsesPfffffiiii:
.text._Z15define_synapsesPfffffiiii:
[----:B------:R-:W0:Y:S01]  /*0000*/  LDC R1, c[0x0][0x37c] ;  /* 0x0000df00ff017b82 */ /* 0x000e220000000800 */
[----:B------:R-:W1:Y:S01]  /*0010*/  S2R R3, SR_TID.Y ;  /* 0x0000000000037919 */ /* 0x000e620000002200 */
[----:B------:R-:W2:Y:S06]  /*0020*/  LDCU.64 UR4, c[0x0][0x398] ;  /* 0x00007300ff0477ac */ /* 0x000eac0008000a00 */
[----:B------:R-:W3:Y:S01]  /*0030*/  LDC.64 R16, c[0x0][0x3a0] ;  /* 0x0000e800ff107b82 */ /* 0x000ee20000000a00 */
[----:B0-----:R-:W-:Y:S01]  /*0040*/  VIADD R1, R1, 0xffffffd0 ;  /* 0xffffffd001017836 */ /* 0x001fe20000000000 */
[----:B------:R-:W0:Y:S06]  /*0050*/  S2R R0, SR_TID.X ;  /* 0x0000000000007919 */ /* 0x000e2c0000002100 */
[----:B------:R-:W0:Y:S08]  /*0060*/  LDC R7, c[0x0][0x360] ;  /* 0x0000d800ff077b82 */ /* 0x000e300000000800 */
[----:B------:R-:W1:Y:S01]  /*0070*/  S2UR UR7, SR_CTAID.Y ;  /* 0x00000000000779c3 */ /* 0x000e620000002600 */
[----:B--2---:R-:W-:-:S07]  /*0080*/  UIMAD UR5, UR5, UR4, URZ ;  /* 0x00000004050572a4 */ /* 0x004fce000f8e02ff */
[----:B------:R-:W1:Y:S01]  /*0090*/  LDC R10, c[0x0][0x364] ;  /* 0x0000d900ff0a7b82 */ /* 0x000e620000000800 */
[----:B---3--:R-:W-:-:S04]  /*00a0*/  VIADD R11, R16, UR5 ;  /* 0x00000005100b7c36 */ /* 0x008fc80008000000 */
[----:B------:R-:W-:-:S03]  /*00b0*/  IMAD.IADD R5, R11, 0x1, R17 ;  /* 0x000000010b057824 */ /* 0x000fc600078e0211 */
[----:B------:R-:W0:Y:S01]  /*00c0*/  S2UR UR6, SR_CTAID.X ;  /* 0x00000000000679c3 */ /* 0x000e220000002500 */
[----:B-1----:R-:W-:-:S05]  /*00d0*/  IMAD R10, R10, UR7, R3 ;  /* 0x000000070a0a7c24 */ /* 0x002fca000f8e0203 */
[----:B------:R-:W-:Y:S01]  /*00e0*/  ISETP.GE.AND P0, PT, R10, R5, PT ;  /* 0x000000050a00720c */ /* 0x000fe20003f06270 */
[----:B0-----:R-:W-:-:S05]  /*00f0*/  IMAD R7, R7, UR6, R0 ;  /* 0x0000000607077c24 */ /* 0x001fca000f8e0200 */
[----:B------:R-:W-:-:S13]  /*0100*/  ISETP.GE.OR P0, PT, R7, R11, P0 ;  /* 0x0000000b0700720c */ /* 0x000fda0000706670 */
[----:B------:R-:W-:Y:S05]  /*0110*/  @P0 EXIT ;  /* 0x000000000000094d */ /* 0x000fea0003800000 */
[----:B------:R-:W-:Y:S01]  /*0120*/  IMAD.MOV.U32 R8, RZ, RZ, 0x2abc4dd5 ;  /* 0x2abc4dd5ff087424 */ /* 0x000fe200078e00ff */
[----:B------:R-:W-:Y:S01]  /*0130*/  ISETP.NE.AND P1, PT, R7, RZ, PT ;  /* 0x000000ff0700720c */ /* 0x000fe20003f25270 */
[----:B------:R-:W-:Y:S01]  /*0140*/  IMAD.MOV.U32 R9, RZ, RZ, 0x58213ed2 ;  /* 0x58213ed2ff097424 */ /* 0x000fe200078e00ff */
[----:B------:R-:W0:Y:S01]  /*0150*/  LDCU.64 UR6, c[0x0][0x358] ;  /* 0x00006b00ff0677ac */ /* 0x000e220008000a00 */
[----:B------:R-:W-:Y:S01]  /*0160*/  IMAD.MOV.U32 R12, RZ, RZ, 0x455f2458 ;  /* 0x455f2458ff0c7424 */ /* 0x000fe200078e00ff */
[----:B------:R-:W-:Y:S01]  /*0170*/  BSSY.RECONVERGENT B0, `(.L_x_75) ;  /* 0x000025d000007945 */ /* 0x000fe20003800200 */
[----:B------:R-:W-:Y:S01]  /*0180*/  IMAD.MOV.U32 R13, RZ, RZ, -0x75bd8fc ;  /* 0xf8a42704ff0d7424 */ /* 0x000fe200078e00ff */
[----:B------:R1:W-:Y:S01]  /*0190*/  STL.64 [R1], R8 ;  /* 0x0000000801007387 */ /* 0x0003e20000100a00 */
[----:B------:R-:W-:Y:S02]  /*01a0*/  IMAD.MOV.U32 R14, RZ, RZ, -0x23270784 ;  /* 0xdcd8f87cff0e7424 */ /* 0x000fe400078e00ff */
[----:B------:R-:W-:Y:S01]  /*01b0*/  IMAD.MOV.U32 R15, RZ, RZ, 0x511db0d6 ;  /* 0x511db0d6ff0f7424 */ /* 0x000fe200078e00ff */
[----:B------:R1:W-:Y:S01]  /*01c0*/  STL.64 [R1+0x8], R12 ;  /* 0x0000080c01007387 */ /* 0x0003e20000100a00 */
[----:B------:R-:W-:-:S02]  /*01d0*/  IMAD.IADD R6, R10, 0x1, -R17 ;  /* 0x000000010a067824 */ /* 0x000fc400078e0a11 */
[----:B------:R-:W-:Y:S01]  /*01e0*/  IMAD R5, R7, R5, R10 ;  /* 0x0000000507057224 */ /* 0x000fe200078e020a */
[----:B------:R1:W-:Y:S01]  /*01f0*/  STL.64 [R1+0x10], R14 ;  /* 0x0000100e01007387 */ /* 0x0003e20000100a00 */
[----:B------:R-:W-:Y:S01]  /*0200*/  IMAD.MOV.U32 R4, RZ, RZ, R1 ;  /* 0x000000ffff047224 */ /* 0x000fe200078e0001 */
[----:B------:R-:W-:Y:S01]  /*0210*/  ISETP.GE.AND P0, PT, R6, RZ, PT ;  /* 0x000000ff0600720c */ /* 0x000fe20003f06270 */
[----:B------:R-:W-:Y:S02]  /*0220*/  IMAD.MOV.U32 R0, RZ, RZ, 0x58213ed2 ;  /* 0x58213ed2ff007424 */ /* 0x000fe400078e00ff */
[----:B------:R-:W-:-:S10]  /*0230*/  IMAD.MOV.U32 R3, RZ, RZ, 0x511db0d6 ;  /* 0x511db0d6ff037424 */ /* 0x000fd400078e00ff */
[----:B------:R-:W-:Y:S01]  /*0240*/  @!P0 VIADD R6, R11, 0x2 ;  /* 0x000000020b068836 */ /* 0x000fe20000000000 */
[----:B01----:R-:W-:Y:S06]  /*0250*/  @!P1 BRA `(.L_x_76) ;  /* 0x0000002400389947 */ /* 0x003fec0003800000 */
[--C-:B------:R-:W-:Y:S01]  /*0260*/  SHF.R.S32.HI R16, RZ, 0x1f, R7.reuse ;  /* 0x0000001fff107819 */ /* 0x100fe20000011407 */
[----:B------:R-:W-:Y:S02]  /*0270*/  IMAD.MOV.U32 R17, RZ, RZ, R7 ;  /* 0x000000ffff117224 */ /* 0x000fe400078e0007 */
[----:B------:R-:W-:Y:S02]  /*0280*/  IMAD.MOV.U32 R18, RZ, RZ, RZ ;  /* 0x000000ffff127224 */ /* 0x000fe400078e00ff */
[----:B------:R-:W-:Y:S02]  /*0290*/  IMAD.MOV.U32 R0, RZ, RZ, 0x58213ed2 ;  /* 0x58213ed2ff007424 */ /* 0x000fe400078e00ff */
[----:B------:R-:W-:-:S07]  /*02a0*/  IMAD.MOV.U32 R3, RZ, RZ, 0x511db0d6 ;  /* 0x511db0d6ff037424 */ /* 0x000fce00078e00ff */
.L_x_85:
[----:B------:R-:W-:Y:S01]  /*02b0*/  LOP3.LUT R21, R17, 0x3, RZ, 0xc0, !PT ;  /* 0x0000000311157812 */ /* 0x000fe200078ec0ff */
[----:B------:R-:W-:Y:S03]  /*02c0*/  BSSY.RECONVERGENT B1, `(.L_x_77) ;  /* 0x0000241000017945 */ /* 0x000fe60003800200 */
[----:B------:R-:W-:-:S04]  /*02d0*/  ISETP.NE.U32.AND P0, PT, R21, RZ, PT ;  /* 0x000000ff1500720c */ /* 0x000fc80003f05070 */
[----:B------:R-:W-:-:S13]  /*02e0*/  ISETP.NE.AND.EX P0, PT, RZ, RZ, PT, P0 ;  /* 0x000000ffff00720c */ /* 0x000fda0003f05300 */
[----:B01----:R-:W-:Y:S05]  /*02f0*/  @!P0 BRA `(.L_x_78) ;  /* 0x0000002000f48947 */ /* 0x003fea0003800000 */
[----:B------:R-:W0:Y:S01]  /*0300*/  LDC.64 R12, c[0x4][RZ] ;  /* 0x01000000ff0c7b82 */ /* 0x000e220000000a00 */
[----:B------:R-:W-:Y:S01]  /*0310*/  IMAD.MOV.U32 R0, RZ, RZ, RZ ;  /* 0x000000ffff007224 */ /* 0x000fe200078e00ff */
[----:B------:R-:W-:Y:S01]  /*0320*/  CS2R R2, SRZ ;  /* 0x0000000000027805 */ /* 0x000fe2000001ff00 */
[----:B------:R-:W-:Y:S01]  /*0330*/  IMAD.MOV.U32 R19, RZ, RZ, RZ ;  /* 0x000000ffff137224 */ /* 0x000fe200078e00ff */
[----:B------:R-:W-:Y:S01]  /*0340*/  CS2R R8, SRZ ;  /* 0x0000000000087805 */ /* 0x000fe2000001ff00 */
[----:B0-----:R-:W-:-:S07]  /*0350*/  IMAD.WIDE.U32 R12, R18, 0xc80, R12 ;  /* 0x00000c80120c7825 */ /* 0x001fce00078e000c */
.L_x_80:
[----:B------:R-:W-:-:S06]  /*0360*/  IMAD R20, R19, 0x4, R4 ;  /* 0x0000000413147824 */ /* 0x000fcc00078e0204 */
[----:B------:R-:W5:Y:S01]  /*0370*/  LDL R20, [R20+0x4] ;  /* 0x0000040014147983 */ /* 0x000f620000100800 */
[----:B------:R-:W-:Y:S01]  /*0380*/  IMAD.SHL.U32 R22, R19, 0x20, RZ ;  /* 0x0000002013167824 */ /* 0x000fe200078e00ff */
[----:B------:R-:W-:-:S06]  /*0390*/  UMOV UR4, URZ ;  /* 0x000000ff00047c82 */ /* 0x000fcc0008000000 */
.L_x_79:
[----:B-----5:R-:W-:Y:S01]  /*03a0*/  SHF.R.U32.HI R25, RZ, UR4, R20 ;  /* 0x00000004ff197c19 */ /* 0x020fe20008011614 */
[----:B------:R-:W-:-:S03]  /*03b0*/  VIADD R14, R22, UR4 ;  /* 0x00000004160e7c36 */ /* 0x000fc60008000000 */
[----:B------:R-:W-:-:S04]  /*03c0*/  LOP3.LUT R15, R25, 0x1, RZ, 0xc0, !PT ;  /* 0x00000001190f7812 */ /* 0x000fc800078ec0ff */
[----:B------:R-:W-:Y:S01]  /*03d0*/  ISETP.NE.U32.AND P0, PT, R15, 0x1, PT ;  /* 0x000000010f00780c */ /* 0x000fe20003f05070 */
[----:B------:R-:W-:-:S03]  /*03e0*/  IMAD R15, R14, 0x5, RZ ;  /* 0x000000050e0f7824 */ /* 0x000fc600078e02ff */
[----:B------:R-:W-:Y:S01]  /*03f0*/  R2P PR, R25, 0x7e ;  /* 0x0000007e19007804 */ /* 0x000fe20000000000 */
[----:B------:R-:W-:-:S08]  /*0400*/  IMAD.WIDE.U32 R14, R15, 0x4, R12 ;  /* 0x000000040f0e7825 */ /* 0x000fd000078e000c */
[----:B------:R-:W2:Y:S04]  /*0410*/  @!P0 LDG.E R24, desc[UR6][R14.64+0x10] ;  /* 0x000010060e188981 */ /* 0x000ea8000c1e1900 */
[----:B------:R-:W3:Y:S04]  /*0420*/  @!P0 LDG.E R23, desc[UR6][R14.64] ;  /* 0x000000060e178981 */ /* 0x000ee8000c1e1900 */
[----:B------:R-:W4:Y:S04]  /*0430*/  @P1 LDG.E R26, desc[UR6][R14.64+0x24] ;  /* 0x000024060e1a1981 */ /* 0x000f28000c1e1900 */
[----:B------:R-:W4:Y:S04]  /*0440*/  @P2 LDG.E R28, desc[UR6][R14.64+0x38] ;  /* 0x000038060e1c2981 */ /* 0x000f28000c1e1900 */
[----:B------:R-:W4:Y:S04]  /*0450*/  @P1 LDG.E R27, desc[UR6][R14.64+0x14] ;  /* 0x000014060e1b1981 */ /* 0x000f28000c1e1900 */
[----:B------:R-:W4:Y:S01]  /*0460*/  @P2 LDG.E R29, desc[UR6][R14.64+0x28] ;  /* 0x000028060e1d2981 */ /* 0x000f22000c1e1900 */
[----:B--2---:R-:W-:-:S03]  /*0470*/  @!P0 LOP3.LUT R3, R3, R24, RZ, 0x3c, !PT ;  /* 0x0000001803038212 */ /* 0x004fc600078e3cff */
[----:B------:R-:W2:Y:S01]  /*0480*/  @!P0 LDG.E R24, desc[UR6][R14.64+0x8] ;  /* 0x000008060e188981 */ /* 0x000ea2000c1e1900 */
[----:B---3--:R-:W-:-:S03]  /*0490*/  @!P0 LOP3.LUT R0, R0, R23, RZ, 0x3c, !PT ;  /* 0x0000001700008212 */ /* 0x008fc600078e3cff */
[----:B------:R-:W3:Y:S01]  /*04a0*/  @!P0 LDG.E R23, desc[UR6][R14.64+0x4] ;  /* 0x000004060e178981 */ /* 0x000ee2000c1e1900 */
[----:B----4-:R-:W-:-:S03]  /*04b0*/  @P1 LOP3.LUT R3, R3, R26, RZ, 0x3c, !PT ;  /* 0x0000001a03031212 */ /* 0x010fc600078e3cff */
[----:B------:R-:W4:Y:S01]  /*04c0*/  @P3 LDG.E R26, desc[UR6][R14.64+0x4c] ;  /* 0x00004c060e1a3981 */ /* 0x000f22000c1e1900 */
[----:B------:R-:W-:-:S03]  /*04d0*/  @P2 LOP3.LUT R3, R3, R28, RZ, 0x3c, !PT ;  /* 0x0000001c03032212 */ /* 0x000fc600078e3cff */
[----:B------:R-:W4:Y:S01]  /*04e0*/  @P4 LDG.E R28, desc[UR6][R14.64+0x60] ;  /* 0x000060060e1c4981 */ /* 0x000f22000c1e1900 */
[----:B--2---:R-:W-:-:S03]  /*04f0*/  @!P0 LOP3.LUT R9, R9, R24, RZ, 0x3c, !PT ;  /* 0x0000001809098212 */ /* 0x004fc600078e3cff */
[----:B------:R-:W2:Y:S01]  /*0500*/  @P5 LDG.E R24, desc[UR6][R14.64+0x74] ;  /* 0x000074060e185981 */ /* 0x000ea2000c1e1900 */
[----:B---3--:R-:W-:-:S03]  /*0510*/  @!P0 LOP3.LUT R8, R8, R23, RZ, 0x3c, !PT ;  /* 0x0000001708088212 */ /* 0x008fc600078e3cff */
[----:B------:R-:W3:Y:S01]  /*0520*/  @!P0 LDG.E R23, desc[UR6][R14.64+0xc] ;  /* 0x00000c060e178981 */ /* 0x000ee2000c1e1900 */
[----:B----4-:R-:W-:Y:S02]  /*0530*/  @P3 LOP3.LUT R3, R3, R26, RZ, 0x3c, !PT ;  /* 0x0000001a03033212 */ /* 0x010fe400078e3cff */
[----:B------:R-:W-:Y:S01]  /*0540*/  @P1 LOP3.LUT R0, R0, R27, RZ, 0x3c, !PT ;  /* 0x0000001b00001212 */ /* 0x000fe200078e3cff */
[----:B------:R-:W4:Y:S01]  /*0550*/  @P6 LDG.E R26, desc[UR6][R14.64+0x88] ;  /* 0x000088060e1a6981 */ /* 0x000f22000c1e1900 */
[----:B------:R-:W-:-:S03]  /*0560*/  @P4 LOP3.LUT R3, R3, R28, RZ, 0x3c, !PT ;  /* 0x0000001c03034212 */ /* 0x000fc600078e3cff */
[----:B------:R-:W4:Y:S01]  /*0570*/  @P1 LDG.E R27, desc[UR6][R14.64+0x20] ;  /* 0x000020060e1b1981 */ /* 0x000f22000c1e1900 */
[----:B--2---:R-:W-:-:S03]  /*0580*/  @P5 LOP3.LUT R3, R3, R24, RZ, 0x3c, !PT ;  /* 0x0000001803035212 */ /* 0x004fc600078e3cff */
[----:B------:R-:W2:Y:S01]  /*0590*/  @P1 LDG.E R24, desc[UR6][R14.64+0x1c] ;  /* 0x00001c060e181981 */ /* 0x000ea2000c1e1900 */
[----:B---3--:R-:W-:-:S03]  /*05a0*/  @!P0 LOP3.LUT R2, R2, R23, RZ, 0x3c, !PT ;  /* 0x0000001702028212 */ /* 0x008fc600078e3cff */
[----:B------:R-:W3:Y:S01]  /*05b0*/  @P1 LDG.E R23, desc[UR6][R14.64+0x18] ;  /* 0x000018060e171981 */ /* 0x000ee2000c1e1900 */
[----:B----4-:R-:W-:-:S03]  /*05c0*/  @P1 LOP3.LUT R2, R2, R27, RZ, 0x3c, !PT ;  /* 0x0000001b02021212 */ /* 0x010fc600078e3cff */
[----:B------:R-:W4:Y:S01]  /*05d0*/  @P2 LDG.E R27, desc[UR6][R14.64+0x34] ;  /* 0x000034060e1b2981 */ /* 0x000f22000c1e1900 */
[----:B--2---:R-:W-:-:S03]  /*05e0*/  @P1 LOP3.LUT R9, R9, R24, RZ, 0x3c, !PT ;  /* 0x0000001809091212 */ /* 0x004fc600078e3cff */
[----:B------:R-:W2:Y:S01]  /*05f0*/  @P2 LDG.E R24, desc[UR6][R14.64+0x30] ;  /* 0x000030060e182981 */ /* 0x000ea2000c1e1900 */
[----:B---3--:R-:W-:-:S03]  /*0600*/  @P1 LOP3.LUT R8, R8, R23, RZ, 0x3c, !PT ;  /* 0x0000001708081212 */ /* 0x008fc600078e3cff */
[----:B------:R-:W3:Y:S01]  /*0610*/  @P2 LDG.E R23, desc[UR6][R14.64+0x2c] ;  /* 0x00002c060e172981 */ /* 0x000ee2000c1e1900 */
[----:B------:R-:W-:-:S03]  /*0620*/  @P2 LOP3.LUT R0, R0, R29, RZ, 0x3c, !PT ;  /* 0x0000001d00002212 */ /* 0x000fc600078e3cff */
        /* <DEDUP_REMOVED lines=31> */
[----:B------:R-:W-:Y:S02]  /*0820*/  LOP3.LUT P0, RZ, R25, 0x80, RZ, 0xc0, !PT ;  /* 0x0000008019ff7812 */ /* 0x000fe4000780c0ff */
[----:B------:R-:W-:Y:S02]  /*0830*/  @P6 LOP3.LUT R3, R3, R26, RZ, 0x3c, !PT ;  /* 0x0000001a03036212 */ /* 0x000fe400078e3cff */
[----:B------:R-:W-:Y:S02]  /*0840*/  @P6 LOP3.LUT R0, R0, R29, RZ, 0x3c, !PT ;  /* 0x0000001d00006212 */ /* 0x000fe400078e3cff */
[----:B----4-:R-:W-:-:S07]  /*0850*/  @P6 LOP3.LUT R2, R2, R27, RZ, 0x3c, !PT ;  /* 0x0000001b02026212 */ /* 0x010fce00078e3cff */
[----:B------:R-:W4:Y:S04]  /*0860*/  @P0 LDG.E R29, desc[UR6][R14.64+0x8c] ;  /* 0x00008c060e1d0981 */ /* 0x000f28000c1e1900 */
[----:B------:R-:W4:Y:S04]  /*0870*/  @P0 LDG.E R27, desc[UR6][R14.64+0x98] ;  /* 0x000098060e1b0981 */ /* 0x000f28000c1e1900 */
[----:B------:R-:W4:Y:S01]  /*0880*/  @P0 LDG.E R26, desc[UR6][R14.64+0x9c] ;  /* 0x00009c060e1a0981 */ /* 0x000f22000c1e1900 */
[----:B--2---:R-:W-:-:S03]  /*0890*/  @P6 LOP3.LUT R9, R9, R24, RZ, 0x3c, !PT ;  /* 0x0000001809096212 */ /* 0x004fc600078e3cff */
[----:B------:R-:W2:Y:S01]  /*08a0*/  @P0 LDG.E R24, desc[UR6][R14.64+0x94] ;  /* 0x000094060e180981 */ /* 0x000ea2000c1e1900 */
[----:B---3--:R-:W-:-:S03]  /*08b0*/  @P6 LOP3.LUT R8, R8, R23, RZ, 0x3c, !PT ;  /* 0x0000001708086212 */ /* 0x008fc600078e3cff */
[----:B------:R-:W3:Y:S01]  /*08c0*/  @P0 LDG.E R23, desc[UR6][R14.64+0x90] ;  /* 0x000090060e170981 */ /* 0x000ee2000c1e1900 */
[----:B----4-:R-:W-:Y:S02]  /*08d0*/  @P0 LOP3.LUT R0, R0, R29, RZ, 0x3c, !PT ;  /* 0x0000001d00000212 */ /* 0x010fe400078e3cff */
[----:B------:R-:W-:Y:S02]  /*08e0*/  @P0 LOP3.LUT R2, R2, R27, RZ, 0x3c, !PT ;  /* 0x0000001b02020212 */ /* 0x000fe400078e3cff */
[----:B------:R-:W-:Y:S02]  /*08f0*/  @P0 LOP3.LUT R3, R3, R26, RZ, 0x3c, !PT ;  /* 0x0000001a03030212 */ /* 0x000fe400078e3cff */
[----:B--2---:R-:W-:Y:S02]  /*0900*/  @P0 LOP3.LUT R9, R9, R24, RZ, 0x3c, !PT ;  /* 0x0000001809090212 */ /* 0x004fe400078e3cff */
[----:B---3--:R-:W-:Y:S02]  /*0910*/  @P0 LOP3.LUT R8, R8, R23, RZ, 0x3c, !PT ;  /* 0x0000001708080212 */ /* 0x008fe400078e3cff */
[----:B------:R-:W-:-:S13]  /*0920*/  R2P PR, R25.B1, 0x7f ;  /* 0x0000007f19007804 */ /* 0x000fda0000001000 */
[----:B------:R-:W2:Y:S04]  /*0930*/  @P0 LDG.E R23, desc[UR6][R14.64+0xa0] ;  /* 0x0000a0060e170981 */ /* 0x000ea8000c1e1900 */
[----:B------:R-:W3:Y:S04]  /*0940*/  @P0 LDG.E R24, desc[UR6][R14.64+0xb0] ;  /* 0x0000b0060e180981 */ /* 0x000ee8000c1e1900 */
        /* <DEDUP_REMOVED lines=9> */
[----:B--2---:R-:W-:-:S03]  /*09e0*/  @P0 LOP3.LUT R8, R8, R23, RZ, 0x3c, !PT ;  /* 0x0000001708080212 */ /* 0x004fc600078e3cff */
[----:B------:R-:W2:Y:S01]  /*09f0*/  @P0 LDG.E R23, desc[UR6][R14.64+0xac] ;  /* 0x0000ac060e170981 */ /* 0x000ea2000c1e1900 */
[----:B---3--:R-:W-:-:S03]  /*0a00*/  @P0 LOP3.LUT R9, R9, R24, RZ, 0x3c, !PT ;  /* 0x0000001809090212 */ /* 0x008fc600078e3cff */
[----:B------:R-:W3:Y:S01]  /*0a10*/  @P4 LDG.E R24, desc[UR6][R14.64+0x100] ;  /* 0x000100060e184981 */ /* 0x000ee2000c1e1900 */
[----:B------:R-:W-:-:S04]  /*0a20*/  @P2 LOP3.LUT R3, R3, R28, RZ, 0x3c, !PT ;  /* 0x0000001c03032212 */ /* 0x000fc800078e3cff */
[----:B----4-:R-:W-:Y:S02]  /*0a30*/  @P3 LOP3.LUT R3, R3, R26, RZ, 0x3c, !PT ;  /* 0x0000001a03033212 */ /* 0x010fe400078e3cff */
[----:B------:R-:W-:Y:S01]  /*0a40*/  @P1 LOP3.LUT R0, R0, R27, RZ, 0x3c, !PT ;  /* 0x0000001b00001212 */ /* 0x000fe200078e3cff */
[----:B------:R-:W4:Y:S04]  /*0a50*/  @P5 LDG.E R26, desc[UR6][R14.64+0x114] ;  /* 0x000114060e1a5981 */ /* 0x000f28000c1e1900 */
[----:B------:R-:W4:Y:S01]  /*0a60*/  @P3 LDG.E R27, desc[UR6][R14.64+0xdc] ;  /* 0x0000dc060e1b3981 */ /* 0x000f22000c1e1900 */
[----:B--2---:R-:W-:-:S03]  /*0a70*/  @P0 LOP3.LUT R2, R2, R23, RZ, 0x3c, !PT ;  /* 0x0000001702020212 */ /* 0x004fc600078e3cff */
[----:B------:R-:W2:Y:S01]  /*0a80*/  @P1 LDG.E R23, desc[UR6][R14.64+0xb8] ;  /* 0x0000b8060e171981 */ /* 0x000ea2000c1e1900 */
[----:B------:R-:W-:Y:S02]  /*0a90*/  LOP3.LUT P0, RZ, R25, 0x8000, RZ, 0xc0, !PT ;  /* 0x0000800019ff7812 */ /* 0x000fe4000780c0ff */
[----:B---3--:R-:W-:Y:S01]  /*0aa0*/  @P4 LOP3.LUT R3, R3, R24, RZ, 0x3c, !PT ;  /* 0x0000001803034212 */ /* 0x008fe200078e3cff */
[----:B------:R-:W3:Y:S04]  /*0ab0*/  @P2 LDG.E R25, desc[UR6][R14.64+0xc8] ;  /* 0x0000c8060e192981 */ /* 0x000ee8000c1e1900 */
        /* <DEDUP_REMOVED lines=31> */
[----:B------:R-:W-:Y:S02]  /*0cb0*/  @P5 LOP3.LUT R3, R3, R26, RZ, 0x3c, !PT ;  /* 0x0000001a03035212 */ /* 0x000fe400078e3cff */
[----:B------:R-:W-:Y:S01]  /*0cc0*/  @P6 LOP3.LUT R0, R0, R27, RZ, 0x3c, !PT ;  /* 0x0000001b00006212 */ /* 0x000fe200078e3cff */
        /* <DEDUP_REMOVED lines=18> */
[----:B------:R-:W-:-:S04]  /*0df0*/  UIADD3 UR4, UPT, UPT, UR4, 0x10, URZ ;  /* 0x0000001004047890 */ /* 0x000fc8000fffe0ff */
[----:B------:R-:W-:Y:S01]  /*0e00*/  UISETP.NE.AND UP0, UPT, UR4, 0x20, UPT ;  /* 0x000000200400788c */ /* 0x000fe2000bf05270 */
[----:B------:R-:W-:Y:S02]  /*0e10*/  @P0 LOP3.LUT R3, R3, R26, RZ, 0x3c, !PT ;  /* 0x0000001a03030212 */ /* 0x000fe400078e3cff */
[----:B--2---:R-:W-:Y:S02]  /*0e20*/  @P6 LOP3.LUT R2, R2, R23, RZ, 0x3c, !PT ;  /* 0x0000001702026212 */ /* 0x004fe400078e3cff */
[----:B---3--:R-:W-:Y:S02]  /*0e30*/  @P0 LOP3.LUT R8, R8, R25, RZ, 0x3c, !PT ;  /* 0x0000001908080212 */ /* 0x008fe400078e3cff */
[----:B------:R-:W-:Y:S02]  /*0e40*/  @P0 LOP3.LUT R2, R2, R27, RZ, 0x3c, !PT ;  /* 0x0000001b02020212 */ /* 0x000fe400078e3cff */
[----:B----4-:R-:W-:Y:S01]  /*0e50*/  @P0 LOP3.LUT R9, R9, R24, RZ, 0x3c, !PT ;  /* 0x0000001809090212 */ /* 0x010fe200078e3cff */
[----:B------:R-:W-:Y:S06]  /*0e60*/  BRA.U UP0, `(.L_x_79) ;  /* 0xfffffff5004c7547 */ /* 0x000fec000b83ffff */
[----:B------:R-:W-:-:S05]  /*0e70*/  VIADD R19, R19, 0x1 ;  /* 0x0000000113137836 */ /* 0x000fca0000000000 */
[----:B------:R-:W-:-:S13]  /*0e80*/  ISETP.NE.AND P0, PT, R19, 0x5, PT ;  /* 0x000000051300780c */ /* 0x000fda0003f05270 */
[----:B------:R-:W-:Y:S05]  /*0e90*/  @P0 BRA `(.L_x_80) ;  /* 0xfffffff400300947 */ /* 0x000fea000383ffff */
[----:B------:R0:W-:Y:S01]  /*0ea0*/  STL.64 [R1+0x8], R8 ;  /* 0x0000080801007387 */ /* 0x0001e20000100a00 */
[----:B------:R-:W-:-:S03]  /*0eb0*/  ISETP.NE.U32.AND P0, PT, R21, 0x1, PT ;  /* 0x000000011500780c */ /* 0x000fc60003f05070 */
[----:B------:R0:W-:Y:S01]  /*0ec0*/  STL.64 [R1+0x10], R2 ;  /* 0x0000100201007387 */ /* 0x0001e20000100a00 */
[----:B------:R-:W-:-:S03]  /*0ed0*/  ISETP.NE.AND.EX P0, PT, RZ, RZ, PT, P0 ;  /* 0x000000ffff00720c */ /* 0x000fc60003f05300 */
[----:B------:R0:W-:Y:S10]  /*0ee0*/  STL [R1+0x4], R0 ;  /* 0x0000040001007387 */ /* 0x0001f40000100800 */
[----:B0-----:R-:W-:Y:S05]  /*0ef0*/  @!P0 BRA `(.L_x_78) ;  /* 0x0000001400f48947 */ /* 0x001fea0003800000 */
[----:B------:R-:W-:Y:S01]  /*0f00*/  UMOV UR4, URZ ;  /* 0x000000ff00047c82 */ /* 0x000fe20008000000 */
[----:B------:R-:W-:Y:S01]  /*0f10*/  IMAD.MOV.U32 R0, RZ, RZ, RZ ;  /* 0x000000ffff007224 */ /* 0x000fe200078e00ff */
[----:B------:R-:W-:Y:S01]  /*0f20*/  CS2R R8, SRZ ;  /* 0x0000000000087805 */ /* 0x000fe2000001ff00 */
[----:B------:R-:W-:Y:S02]  /*0f30*/  IMAD.MOV.U32 R19, RZ, RZ, RZ ;  /* 0x000000ffff137224 */ /* 0x000fe400078e00ff */
[----:B------:R-:W-:Y:S02]  /*0f40*/  IMAD.MOV.U32 R2, RZ, RZ, RZ ;  /* 0x000000ffff027224 */ /* 0x000fe400078e00ff */
[----:B------:R-:W-:-:S07]  /*0f50*/  IMAD.U32 R3, RZ, RZ, UR4 ;  /* 0x00000004ff037e24 */ /* 0x000fce000f8e00ff */
.L_x_82:
[----:B------:R-:W-:-:S06]  /*0f60*/  IMAD R20, R19, 0x4, R4 ;  /* 0x0000000413147824 */ /* 0x000fcc00078e0204 */
[----:B------:R-:W5:Y:S01]  /*0f70*/  LDL R20, [R20+0x4] ;  /* 0x0000040014147983 */ /* 0x000f620000100800 */
[----:B------:R-:W-:Y:S01]  /*0f80*/  IMAD.SHL.U32 R22, R19, 0x20, RZ ;  /* 0x0000002013167824 */ /* 0x000fe200078e00ff */
[----:B------:R-:W-:-:S06]  /*0f90*/  UMOV UR4, URZ ;  /* 0x000000ff00047c82 */ /* 0x000fcc0008000000 */
.L_x_81:
        /* <DEDUP_REMOVED lines=178> */
[----:B------:R0:W-:Y:S01]  /*1ac0*/  STL [R1+0x4], R0 ;  /* 0x0000040001007387 */ /* 0x0001e20000100800 */
[----:B------:R-:W-:-:S03]  /*1ad0*/  ISETP.NE.AND.EX P0, PT, RZ, RZ, PT, P0 ;  /* 0x000000ffff00720c */ /* 0x000fc60003f05300 */
[----:B------:R0:W-:Y:S10]  /*1ae0*/  STL.64 [R1+0x10], R2 ;  /* 0x0000100201007387 */ /* 0x0001f40000100a00 */
[----:B------:R-:W-:Y:S05]  /*1af0*/  @P0 BRA `(.L_x_78) ;  /* 0x0000000800f40947 */ /* 0x000fea0003800000 */
[----:B------:R-:W-:Y:S01]  /*1b00*/  UMOV UR4, URZ ;  /* 0x000000ff00047c82 */ /* 0x000fe20008000000 */
[----:B0-----:R-:W-:Y:S01]  /*1b10*/  IMAD.MOV.U32 R0, RZ, RZ, RZ ;  /* 0x000000ffff007224 */ /* 0x001fe200078e00ff */
[----:B------:R-:W-:Y:S01]  /*1b20*/  CS2R R8, SRZ ;  /* 0x0000000000087805 */ /* 0x000fe2000001ff00 */
[----:B------:R-:W-:Y:S02]  /*1b30*/  IMAD.MOV.U32 R19, RZ, RZ, RZ ;  /* 0x000000ffff137224 */ /* 0x000fe400078e00ff */
[----:B------:R-:W-:Y:S02]  /*1b40*/  IMAD.MOV.U32 R2, RZ, RZ, RZ ;  /* 0x000000ffff027224 */ /* 0x000fe400078e00ff */
[----:B------:R-:W-:-:S07]  /*1b50*/  IMAD.U32 R3, RZ, RZ, UR4 ;  /* 0x00000004ff037e24 */ /* 0x000fce000f8e00ff */
.L_x_84:
[----:B------:R-:W-:-:S06]  /*1b60*/  IMAD R20, R19, 0x4, R4 ;  /* 0x0000000413147824 */ /* 0x000fcc00078e0204 */
[----:B------:R-:W5:Y:S01]  /*1b70*/  LDL R20, [R20+0x4] ;  /* 0x0000040014147983 */ /* 0x000f620000100800 */
[----:B------:R-:W-:Y:S01]  /*1b80*/  IMAD.SHL.U32 R21, R19, 0x20, RZ ;  /* 0x0000002013157824 */ /* 0x000fe200078e00ff */
[----:B------:R-:W-:-:S06]  /*1b90*/  UMOV UR4, URZ ;  /* 0x000000ff00047c82 */ /* 0x000fcc0008000000 */
.L_x_83:
        /* <DEDUP_REMOVED lines=12> */
[----:B------:R-:W4:Y:S01]  /*1c60*/  @P2 LDG.E R27, desc[UR6][R14.64+0x28] ;  /* 0x000028060e1b2981 */ /* 0x000f22000c1e1900 */
[----:B--2---:R-:W-:-:S03]  /*1c70*/  @!P0 LOP3.LUT R3, R3, R22, RZ, 0x3c, !PT ;  /* 0x0000001603038212 */ /* 0x004fc600078e3cff */
[----:B------:R-:W2:Y:S01]  /*1c80*/  @P4 LDG.E R22, desc[UR6][R14.64+0x60] ;  /* 0x000060060e164981 */ /* 0x000ea2000c1e1900 */
[----:B---3--:R-:W-:-:S03]  /*1c90*/  @P1 LOP3.LUT R3, R3, R26, RZ, 0x3c, !PT ;  /* 0x0000001a03031212 */ /* 0x008fc600078e3cff */
[----:B------:R-:W3:Y:S01]  /*1ca0*/  @P5 LDG.E R26, desc[UR6][R14.64+0x74] ;  /* 0x000074060e1a5981 */ /* 0x000ee2000c1e1900 */
[----:B----4-:R-:W-:-:S04]  /*1cb0*/  @P2 LOP3.LUT R3, R3, R28, RZ, 0x3c, !PT ;  /* 0x0000001c03032212 */ /* 0x010fc800078e3cff */
[----:B------:R-:W-:Y:S02]  /*1cc0*/  @P3 LOP3.LUT R3, R3, R23, RZ, 0x3c, !PT ;  /* 0x0000001703033212 */ /* 0x000fe400078e3cff */
[----:B------:R-:W4:Y:S01]  /*1cd0*/  @!P0 LDG.E R23, desc[UR6][R14.64] ;  /* 0x000000060e178981 */ /* 0x000f22000c1e1900 */
[----:B------:R-:W-:-:S03]  /*1ce0*/  @!P0 LOP3.LUT R8, R8, R25, RZ, 0x3c, !PT ;  /* 0x0000001908088212 */ /* 0x000fc600078e3cff */
[----:B------:R-:W3:Y:S01]  /*1cf0*/  @P1 LDG.E R25, desc[UR6][R14.64+0x14] ;  /* 0x000014060e191981 */ /* 0x000ee2000c1e1900 */
[----:B--2---:R-:W-:-:S03]  /*1d00*/  @P4 LOP3.LUT R3, R3, R22, RZ, 0x3c, !PT ;  /* 0x0000001603034212 */ /* 0x004fc600078e3cff */
[----:B------:R-:W2:Y:S01]  /*1d10*/  @!P0 LDG.E R22, desc[UR6][R14.64+0x8] ;  /* 0x000008060e168981 */ /* 0x000ea2000c1e1900 */
[----:B----4-:R-:W-:-:S03]  /*1d20*/  @!P0 LOP3.LUT R0, R0, R23, RZ, 0x3c, !PT ;  /* 0x0000001700008212 */ /* 0x010fc600078e3cff */
[----:B------:R-:W4:Y:S01]  /*1d30*/  @!P0 LDG.E R23, desc[UR6][R14.64+0xc] ;  /* 0x00000c060e178981 */ /* 0x000f22000c1e1900 */
[----:B---3--:R-:W-:-:S03]  /*1d40*/  @P1 LOP3.LUT R0, R0, R25, RZ, 0x3c, !PT ;  /* 0x0000001900001212 */ /* 0x008fc600078e3cff */
[----:B------:R-:W3:Y:S01]  /*1d50*/  @P1 LDG.E R25, desc[UR6][R14.64+0x20] ;  /* 0x000020060e191981 */ /* 0x000ee2000c1e1900 */
[----:B--2---:R-:W-:-:S03]  /*1d60*/  @!P0 LOP3.LUT R9, R9, R22, RZ, 0x3c, !PT ;  /* 0x0000001609098212 */ /* 0x004fc600078e3cff */
[----:B------:R-:W2:Y:S01]  /*1d70*/  @P1 LDG.E R22, desc[UR6][R14.64+0x1c] ;  /* 0x00001c060e161981 */ /* 0x000ea2000c1e1900 */
[----:B----4-:R-:W-:-:S03]  /*1d80*/  @!P0 LOP3.LUT R2, R2, R23, RZ, 0x3c, !PT ;  /* 0x0000001702028212 */ /* 0x010fc600078e3cff */
[----:B------:R-:W4:Y:S01]  /*1d90*/  @P1 LDG.E R23, desc[UR6][R14.64+0x18] ;  /* 0x000018060e171981 */ /* 0x000f22000c1e1900 */
[----:B---3--:R-:W-:-:S03]  /*1da0*/  @P1 LOP3.LUT R2, R2, R25, RZ, 0x3c, !PT ;  /* 0x0000001902021212 */ /* 0x008fc600078e3cff */
[----:B------:R-:W3:Y:S01]  /*1db0*/  @P2 LDG.E R25, desc[UR6][R14.64+0x34] ;  /* 0x000034060e192981 */ /* 0x000ee2000c1e1900 */
[----:B--2---:R-:W-:-:S03]  /*1dc0*/  @P1 LOP3.LUT R9, R9, R22, RZ, 0x3c, !PT ;  /* 0x0000001609091212 */ /* 0x004fc600078e3cff */
[----:B------:R-:W2:Y:S01]  /*1dd0*/  @P2 LDG.E R22, desc[UR6][R14.64+0x30] ;  /* 0x000030060e162981 */ /* 0x000ea2000c1e1900 */
[----:B----4-:R-:W-:-:S03]  /*1de0*/  @P1 LOP3.LUT R8, R8, R23, RZ, 0x3c, !PT ;  /* 0x0000001708081212 */ /* 0x010fc600078e3cff */
[----:B------:R-:W4:Y:S01]  /*1df0*/  @P2 LDG.E R23, desc[UR6][R14.64+0x2c] ;  /* 0x00002c060e172981 */ /* 0x000f22000c1e1900 */
[----:B------:R-:W-:Y:S02]  /*1e00*/  @P2 LOP3.LUT R0, R0, R27, RZ, 0x3c, !PT ;  /* 0x0000001b00002212 */ /* 0x000fe400078e3cff */
[----:B---3--:R-:W-:Y:S01]  /*1e10*/  @P2 LOP3.LUT R2, R2, R25, RZ, 0x3c, !PT ;  /* 0x0000001902022212 */ /* 0x008fe200078e3cff */
        /* <DEDUP_REMOVED lines=22> */
[----:B------:R-:W-:Y:S02]  /*1f80*/  @P5 LOP3.LUT R3, R3, R26, RZ, 0x3c, !PT ;  /* 0x0000001a03035212 */ /* 0x000fe400078e3cff */
[----:B---3--:R-:W-:Y:S01]  /*1f90*/  @P5 LOP3.LUT R0, R0, R27, RZ, 0x3c, !PT ;  /* 0x0000001b00005212 */ /* 0x008fe200078e3cff */
[----:B------:R-:W3:Y:S01]  /*1fa0*/  @P6 LDG.E R26, desc[UR6][R14.64+0x88] ;  /* 0x000088060e1a6981 */ /* 0x000ee2000c1e1900 */
[----:B------:R-:W-:-:S03]  /*1fb0*/  @P5 LOP3.LUT R2, R2, R25, RZ, 0x3c, !PT ;  /* 0x0000001902025212 */ /* 0x000fc600078e3cff */
[----:B------:R-:W3:Y:S04]  /*1fc0*/  @P6 LDG.E R27, desc[UR6][R14.64+0x78] ;  /* 0x000078060e1b6981 */ /* 0x000ee8000c1e1900 */
[----:B------:R-:W3:Y:S01]  /*1fd0*/  @P6 LDG.E R25, desc[UR6][R14.64+0x84] ;  /* 0x000084060e196981 */ /* 0x000ee2000c1e1900 */
[----:B--2---:R-:W-:-:S03]  /*1fe0*/  @P5 LOP3.LUT R9, R9, R22, RZ, 0x3c, !PT ;  /* 0x0000001609095212 */ /* 0x004fc600078e3cff */
[----:B------:R-:W2:Y:S01]  /*1ff0*/  @P6 LDG.E R22, desc[UR6][R14.64+0x80] ;  /* 0x000080060e166981 */ /* 0x000ea2000c1e1900 */
[----:B----4-:R-:W-:-:S03]  /*2000*/  @P5 LOP3.LUT R8, R8, R23, RZ, 0x3c, !PT ;  /* 0x0000001708085212 */ /* 0x010fc600078e3cff */
[----:B------:R-:W4:Y:S01]  /*2010*/  @P6 LDG.E R23, desc[UR6][R14.64+0x7c] ;  /* 0x00007c060e176981 */ /* 0x000f22000c1e1900 */
[----:B------:R-:W-:Y:S02]  /*2020*/  LOP3.LUT P0, RZ, R24, 0x80, RZ, 0xc0, !PT ;  /* 0x0000008018ff7812 */ /* 0x000fe4000780c0ff */
[----:B---3--:R-:W-:Y:S02]  /*2030*/  @P6 LOP3.LUT R3, R3, R26, RZ, 0x3c, !PT ;  /* 0x0000001a03036212 */ /* 0x008fe400078e3cff */
[----:B------:R-:W-:Y:S02]  /*2040*/  @P6 LOP3.LUT R0, R0, R27, RZ, 0x3c, !PT ;  /* 0x0000001b00006212 */ /* 0x000fe400078e3cff */
[----:B------:R-:W-:-:S07]  /*2050*/  @P6 LOP3.LUT R2, R2, R25, RZ, 0x3c, !PT ;  /* 0x0000001902026212 */ /* 0x000fce00078e3cff */
[----:B------:R-:W3:Y:S04]  /*2060*/  @P0 LDG.E R27, desc[UR6][R14.64+0x8c] ;  /* 0x00008c060e1b0981 */ /* 0x000ee8000c1e1900 */
[----:B------:R-:W3:Y:S04]  /*2070*/  @P0 LDG.E R25, desc[UR6][R14.64+0x98] ;  /* 0x000098060e190981 */ /* 0x000ee8000c1e1900 */
[----:B------:R-:W3:Y:S01]  /*2080*/  @P0 LDG.E R26, desc[UR6][R14.64+0x9c] ;  /* 0x00009c060e1a0981 */ /* 0x000ee2000c1e1900 */
[----:B--2---:R-:W-:-:S03]  /*2090*/  @P6 LOP3.LUT R9, R9, R22, RZ, 0x3c, !PT ;  /* 0x0000001609096212 */ /* 0x004fc600078e3cff */
[----:B------:R-:W2:Y:S01]  /*20a0*/  @P0 LDG.E R22, desc[UR6][R14.64+0x94] ;  /* 0x000094060e160981 */ /* 0x000ea2000c1e1900 */
[----:B----4-:R-:W-:-:S03]  /*20b0*/  @P6 LOP3.LUT R8, R8, R23, RZ, 0x3c, !PT ;  /* 0x0000001708086212 */ /* 0x010fc600078e3cff */
[----:B------:R-:W4:Y:S01]  /*20c0*/  @P0 LDG.E R23, desc[UR6][R14.64+0x90] ;  /* 0x000090060e170981 */ /* 0x000f22000c1e1900 */
[----:B---3--:R-:W-:Y:S02]  /*20d0*/  @P0 LOP3.LUT R0, R0, R27, RZ, 0x3c, !PT ;  /* 0x0000001b00000212 */ /* 0x008fe400078e3cff */
[----:B------:R-:W-:Y:S02]  /*20e0*/  @P0 LOP3.LUT R2, R2, R25, RZ, 0x3c, !PT ;  /* 0x0000001902020212 */ /* 0x000fe400078e3cff */
[----:B------:R-:W-:Y:S02]  /*20f0*/  @P0 LOP3.LUT R3, R3, R26, RZ, 0x3c, !PT ;  /* 0x0000001a03030212 */ /* 0x000fe400078e3cff */
[----:B--2---:R-:W-:Y:S02]  /*2100*/  @P0 LOP3.LUT R9, R9, R22, RZ, 0x3c, !PT ;  /* 0x0000001609090212 */ /* 0x004fe400078e3cff */
[----:B----4-:R-:W-:Y:S02]  /*2110*/  @P0 LOP3.LUT R8, R8, R23, RZ, 0x3c, !PT ;  /* 0x0000001708080212 */ /* 0x010fe400078e3cff */
        /* <DEDUP_REMOVED lines=14> */
[----:B------:R-:W-:-:S03]  /*2200*/  @P0 LOP3.LUT R3, R3, R26, RZ, 0x3c, !PT ;  /* 0x0000001a03030212 */ /* 0x000fc600078e3cff */
[----:B------:R-:W2:Y:S01]  /*2210*/  @P2 LDG.E R26, desc[UR6][R14.64+0xd8] ;  /* 0x0000d8060e1a2981 */ /* 0x000ea2000c1e1900 */
[----:B---3--:R-:W-:-:S03]  /*2220*/  @P1 LOP3.LUT R3, R3, R22, RZ, 0x3c, !PT ;  /* 0x0000001603031212 */ /* 0x008fc600078e3cff */
[----:B------:R-:W3:Y:S01]  /*2230*/  @P1 LDG.E R22, desc[UR6][R14.64+0xbc] ;  /* 0x0000bc060e161981 */ /* 0x000ee2000c1e1900 */
[----:B----4-:R-:W-:-:S03]  /*2240*/  @P2 LOP3.LUT R0, R0, R25, RZ, 0x3c, !PT ;  /* 0x0000001900002212 */ /* 0x010fc600078e3cff */
[----:B------:R-:W4:Y:S01]  /*2250*/  @P1 LDG.E R25, desc[UR6][R14.64+0xc0] ;  /* 0x0000c0060e191981 */ /* 0x000f22000c1e1900 */
[----:B--2---:R-:W-:-:S03]  /*2260*/  @P0 LOP3.LUT R2, R2, R23, RZ, 0x3c, !PT ;  /* 0x0000001702020212 */ /* 0x004fc600078e3cff */
[----:B------:R-:W2:Y:S01]  /*2270*/  @P1 LDG.E R23, desc[UR6][R14.64+0xb8] ;  /* 0x0000b8060e171981 */ /* 0x000ea2000c1e1900 */
[----:B------:R-:W-:Y:S02]  /*2280*/  LOP3.LUT P0, RZ, R24, 0x8000, RZ, 0xc0, !PT ;  /* 0x0000800018ff7812 */ /* 0x000fe4000780c0ff */
[----:B---3--:R-:W-:Y:S01]  /*2290*/  @P1 LOP3.LUT R9, R9, R22, RZ, 0x3c, !PT ;  /* 0x0000001609091212 */ /* 0x008fe200078e3cff */
[----:B------:R-:W3:Y:S01]  /*22a0*/  @P3 LDG.E R24, desc[UR6][R14.64+0xec] ;  /* 0x0000ec060e183981 */ /* 0x000ee2000c1e1900 */
[----:B------:R-:W-:-:S03]  /*22b0*/  @P3 LOP3.LUT R0, R0, R27, RZ, 0x3c, !PT ;  /* 0x0000001b00003212 */ /* 0x000fc600078e3cff */
[----:B------:R-:W3:Y:S01]  /*22c0*/  @P2 LDG.E R22, desc[UR6][R14.64+0xd0] ;  /* 0x0000d0060e162981 */ /* 0x000ee2000c1e1900 */
[----:B----4-:R-:W-:-:S03]  /*22d0*/  @P1 LOP3.LUT R2, R2, R25, RZ, 0x3c, !PT ;  /* 0x0000001902021212 */ /* 0x010fc600078e3cff */
[----:B------:R-:W4:Y:S04]  /*22e0*/  @P4 LDG.E R27, desc[UR6][R14.64+0xf0] ;  /* 0x0000f0060e1b4981 */ /* 0x000f28000c1e1900 */
[----:B------:R-:W4:Y:S01]  /*22f0*/  @P2 LDG.E R25, desc[UR6][R14.64+0xd4] ;  /* 0x0000d4060e192981 */ /* 0x000f22000c1e1900 */
[----:B------:R-:W-:-:S03]  /*2300*/  @P2 LOP3.LUT R3, R3, R26, RZ, 0x3c, !PT ;  /* 0x0000001a03032212 */ /* 0x000fc600078e3cff */
[----:B------:R-:W4:Y:S04]  /*2310*/  @P0 LDG.E R29, desc[UR6][R14.64+0x12c] ;  /* 0x00012c060e1d0981 */ /* 0x000f28000c1e1900 */
        /* <DEDUP_REMOVED lines=41> */
[----:B------:R-:W-:-:S03]  /*25b0*/  @P6 LOP3.LUT R8, R8, R27, RZ, 0x3c, !PT ;  /* 0x0000001b08086212 */ /* 0x000fc600078e3cff */
[----:B------:R-:W2:Y:S01]  /*25c0*/  @P0 LDG.E R27, desc[UR6][R14.64+0x138] ;  /* 0x000138060e1b0981 */ /* 0x000ea2000c1e1900 */
[----:B------:R-:W-:-:S04]  /*25d0*/  UIADD3 UR4, UPT, UPT, UR4, 0x10, URZ ;  /* 0x0000001004047890 */ /* 0x000fc8000fffe0ff */
[----:B------:R-:W-:Y:S01]  /*25e0*/  UISETP.NE.AND UP0, UPT, UR4, 0x20, UPT ;  /* 0x000000200400788c */ /* 0x000fe2000bf05270 */
[----:B---3--:R-:W-:Y:S02]  /*25f0*/  @P6 LOP3.LUT R9, R9, R22, RZ, 0x3c, !PT ;  /* 0x0000001609096212 */ /* 0x008fe400078e3cff */
[----:B------:R-:W-:Y:S02]  /*2600*/  @P0 LOP3.LUT R0, R0, R29, RZ, 0x3c, !PT ;  /* 0x0000001d00000212 */ /* 0x000fe400078e3cff */
[----:B------:R-:W-:Y:S02]  /*2610*/  @P0 LOP3.LUT R9, R9, R24, RZ, 0x3c, !PT ;  /* 0x0000001809090212 */ /* 0x000fe400078e3cff */
[----:B------:R-:W-:Y:S02]  /*2620*/  @P0 LOP3.LUT R3, R3, R26, RZ, 0x3c, !PT ;  /* 0x0000001a03030212 */ /* 0x000fe400078e3cff */
[----:B----4-:R-:W-:Y:S02]  /*2630*/  @P0 LOP3.LUT R8, R8, R25, RZ, 0x3c, !PT ;  /* 0x0000001908080212 */ /* 0x010fe400078e3cff */
[----:B--2---:R-:W-:-:S04]  /*2640*/  @P6 LOP3.LUT R2, R2, R23, RZ, 0x3c, !PT ;  /* 0x0000001702026212 */ /* 0x004fc800078e3cff */
        /* <DEDUP_REMOVED lines=8> */
.L_x_78:
[----:B------:R-:W-:Y:S05]  /*26d0*/  BSYNC.RECONVERGENT B1 ;  /* 0x0000000000017941 */ /* 0x000fea0003800200 */
.L_x_77:
[C---:B------:R-:W-:Y:S01]  /*26e0*/  ISETP.GE.U32.AND P0, PT, R17.reuse, 0x4, PT ;  /* 0x000000041100780c */ /* 0x040fe20003f06070 */
[----:B------:R-:W-:Y:S01]  /*26f0*/  VIADD R18, R18, 0x1 ;  /* 0x0000000112127836 */ /* 0x000fe20000000000 */
[--C-:B------:R-:W-:Y:S02]  /*2700*/  SHF.R.U64 R17, R17, 0x2, R16.reuse ;  /* 0x0000000211117819 */ /* 0x100fe40000001210 */
[----:B------:R-:W-:Y:S02]  /*2710*/  ISETP.GE.U32.AND.EX P0, PT, R16, RZ, PT, P0 ;  /* 0x000000ff1000720c */ /* 0x000fe40003f06100 */
[----:B------:R-:W-:-:S11]  /*2720*/  SHF.R.U32.HI R16, RZ, 0x2, R16 ;  /* 0x00000002ff107819 */ /* 0x000fd60000011610 */
[----:B------:R-:W-:Y:S05]  /*2730*/  @P0 BRA `(.L_x_85) ;  /* 0xffffffd800dc0947 */ /* 0x000fea000383ffff */
.L_x_76:
[----:B------:R-:W-:Y:S05]  /*2740*/  BSYNC.RECONVERGENT B0 ;  /* 0x0000000000007941 */ /* 0x000fea0003800200 */
.L_x_75:
[----:B------:R-:W-:Y:S01]  /*2750*/  ISETP.NE.AND P0, PT, R10, RZ, PT ;  /* 0x000000ff0a00720c */ /* 0x000fe20003f05270 */
[----:B------:R-:W-:-:S12]  /*2760*/  BSSY.RECONVERGENT B0, `(.L_x_86) ;  /* 0x0000250000007945 */ /* 0x000fd80003800200 */
[----:B------:R-:W-:Y:S05]  /*2770*/  @!P0 BRA `(.L_x_87) ;  /* 0x0000002400388947 */ /* 0x000fea0003800000 */
[----:B------:R-:W-:Y:S02]  /*2780*/  IMAD.MOV.U32 R16, RZ, RZ, R10 ;  /* 0x000000ffff107224 */ /* 0x000fe400078e000a */
[----:B------:R-:W-:Y:S02]  /*2790*/  IMAD.MOV.U32 R17, RZ, RZ, RZ ;  /* 0x000000ffff117224 */ /* 0x000fe400078e00ff */
[----:B------:R-:W-:-:S07]  /*27a0*/  IMAD.MOV.U32 R18, RZ, RZ, RZ ;  /* 0x000000ffff127224 */ /* 0x000fce00078e00ff */
.L_x_96:
[----:B------:R-:W-:Y:S01]  /*27b0*/  LOP3.LUT R20, R16, 0x3, RZ, 0xc0, !PT ;  /* 0x0000000310147812 */ /* 0x000fe200078ec0ff */
[----:B------:R-:W-:Y:S03]  /*27c0*/  BSSY.RECONVERGENT B1, `(.L_x_88) ;  /* 0x0000243000017945 */ /* 0x000fe60003800200 */
[----:B------:R-:W-:-:S04]  /*27d0*/  ISETP.NE.U32.AND P0, PT, R20, RZ, PT ;  /* 0x000000ff1400720c */ /* 0x000fc80003f05070 */
[----:B------:R-:W-:-:S13]  /*27e0*/  ISETP.NE.AND.EX P0, PT, RZ, RZ, PT, P0 ;  /* 0x000000ffff00720c */ /* 0x000fda0003f05300 */
[----:B--234-:R-:W-:Y:S05]  /*27f0*/  @!P0 BRA `(.L_x_89) ;  /* 0x0000002000fc8947 */ /* 0x01cfea0003800000 */
[----:B------:R-:W2:Y:S01]  /*2800*/  LDC.64 R12, c[0x4][0x8] ;  /* 0x01000200ff0c7b82 */ /* 0x000ea20000000a00 */
[----:B------:R-:W-:Y:S01]  /*2810*/  UMOV UR4, URZ ;  /* 0x000000ff00047c82 */ /* 0x000fe20008000000 */
[----:B01----:R-:W-:Y:S01]  /*2820*/  IMAD.MOV.U32 R0, RZ, RZ, RZ ;  /* 0x000000ffff007224 */ /* 0x003fe200078e00ff */
[----:B------:R-:W-:Y:S01]  /*2830*/  CS2R R8, SRZ ;  /* 0x0000000000087805 */ /* 0x000fe2000001ff00 */
[----:B------:R-:W-:Y:S02]  /*2840*/  IMAD.MOV.U32 R19, RZ, RZ, RZ ;  /* 0x000000ffff137224 */ /* 0x000fe400078e00ff */
[----:B------:R-:W-:Y:S02]  /*2850*/  IMAD.MOV.U32 R2, RZ, RZ, RZ ;  /* 0x000000ffff027224 */ /* 0x000fe400078e00ff */
[----:B------:R-:W-:Y:S02]  /*2860*/  IMAD.U32 R3, RZ, RZ, UR4 ;  /* 0x00000004ff037e24 */ /* 0x000fe4000f8e00ff */
[----:B--2---:R-:W-:-:S07]  /*2870*/  IMAD.WIDE.U32 R12, R18, 0xc80, R12 ;  /* 0x00000c80120c7825 */ /* 0x004fce00078e000c */
.L_x_91:
[----:B------:R-:W-:-:S06]  /*2880*/  IMAD R21, R19, 0x4, R4 ;  /* 0x0000000413157824 */ /* 0x000fcc00078e0204 */
[----:B------:R-:W5:Y:S01]  /*2890*/  LDL R21, [R21+0x4] ;  /* 0x0000040015157983 */ /* 0x000f620000100800 */
[----:B------:R-:W-:Y:S01]  /*28a0*/  IMAD.SHL.U32 R22, R19, 0x20, RZ ;  /* 0x0000002013167824 */ /* 0x000fe200078e00ff */
[----:B------:R-:W-:-:S06]  /*28b0*/  UMOV UR4, URZ ;  /* 0x000000ff00047c82 */ /* 0x000fcc0008000000 */
.L_x_90:
        /* <DEDUP_REMOVED lines=181> */
[----:B------:R-:W-:Y:S05]  /*3410*/  @!P0 BRA `(.L_x_89) ;  /* 0x0000001400f48947 */ /* 0x000fea0003800000 */
[----:B------:R-:W-:Y:S01]  /*3420*/  UMOV UR4, URZ ;  /* 0x000000ff00047c82 */ /* 0x000fe20008000000 */
[----:B--2---:R-:W-:Y:S01]  /*3430*/  IMAD.MOV.U32 R0, RZ, RZ, RZ ;  /* 0x000000ffff007224 */ /* 0x004fe200078e00ff */
[----:B------:R-:W-:Y:S01]  /*3440*/  CS2R R8, SRZ ;  /* 0x0000000000087805 */ /* 0x000fe2000001ff00 */
[----:B------:R-:W-:Y:S02]  /*3450*/  IMAD.MOV.U32 R19, RZ, RZ, RZ ;  /* 0x000000ffff137224 */ /* 0x000fe400078e00ff */
[----:B------:R-:W-:Y:S02]  /*3460*/  IMAD.MOV.U32 R2, RZ, RZ, RZ ;  /* 0x000000ffff027224 */ /* 0x000fe400078e00ff */
[----:B------:R-:W-:-:S07]  /*3470*/  IMAD.U32 R3, RZ, RZ, UR4 ;  /* 0x00000004ff037e24 */ /* 0x000fce000f8e00ff */
.L_x_93:
[----:B------:R-:W-:-:S06]  /*3480*/  IMAD R21, R19, 0x4, R4 ;  /* 0x0000000413157824 */ /* 0x000fcc00078e0204 */
[----:B------:R-:W5:Y:S01]  /*3490*/  LDL R21, [R21+0x4] ;  /* 0x0000040015157983 */ /* 0x000f620000100800 */
[----:B------:R-:W-:Y:S01]  /*34a0*/  IMAD.SHL.U32 R22, R19, 0x20, RZ ;  /* 0x0000002013167824 */ /* 0x000fe200078e00ff */
[----:B------:R-:W-:-:S06]  /*34b0*/  UMOV UR4, URZ ;  /* 0x000000ff00047c82 */ /* 0x000fcc0008000000 */
.L_x_92:
        /* <DEDUP_REMOVED lines=183> */
[----:B---3--:R-:W-:Y:S01]  /*4030*/  IMAD.MOV.U32 R0, RZ, RZ, RZ ;  /* 0x000000ffff007224 */ /* 0x008fe200078e00ff */
[----:B------:R-:W-:Y:S01]  /*4040*/  CS2R R8, SRZ ;  /* 0x0000000000087805 */ /* 0x000fe2000001ff00 */
[----:B------:R-:W-:Y:S02]  /*4050*/  IMAD.MOV.U32 R19, RZ, RZ, RZ ;  /* 0x000000ffff137224 */ /* 0x000fe400078e00ff */
[----:B------:R-:W-:Y:S02]  /*4060*/  IMAD.MOV.U32 R2, RZ, RZ, RZ ;  /* 0x000000ffff027224 */ /* 0x000fe400078e00ff */
[----:B------:R-:W-:-:S07]  /*4070*/  IMAD.U32 R3, RZ, RZ, UR4 ;  /* 0x00000004ff037e24 */ /* 0x000fce000f8e00ff */
.L_x_95:
[----:B------:R-:W-:-:S06]  /*4080*/  IMAD R20, R19, 0x4, R4 ;  /* 0x0000000413147824 */ /* 0x000fcc00078e0204 */
[----:B------:R-:W5:Y:S01]  /*4090*/  LDL R20, [R20+0x4] ;  /* 0x0000040014147983 */ /* 0x000f620000100800 */
[----:B------:R-:W-:Y:S01]  /*40a0*/  IMAD.SHL.U32 R21, R19, 0x20, RZ ;  /* 0x0000002013157824 */ /* 0x000fe200078e00ff */
[----:B------:R-:W-:-:S06]  /*40b0*/  UMOV UR4, URZ ;  /* 0x000000ff00047c82 */ /* 0x000fcc0008000000 */
.L_x_94:
        /* <DEDUP_REMOVED lines=179> */
.L_x_89:
[----:B------:R-:W-:Y:S05]  /*4bf0*/  BSYNC.RECONVERGENT B1 ;  /* 0x0000000000017941 */ /* 0x000fea0003800200 */
.L_x_88:
[----:B------:R-:W-:Y:S01]  /*4c00*/  ISETP.GT.U32.AND P0, PT, R16, 0x3, PT ;  /* 0x000000031000780c */ /* 0x000fe20003f04070 */
[----:B------:R-:W-:Y:S01]  /*4c10*/  VIADD R18, R18, 0x1 ;  /* 0x0000000112127836 */ /* 0x000fe20000000000 */
[--C-:B------:R-:W-:Y:S02]  /*4c20*/  SHF.R.U64 R16, R16, 0x2, R17.reuse ;  /* 0x0000000210107819 */ /* 0x100fe40000001211 */
[----:B------:R-:W-:Y:S02]  /*4c30*/  ISETP.GT.U32.AND.EX P0, PT, R17, RZ, PT, P0 ;  /* 0x000000ff1100720c */ /* 0x000fe40003f04100 */
[----:B------:R-:W-:-:S11]  /*4c40*/  SHF.R.U32.HI R17, RZ, 0x2, R17 ;  /* 0x00000002ff117819 */ /* 0x000fd60000011611 */
[----:B------:R-:W-:Y:S05]  /*4c50*/  @P0 BRA `(.L_x_96) ;  /* 0xffffffd800d40947 */ /* 0x000fea000383ffff */
.L_x_87:
[----:B------:R-:W-:Y:S05]  /*4c60*/  BSYNC.RECONVERGENT B0 ;  /* 0x0000000000007941 */ /* 0x000fea0003800200 */
.L_x_86:
[----:B------:R-:W-:-:S13]  /*4c70*/  ISETP.GE.AND P0, PT, R7, UR5, PT ;  /* 0x0000000507007c0c */ /* 0x000fda000bf06270 */
[----:B------:R-:W-:Y:S05]  /*4c80*/  @P0 BRA `(.L_x_97) ;  /* 0x0000000400680947 */ /* 0x000fea0003800000 */
[----:B------:R-:W-:-:S13]  /*4c90*/  ISETP.NE.AND P0, PT, R6, R7, PT ;  /* 0x000000070600720c */ /* 0x000fda0003f05270 */
[----:B01234-:R-:W0:Y:S02]  /*4ca0*/  @!P0 LDC.64 R8, c[0x0][0x380] ;  /* 0x0000e000ff088b82 */ /* 0x01fe240000000a00 */
[----:B0-----:R-:W-:-:S05]  /*4cb0*/  @!P0 IMAD.WIDE R8, R5, 0x4, R8 ;  /* 0x0000000405088825 */ /* 0x001fca00078e0208 */
[----:B------:R0:W-:Y:S01]  /*4cc0*/  @!P0 STG.E desc[UR6][R8.64], RZ ;  /* 0x000000ff08008986 */ /* 0x0001e2000c101906 */
[----:B------:R-:W-:Y:S05]  /*4cd0*/  @!P0 EXIT ;  /* 0x000000000000894d */ /* 0x000fea0003800000 */
[----:B------:R-:W1:Y:S01]  /*4ce0*/  LDC R4, c[0x0][0x398] ;  /* 0x0000e600ff047b82 */ /* 0x000e620000000800 */
[----:B------:R-:W-:-:S04]  /*4cf0*/  VIMNMX R2, PT, PT, R7, R6, !PT ;  /* 0x0000000607027248 */ /* 0x000fc80007fe0100 */
[----:B-1----:R-:W-:-:S13]  /*4d00*/  ISETP.GE.AND P0, PT, R2, R4, PT ;  /* 0x000000040200720c */ /* 0x002fda0003f06270 */
[----:B------:R-:W-:Y:S05]  /*4d10*/  @P0 BRA `(.L_x_98) ;  /* 0x0000000000440947 */ /* 0x000fea0003800000 */
[----:B------:R-:W-:Y:S01]  /*4d20*/  SHF.R.U32.HI R7, RZ, 0x2, R0 ;  /* 0x00000002ff077819 */ /* 0x000fe20000011600 */
[----:B------:R-:W1:Y:S03]  /*4d30*/  LDCU UR4, c[0x0][0x388] ;  /* 0x00007100ff0477ac */ /* 0x000e660008000800 */
[----:B------:R-:W-:Y:S01]  /*4d40*/  LOP3.LUT R7, R7, R0, RZ, 0x3c, !PT ;  /* 0x0000000007077212 */ /* 0x000fe200078e3cff */
[----:B------:R-:W-:-:S04]  /*4d50*/  IMAD.SHL.U32 R0, R3, 0x10, RZ ;  /* 0x0000001003007824 */ /* 0x000fc800078e00ff */
[----:B------:R-:W-:-:S05]  /*4d60*/  IMAD.SHL.U32 R2, R7, 0x2, RZ ;  /* 0x0000000207027824 */ /* 0x000fca00078e00ff */
[----:B------:R-:W-:Y:S02]  /*4d70*/  LOP3.LUT R0, R7, R2, R0, 0x96, !PT ;  /* 0x0000000207007212 */ /* 0x000fe400078e9600 */
[----:B------:R-:W2:Y:S02]  /*4d80*/  LDC.64 R6, c[0x0][0x380] ;  /* 0x0000e000ff067b82 */ /* 0x000ea40000000a00 */
[----:B------:R-:W-:Y:S01]  /*4d90*/  LOP3.LUT R3, R0, R3, RZ, 0x3c, !PT ;  /* 0x0000000300037212 */ /* 0x000fe200078e3cff */
[----:B------:R-:W-:-:S04]  /*4da0*/  IMAD.MOV.U32 R0, RZ, RZ, 0x2f800000 ;  /* 0x2f800000ff007424 */ /* 0x000fc800078e00ff */
[----:B------:R-:W-:-:S04]  /*4db0*/  IMAD R3, R10, 0x587c5, R3 ;  /* 0x000587c50a037824 */ /* 0x000fc800078e0203 */
[----:B------:R-:W-:-:S05]  /*4dc0*/  VIADD R3, R3, 0x2ac1d59a ;  /* 0x2ac1d59a03037836 */ /* 0x000fca0000000000 */
[----:B------:R-:W-:-:S05]  /*4dd0*/  I2FP.F32.U32 R3, R3 ;  /* 0x0000000300037245 */ /* 0x000fca0000201000 */
[----:B------:R-:W-:Y:S01]  /*4de0*/  FFMA R3, R3, R0, 1.1641532182693481445e-10 ;  /* 0x2f00000003037423 */ /* 0x000fe20000000000 */
[----:B--2---:R-:W-:-:S04]  /*4df0*/  IMAD.WIDE R6, R5, 0x4, R6 ;  /* 0x0000000405067825 */ /* 0x004fc800078e0206 */
[----:B-1----:R-:W-:-:S05]  /*4e00*/  FMUL R3, R3, UR4 ;  /* 0x0000000403037c20 */ /* 0x002fca0008400000 */
[----:B------:R-:W-:Y:S01]  /*4e10*/  STG.E desc[UR6][R6.64], R3 ;  /* 0x0000000306007986 */ /* 0x000fe2000c101906 */
[----:B------:R-:W-:Y:S05]  /*4e20*/  EXIT ;  /* 0x000000000000794d */ /* 0x000fea0003800000 */
.L_x_98:
[----:B------:R-:W-:-:S04]  /*4e30*/  VIMNMX R7, PT, PT, R7, R6, PT ;  /* 0x0000000607077248 */ /* 0x000fc80003fe0100 */
[----:B------:R-:W-:-:S04]  /*4e40*/  ISETP.GE.AND P0, PT, R7, R4, PT ;  /* 0x000000040700720c */ /* 0x000fc80003f06270 */
[----:B------:R-:W-:-:S13]  /*4e50*/  ISETP.GE.OR P0, PT, R6, UR5, !P0 ;  /* 0x0000000506007c0c */ /* 0x000fda000c706670 */
        /* <DEDUP_REMOVED lines=18> */
.L_x_99:
[----:B------:R-:W-:-:S04]  /*4f80*/  ISETP.GE.AND P0, PT, R6, R11, PT ;  /* 0x0000000b0600720c */ /* 0x000fc80003f06270 */
[----:B------:R-:W-:-:S13]  /*4f90*/  ISETP.LT.OR P0, PT, R6, UR5, P0 ;  /* 0x0000000506007c0c */ /* 0x000fda0008701670 */
        /* <DEDUP_REMOVED lines=18> */
.L_x_100:
[----:B------:R-:W-:-:S13]  /*50c0*/  ISETP.GE.AND P0, PT, R6, R11, PT ;  /* 0x0000000b0600720c */ /* 0x000fda0003f06270 */
[----:B------:R-:W-:Y:S05]  /*50d0*/  @!P0 BRA `(.L_x_101) ;  /* 0x0000000000448947 */ /* 0x000fea0003800000 */
        /* <DEDUP_REMOVED lines=17> */
.L_x_101:
[----:B------:R-:W1:Y:S02]  /*51f0*/  LDC.64 R2, c[0x0][0x380] ;  /* 0x0000e000ff027b82 */ /* 0x000e640000000a00 */
[----:B-1----:R-:W-:-:S05]  /*5200*/  IMAD.WIDE R2, R5, 0x4, R2 ;  /* 0x0000000405027825 */ /* 0x002fca00078e0202 */
[----:B------:R-:W-:Y:S01]  /*5210*/  STG.E desc[UR6][R2.64], RZ ;  /* 0x000000ff02007986 */ /* 0x000fe2000c101906 */
[----:B------:R-:W-:Y:S05]  /*5220*/  EXIT ;  /* 0x000000000000794d */ /* 0x000fea0003800000 */
.L_x_97:
[----:B------:R-:W-:-:S13]  /*5230*/  ISETP.GE.AND P0, PT, R6, UR5, PT ;  /* 0x0000000506007c0c */ /* 0x000fda000bf06270 */
[----:B------:R-:W-:Y:S05]  /*5240*/  @P0 BRA `(.L_x_102) ;  /* 0x0000000000440947 */ /* 0x000fea0003800000 */
[----:B------:R-:W-:Y:S01]  /*5250*/  SHF.R.U32.HI R7, RZ, 0x2, R0 ;  /* 0x00000002ff077819 */ /* 0x000fe20000011600 */
[----:B------:R-:W5:Y:S03]  /*5260*/  LDCU UR4, c[0x0][0x390] ;  /* 0x00007200ff0477ac */ /* 0x000f660008000800 */
[----:B------:R-:W-:Y:S01]  /*5270*/  LOP3.LUT R7, R7, R0, RZ, 0x3c, !PT ;  /* 0x0000000007077212 */ /* 0x000fe200078e3cff */
[----:B01234-:R-:W-:-:S04]  /*5280*/  IMAD.SHL.U32 R0, R3, 0x10, RZ ;  /* 0x0000001003007824 */ /* 0x01ffc800078e00ff */
[----:B------:R-:W-:-:S05]  /*5290*/  IMAD.SHL.U32 R2, R7, 0x2, RZ ;  /* 0x0000000207027824 */ /* 0x000fca00078e00ff */
[----:B------:R-:W-:Y:S02]  /*52a0*/  LOP3.LUT R0, R7, R2, R0, 0x96, !PT ;  /* 0x0000000207007212 */ /* 0x000fe400078e9600 */
[----:B------:R-:W0:Y:S02]  /*52b0*/  LDC.64 R6, c[0x0][0x380] ;  /* 0x0000e000ff067b82 */ /* 0x000e240000000a00 */
[----:B------:R-:W-:Y:S01]  /*52c0*/  LOP3.LUT R3, R0, R3, RZ, 0x3c, !PT ;  /* 0x0000000300037212 */ /* 0x000fe200078e3cff */
[----:B------:R-:W-:-:S04]  /*52d0*/  IMAD.MOV.U32 R0, RZ, RZ, 0x2f800000 ;  /* 0x2f800000ff007424 */ /* 0x000fc800078e00ff */
[----:B------:R-:W-:-:S04]  /*52e0*/  IMAD R3, R10, 0x587c5, R3 ;  /* 0x000587c50a037824 */ /* 0x000fc800078e0203 */
[----:B------:R-:W-:-:S05]  /*52f0*/  VIADD R3, R3, 0x2ac1d59a ;  /* 0x2ac1d59a03037836 */ /* 0x000fca0000000000 */
[----:B------:R-:W-:-:S05]  /*5300*/  I2FP.F32.U32 R3, R3 ;  /* 0x0000000300037245 */ /* 0x000fca0000201000 */
[----:B------:R-:W-:Y:S01]  /*5310*/  FFMA R3, R3, R0, 1.1641532182693481445e-10 ;  /* 0x2f00000003037423 */ /* 0x000fe20000000000 */
[----:B0-----:R-:W-:-:S04]  /*5320*/  IMAD.WIDE R6, R5, 0x4, R6 ;  /* 0x0000000405067825 */ /* 0x001fc800078e0206 */
[----:B-----5:R-:W-:-:S05]  /*5330*/  FMUL R3, R3, UR4 ;  /* 0x0000000403037c20 */ /* 0x020fca0008400000 */
[----:B------:R-:W-:Y:S01]  /*5340*/  STG.E desc[UR6][R6.64], R3 ;  /* 0x0000000306007986 */ /* 0x000fe2000c101906 */
[----:B------:R-:W-:Y:S05]  /*5350*/  EXIT ;  /* 0x000000000000794d */ /* 0x000fea0003800000 */
.L_x_102:
[----:B01234-:R-:W0:Y:S02]  /*5360*/  LDC.64 R2, c[0x0][0x380] ;  /* 0x0000e000ff027b82 */ /* 0x01fe240000000a00 */
[----:B0-----:R-:W-:-:S05]  /*5370*/  IMAD.WIDE R2, R5, 0x4, R2 ;  /* 0x0000000405027825 */ /* 0x001fca00078e0202 */
[----:B------:R-:W-:Y:S01]  /*5380*/  STG.E desc[UR6][R2.64], RZ ;  /* 0x000000ff02007986 */ /* 0x000fe2000c101906 */
[----:B------:R-:W-:Y:S05]  /*5390*/  EXIT ;  /* 0x000000000000794d */ /* 0x000fea0003800000 */
.L_x_103:
        /* <DEDUP_REMOVED lines=14> */
.L_x_173:


//--------------------- .text._Z13calc_mean_synPfS_ii --------------------------
	.section	.text._Z13calc_mean_synPfS_ii,"ax",@progbits
	.align	128
        .global         _Z13calc_mean_synPfS_ii
        .type           _Z13calc_mean_synPfS_ii,@function
        .size           _Z13calc_mean_synPfS_ii,(.L_x_174 - _Z13calc_mean_synPfS_ii)
        .other          _Z13calc_mean_synPfS_ii,@"STO_CUDA_ENTRY STV_DEFAULT"
_Z13calc_mean_synPfS_ii:
.text._Z13calc_mean_synPfS_ii:
[----:B------:R-:W-:Y:S01]  /*0000*/  LDC R1, c[0x0][0x37c] ;  /* 0x0000df00ff017b82 */ /* 0x000fe20000000800 */
[----:B------:R-:W0:Y:S07]  /*0010*/  S2R R2, SR_TID.Y ;  /* 0x0000000000027919 */ /* 0x000e2e0000002200 */
[----:B------:R-:W1:Y:S01]  /*0020*/  LDC R0, c[0x0][0x360] ;  /* 0x0000d800ff007b82 */ /* 0x000e620000000800 */
[----:B------:R-:W2:Y:S01]  /*0030*/  LDCU.64 UR4, c[0x0][0x390] ;  /* 0x00007200ff0477ac */ /* 0x000ea20008000a00 */
[----:B------:R-:W1:Y:S06]  /*0040*/  S2R R3, SR_TID.X ;  /* 0x0000000000037919 */ /* 0x000e6c0000002100 */
[----:B------:R-:W0:Y:S08]  /*0050*/  S2UR UR7, SR_CTAID.Y ;  /* 0x00000000000779c3 */ /* 0x000e300000002600 */
[----:B------:R-:W0:Y:S01]  /*0060*/  LDC R5, c[0x0][0x364] ;  /* 0x0000d900ff057b82 */ /* 0x000e220000000800 */
[----:B--2---:R-:W-:-:S07]  /*0070*/  UIADD3 UR4, UPT, UPT, UR5, UR4, URZ ;  /* 0x0000000405047290 */ /* 0x004fce000fffe0ff */
[----:B------:R-:W1:Y:S01]  /*0080*/  S2UR UR6, SR_CTAID.X ;  /* 0x00000000000679c3 */ /* 0x000e620000002500 */
[----:B0-----:R-:W-:-:S05]  /*0090*/  IMAD R5, R5, UR7, R2 ;  /* 0x0000000705057c24 */ /* 0x001fca000f8e0202 */
[----:B------:R-:W-:Y:S01]  /*00a0*/  ISETP.GE.AND P0, PT, R5, UR4, PT ;  /* 0x0000000405007c0c */ /* 0x000fe2000bf06270 */
[----:B-1----:R-:W-:-:S05]  /*00b0*/  IMAD R0, R0, UR6, R3 ;  /* 0x0000000600007c24 */ /* 0x002fca000f8e0203 */
[----:B------:R-:W-:-:S13]  /*00c0*/  ISETP.GE.OR P0, PT, R0, UR5, P0 ;  /* 0x0000000500007c0c */ /* 0x000fda0008706670 */
[----:B------:R-:W-:Y:S05]  /*00d0*/  @P0 EXIT ;  /* 0x000000000000094d */ /* 0x000fea0003800000 */
[----:B------:R-:W0:Y:S01]  /*00e0*/  LDC.64 R2, c[0x0][0x380] ;  /* 0x0000e000ff027b82 */ /* 0x000e220000000a00 */
[----:B------:R-:W1:Y:S01]  /*00f0*/  LDCU.64 UR6, c[0x0][0x358] ;  /* 0x00006b00ff0677ac */ /* 0x000e620008000a00 */
[----:B------:R-:W-:-:S04]  /*0100*/  IMAD R5, R0, UR4, R5 ;  /* 0x0000000400057c24 */ /* 0x000fc8000f8e0205 */
[----:B0-----:R-:W-:-:S06]  /*0110*/  IMAD.WIDE R2, R5, 0x4, R2 ;  /* 0x0000000405027825 */ /* 0x001fcc00078e0202 */
[----:B-1----:R-:W2:Y:S01]  /*0120*/  LDG.E R3, desc[UR6][R2.64] ;  /* 0x0000000602037981 */ /* 0x002ea2000c1e1900 */
[----:B------:R-:W2:Y:S03]  /*0130*/  LDC.64 R4, c[0x0][0x388] ;  /* 0x0000e200ff047b82 */ /* 0x000ea60000000a00 */
[----:B--2---:R-:W-:Y:S01]  /*0140*/  REDG.E.ADD.F32.FTZ.RN.STRONG.GPU desc[UR6][R4.64], R3 ;  /* 0x00000003040079a6 */ /* 0x004fe2000c12f306 */
[----:B------:R-:W-:Y:S05]  /*0150*/  EXIT ;  /* 0x000000000000794d */ /* 0x000fea0003800000 */
.L_x_104:
        /* <DEDUP_REMOVED lines=10> */
.L_x_174:


//--------------------- .text._Z12init_neuronsPfS_S_Piii --------------------------
	.section	.text._Z12init_neuronsPfS_S_Piii,"ax",@progbits
	.align	128
        .global         _Z12init_neuronsPfS_S_Piii
        .type           _Z12init_neuronsPfS_S_Piii,@function
        .size           _Z12init_neuronsPfS_S_Piii,(.L_x_175 - _Z12init_neuronsPfS_S_Piii)
        .other          _Z12init_neuronsPfS_S_Piii,@"STO_CUDA_ENTRY STV_DEFAULT"
_Z12init_neuronsPfS_S_Piii:
.text._Z12init_neuronsPfS_S_Piii:
[----:B------:R-:W-:Y:S01]  /*0000*/  LDC R1, c[0x0][0x37c] ;  /* 0x0000df00ff017b82 */ /* 0x000fe20000000800 */
[----:B------:R-:W0:Y:S07]  /*0010*/  S2R R0, SR_TID.X ;  /* 0x0000000000007919 */ /* 0x000e2e0000002100 */
[----:B------:R-:W0:Y:S01]  /*0020*/  S2UR UR6, SR_CTAID.X ;  /* 0x00000000000679c3 */ /* 0x000e220000002500 */
[----:B------:R-:W1:Y:S07]  /*0030*/  LDCU.64 UR4, c[0x0][0x3a0] ;  /* 0x00007400ff0477ac */ /* 0x000e6e0008000a00 */
[----:B------:R-:W0:Y:S01]  /*0040*/  LDC R3, c[0x0][0x360] ;  /* 0x0000d800ff037b82 */ /* 0x000e220000000800 */
[----:B-1----:R-:W-:Y:S01]  /*0050*/  UIADD3 UR4, UPT, UPT, UR5, UR4, URZ ;  /* 0x0000000405047290 */ /* 0x002fe2000fffe0ff */
[----:B0-----:R-:W-:-:S05]  /*0060*/  IMAD R3, R3, UR6, R0 ;  /* 0x0000000603037c24 */ /* 0x001fca000f8e0200 */
[----:B------:R-:W-:-:S13]  /*0070*/  ISETP.GE.AND P0, PT, R3, UR4, PT ;  /* 0x0000000403007c0c */ /* 0x000fda000bf06270 */
[----:B------:R-:W-:Y:S05]  /*0080*/  @P0 EXIT ;  /* 0x000000000000094d */ /* 0x000fea0003800000 */
[----:B------:R-:W0:Y:S01]  /*0090*/  LDC.64 R8, c[0x0][0x398] ;  /* 0x0000e600ff087b82 */ /* 0x000e220000000a00 */
[----:B------:R-:W-:Y:S01]  /*00a0*/  IADD3 R11, PT, PT, R3, -UR5, RZ ;  /* 0x80000005030b7c10 */ /* 0x000fe2000fffe0ff */
[----:B------:R-:W1:Y:S01]  /*00b0*/  LDCU.64 UR4, c[0x0][0x358] ;  /* 0x00006b00ff0477ac */ /* 0x000e620008000a00 */
[----:B------:R-:W-:Y:S02]  /*00c0*/  BSSY.RECONVERGENT B0, `(.L_x_105) ;  /* 0x000000e000007945 */ /* 0x000fe40003800200 */
[----:B------:R-:W-:Y:S01]  /*00d0*/  ISETP.GE.AND P0, PT, R11, RZ, PT ;  /* 0x000000ff0b00720c */ /* 0x000fe20003f06270 */
[----:B0-----:R-:W-:-:S12]  /*00e0*/  IMAD.WIDE R8, R3, 0x4, R8 ;  /* 0x0000000403087825 */ /* 0x001fd800078e0208 */
[----:B-1----:R-:W-:Y:S05]  /*00f0*/  @!P0 BRA `(.L_x_106) ;  /* 0x0000000000288947 */ /* 0x002fea0003800000 */
[----:B------:R-:W0:Y:S01]  /*0100*/  LDC.64 R2, c[0x0][0x380] ;  /* 0x0000e000ff027b82 */ /* 0x000e220000000a00 */
[----:B------:R-:W-:-:S07]  /*0110*/  HFMA2 R13, -RZ, RZ, -3.2734375, 0 ;  /* 0xc28c0000ff0d7431 */ /* 0x000fce00000001ff */
[----:B------:R-:W1:Y:S08]  /*0120*/  LDC.64 R4, c[0x0][0x388] ;  /* 0x0000e200ff047b82 */ /* 0x000e700000000a00 */
[----:B------:R-:W2:Y:S01]  /*0130*/  LDC.64 R6, c[0x0][0x390] ;  /* 0x0000e400ff067b82 */ /* 0x000ea20000000a00 */
[----:B0-----:R-:W-:-:S05]  /*0140*/  IMAD.WIDE.U32 R2, R11, 0x4, R2 ;  /* 0x000000040b027825 */ /* 0x001fca00078e0002 */
[----:B------:R0:W-:Y:S01]  /*0150*/  STG.E desc[UR4][R2.64], R13 ;  /* 0x0000000d02007986 */ /* 0x0001e2000c101904 */
[----:B-1----:R-:W-:-:S05]  /*0160*/  IMAD.WIDE.U32 R4, R11, 0x4, R4 ;  /* 0x000000040b047825 */ /* 0x002fca00078e0004 */
[----:B------:R0:W-:Y:S01]  /*0170*/  STG.E desc[UR4][R4.64], RZ ;  /* 0x000000ff04007986 */ /* 0x0001e2000c101904 */
[----:B--2---:R-:W-:-:S05]  /*0180*/  IMAD.WIDE.U32 R6, R11, 0x4, R6 ;  /* 0x000000040b067825 */ /* 0x004fca00078e0006 */
[----:B------:R0:W-:Y:S02]  /*0190*/  STG.E desc[UR4][R6.64], RZ ;  /* 0x000000ff06007986 */ /* 0x0001e4000c101904 */
.L_x_106:
[----:B------:R-:W-:Y:S05]  /*01a0*/  BSYNC.RECONVERGENT B0 ;  /* 0x0000000000007941 */ /* 0x000fea0003800200 */
.L_x_105:
[----:B------:R-:W-:Y:S01]  /*01b0*/  STG.E desc[UR4][R8.64], RZ ;  /* 0x000000ff08007986 */ /* 0x000fe2000c101904 */
[----:B------:R-:W-:Y:S05]  /*01c0*/  EXIT ;  /* 0x000000000000794d */ /* 0x000fea0003800000 */
.L_x_107:
        /* <DEDUP_REMOVED lines=11> */
.L_x_175:


//--------------------- .text._Z13update_neuronPfS_S_S_PiS_S_iiiifiiii --------------------------
	.section	.text._Z13update_neuronPfS_S_S_PiS_S_iiiifiiii,"ax",@progbits
	.align	128
        .global         _Z13update_neuronPfS_S_S_PiS_S_iiiifiiii
        .type           _Z13update_neuronPfS_S_S_PiS_S_iiiifiiii,@function
        .size           _Z13update_neuronPfS_S_S_PiS_S_iiiifiiii,(.L_x_166 - _Z13update_neuronPfS_S_S_PiS_S_iiiifiiii)
        .other          _Z13update_neuronPfS_S_S_PiS_S_iiiifiiii,@"STO_CUDA_ENTRY STV_DEFAULT"
_Z13update_neuronPfS_S_S_PiS_S_iiiifiiii:
.text._Z13update_neuronPfS_S_S_PiS_S_iiiifiiii:
        /* <DEDUP_REMOVED lines=8> */
[----:B------:R-:W0:Y:S01]  /*0080*/  LDC.64 R8, c[0x0][0x3a0] ;  /* 0x0000e800ff087b82 */ /* 0x000e220000000a00 */
[----:B------:R-:W1:Y:S01]  /*0090*/  LDCU UR6, c[0x0][0x3d8] ;  /* 0x00007b00ff0677ac */ /* 0x000e620008000800 */
[----:B------:R-:W2:Y:S06]  /*00a0*/  LDCU.64 UR4, c[0x0][0x358] ;  /* 0x00006b00ff0477ac */ /* 0x000eac0008000a00 */
[----:B------:R-:W3:Y:S01]  /*00b0*/  LDC.64 R6, c[0x0][0x380] ;  /* 0x0000e000ff067b82 */ /* 0x000ee20000000a00 */
[----:B------:R-:W4:Y:S01]  /*00c0*/  LDCU UR7, c[0x0][0x3d0] ;  /* 0x00007a00ff0777ac */ /* 0x000f220008000800 */
[----:B------:R-:W5:Y:S06]  /*00d0*/  LDCU.64 UR8, c[0x0][0x3c8] ;  /* 0x00007900ff0877ac */ /* 0x000f6c0008000a00 */
[----:B------:R-:W4:Y:S01]  /*00e0*/  LDC.64 R4, c[0x0][0x390] ;  /* 0x0000e400ff047b82 */ /* 0x000f220000000a00 */
[----:B-1----:R-:W-:Y:S01]  /*00f0*/  VIADD R3, R2, UR6 ;  /* 0x0000000602037c36 */ /* 0x002fe20008000000 */
[----:B------:R-:W1:Y:S06]  /*0100*/  LDCU UR6, c[0x0][0x3bc] ;  /* 0x00007780ff0677ac */ /* 0x000e6c0008000800 */
[----:B------:R-:W5:Y:S01]  /*0110*/  LDC.64 R16, c[0x0][0x3a8] ;  /* 0x0000ea00ff107b82 */ /* 0x000f620000000a00 */
[----:B0-----:R-:W-:-:S05]  /*0120*/  IMAD.WIDE R8, R3, 0x4, R8 ;  /* 0x0000000403087825 */ /* 0x001fca00078e0208 */
[----:B--2---:R0:W-:Y:S02]  /*0130*/  STG.E desc[UR4][R8.64], RZ ;  /* 0x000000ff08007986 */ /* 0x0041e4000c101904 */
[----:B------:R-:W2:Y:S01]  /*0140*/  LDC.64 R10, c[0x0][0x388] ;  /* 0x0000e200ff0a7b82 */ /* 0x000ea20000000a00 */
[----:B---3--:R-:W-:-:S05]  /*0150*/  IMAD.WIDE R6, R2, 0x4, R6 ;  /* 0x0000000402067825 */ /* 0x008fca00078e0206 */
[----:B------:R-:W3:Y:S02]  /*0160*/  LDG.E R12, desc[UR4][R6.64] ;  /* 0x00000004060c7981 */ /* 0x000ee4000c1e1900 */
[----:B------:R-:W1:Y:S01]  /*0170*/  LDC.64 R14, c[0x0][0x3b0] ;  /* 0x0000ec00ff0e7b82 */ /* 0x000e620000000a00 */
[----:B----4-:R-:W-:-:S05]  /*0180*/  IMAD.WIDE R4, R2, 0x4, R4 ;  /* 0x0000000402047825 */ /* 0x010fca00078e0204 */
[----:B------:R-:W4:Y:S01]  /*0190*/  LDG.E R13, desc[UR4][R4.64] ;  /* 0x00000004040d7981 */ /* 0x000f22000c1e1900 */
[----:B-----5:R-:W-:-:S05]  /*01a0*/  IMAD.WIDE R16, R2, 0x4, R16 ;  /* 0x0000000402107825 */ /* 0x020fca00078e0210 */
[----:B------:R5:W4:Y:S01]  /*01b0*/  LDG.E R3, desc[UR4][R16.64] ;  /* 0x0000000410037981 */ /* 0x000b22000c1e1900 */
[----:B--2---:R-:W-:-:S05]  /*01c0*/  IMAD.WIDE R10, R2, 0x4, R10 ;  /* 0x00000004020a7825 */ /* 0x004fca00078e020a */
[----:B------:R-:W2:Y:S01]  /*01d0*/  LDG.E R0, desc[UR4][R10.64] ;  /* 0x000000040a007981 */ /* 0x000ea2000c1e1900 */
[----:B-1----:R-:W-:-:S06]  /*01e0*/  IMAD.WIDE R14, R2, 0x4, R14 ;  /* 0x00000004020e7825 */ /* 0x002fcc00078e020e */
[----:B------:R-:W2:Y:S01]  /*01f0*/  LDG.E R14, desc[UR4][R14.64] ;  /* 0x000000040e0e7981 */ /* 0x000ea2000c1e1900 */
[----:B-----5:R-:W-:Y:S01]  /*0200*/  I2FP.F32.S32 R17, UR7 ;  /* 0x0000000700117c45 */ /* 0x020fe20008201400 */
[----:B------:R-:W-:Y:S04]  /*0210*/  BSSY.RECONVERGENT B0, `(.L_x_108) ;  /* 0x0000015000007945 */ /* 0x000fe80003800200 */
[----:B---3--:R-:W-:Y:S01]  /*0220*/  FADD R16, R12, -R17 ;  /* 0x800000110c107221 */ /* 0x008fe20000000000 */
[----:B------:R-:W-:-:S05]  /*0230*/  I2FP.F32.S32 R17, UR9 ;  /* 0x0000000900117c45 */ /* 0x000fca0008201400 */
[C---:B------:R-:W-:Y:S01]  /*0240*/  FADD R17, R12.reuse, -R17 ;  /* 0x800000110c117221 */ /* 0x040fe20000000000 */
[----:B----4-:R-:W-:Y:S01]  /*0250*/  FMUL R19, R13, R16 ;  /* 0x000000100d137220 */ /* 0x010fe20000400000 */
[----:B------:R-:W-:Y:S01]  /*0260*/  I2FP.F32.S32 R13, UR6 ;  /* 0x00000006000d7c45 */ /* 0x000fe20008201400 */
[----:B------:R-:W1:Y:S04]  /*0270*/  MUFU.RCP R18, R3 ;  /* 0x0000000300127308 */ /* 0x000e680000001000 */
[----:B------:R-:W-:Y:S01]  /*0280*/  FADD R13, R12, -R13 ;  /* 0x8000000d0c0d7221 */ /* 0x000fe20000000000 */
[----:B--2---:R-:W-:-:S04]  /*0290*/  FFMA R17, R0, R17, R19 ;  /* 0x0000001100117223 */ /* 0x004fc80000000013 */
[----:B------:R-:W-:-:S04]  /*02a0*/  FFMA R0, -R14, R13, -R17 ;  /* 0x0000000d0e007223 */ /* 0x000fc80000000911 */
[----:B------:R-:W-:Y:S01]  /*02b0*/  FMUL R0, R0, UR8 ;  /* 0x0000000800007c20 */ /* 0x000fe20008400000 */
[----:B-1----:R-:W-:-:S03]  /*02c0*/  FFMA R13, -R3, R18, 1 ;  /* 0x3f800000030d7423 */ /* 0x002fc60000000112 */
[----:B------:R-:W1:Y:S01]  /*02d0*/  FCHK P0, R0, R3 ;  /* 0x0000000300007302 */ /* 0x000e620000000000 */
[----:B------:R-:W-:-:S04]  /*02e0*/  FFMA R13, R18, R13, R18 ;  /* 0x0000000d120d7223 */ /* 0x000fc80000000012 */
[----:B------:R-:W-:-:S04]  /*02f0*/  FFMA R14, R0, R13, RZ ;  /* 0x0000000d000e7223 */ /* 0x000fc800000000ff */
[----:B------:R-:W-:-:S04]  /*0300*/  FFMA R15, -R3, R14, R0 ;  /* 0x0000000e030f7223 */ /* 0x000fc80000000100 */
[----:B------:R-:W-:Y:S01]  /*0310*/  FFMA R13, R13, R15, R14 ;  /* 0x0000000f0d0d7223 */ /* 0x000fe2000000000e */
[----:B01----:R-:W-:Y:S06]  /*0320*/  @!P0 BRA `(.L_x_109) ;  /* 0x00000000000c8947 */ /* 0x003fec0003800000 */
[----:B------:R-:W-:-:S07]  /*0330*/  MOV R14, 0x350 ;  /* 0x00000350000e7802 */ /* 0x000fce0000000f00 */
[----:B------:R-:W-:Y:S05]  /*0340*/  CALL.REL.NOINC `($__internal_1_$__cuda_sm3x_div_rn_noftz_f32_slowpath) ;  /* 0x0000000000607944 */ /* 0x000fea0003c00000 */
[----:B------:R-:W-:-:S07]  /*0350*/  IMAD.MOV.U32 R13, RZ, RZ, R0 ;  /* 0x000000ffff0d7224 */ /* 0x000fce00078e0000 */
.L_x_109:
[----:B------:R-:W-:Y:S05]  /*0360*/  BSYNC.RECONVERGENT B0 ;  /* 0x0000000000007941 */ /* 0x000fea0003800200 */
.L_x_108:
[----:B------:R-:W0:Y:S01]  /*0370*/  LDC R3, c[0x0][0x3b8] ;  /* 0x0000ee00ff037b82 */ /* 0x000e220000000800 */
[----:B------:R-:W0:Y:S07]  /*0380*/  LDCU UR6, c[0x0][0x3d4] ;  /* 0x00007a80ff0677ac */ /* 0x000e2e0008000800 */
[----:B------:R-:W1:Y:S01]  /*0390*/  LDC.64 R14, c[0x0][0x398] ;  /* 0x0000e600ff0e7b82 */ /* 0x000e620000000a00 */
[----:B0-----:R-:W-:Y:S01]  /*03a0*/  IMAD R3, R3, UR6, R2 ;  /* 0x0000000603037c24 */ /* 0x001fe2000f8e0202 */
[----:B------:R-:W0:Y:S03]  /*03b0*/  LDCU UR6, c[0x0][0x3c0] ;  /* 0x00007800ff0677ac */ /* 0x000e260008000800 */
[----:B-1----:R-:W-:-:S06]  /*03c0*/  IMAD.WIDE R2, R3, 0x4, R14 ;  /* 0x0000000403027825 */ /* 0x002fcc00078e020e */
[----:B------:R-:W2:Y:S02]  /*03d0*/  LDG.E R2, desc[UR4][R2.64] ;  /* 0x0000000402027981 */ /* 0x000ea4000c1e1900 */
[----:B--2---:R-:W-:-:S04]  /*03e0*/  FADD R13, R2, R13 ;  /* 0x0000000d020d7221 */ /* 0x004fc80000000000 */
[----:B------:R-:W-:-:S05]  /*03f0*/  FADD R13, R12, R13 ;  /* 0x0000000d0c0d7221 */ /* 0x000fca0000000000 */
[----:B------:R1:W-:Y:S04]  /*0400*/  STG.E desc[UR4][R6.64], R13 ;  /* 0x0000000d06007986 */ /* 0x0003e8000c101904 */
[----:B------:R1:W-:Y:S04]  /*0410*/  STG.E desc[UR4][R10.64], RZ ;  /* 0x000000ff0a007986 */ /* 0x0003e8000c101904 */
[----:B------:R1:W-:Y:S04]  /*0420*/  STG.E desc[UR4][R4.64], RZ ;  /* 0x000000ff04007986 */ /* 0x0003e8000c101904 */
[----:B------:R-:W2:Y:S01]  /*0430*/  LDG.E R0, desc[UR4][R6.64] ;  /* 0x0000000406007981 */ /* 0x000ea2000c1e1900 */
[----:B0-----:R-:W-:-:S04]  /*0440*/  I2FP.F32.S32 R15, UR6 ;  /* 0x00000006000f7c45 */ /* 0x001fc80008201400 */
[----:B--2---:R-:W-:-:S13]  /*0450*/  FSETP.GT.AND P0, PT, R0, R15, PT ;  /* 0x0000000f0000720b */ /* 0x004fda0003f04000 */
[----:B-1----:R-:W-:Y:S05]  /*0460*/  @!P0 EXIT ;  /* 0x000000000000894d */ /* 0x002fea0003800000 */
[----:B------:R-:W0:Y:S01]  /*0470*/  LDCU UR6, c[0x0][0x3c4] ;  /* 0x00007880ff0677ac */ /* 0x000e220008000800 */
[----:B------:R-:W-:Y:S01]  /*0480*/  IMAD.MOV.U32 R5, RZ, RZ, 0x1 ;  /* 0x00000001ff057424 */ /* 0x000fe200078e00ff */
[----:B0-----:R-:W-:-:S05]  /*0490*/  I2FP.F32.S32 R3, UR6 ;  /* 0x0000000600037c45 */ /* 0x001fca0008201400 */
[----:B------:R-:W-:Y:S04]  /*04a0*/  STG.E desc[UR4][R6.64], R3 ;  /* 0x0000000306007986 */ /* 0x000fe8000c101904 */
[----:B------:R-:W-:Y:S01]  /*04b0*/  STG.E desc[UR4][R8.64], R5 ;  /* 0x0000000508007986 */ /* 0x000fe2000c101904 */
[----:B------:R-:W-:Y:S05]  /*04c0*/  EXIT ;  /* 0x000000000000794d */ /* 0x000fea0003800000 */
        .weak           $__internal_1_$__cuda_sm3x_div_rn_noftz_f32_slowpath
        .type           $__internal_1_$__cuda_sm3x_div_rn_noftz_f32_slowpath,@function
        .size           $__internal_1_$__cuda_sm3x_div_rn_noftz_f32_slowpath,(.L_x_166 - $__internal_1_$__cuda_sm3x_div_rn_noftz_f32_slowpath)
$__internal_1_$__cuda_sm3x_div_rn_noftz_f32_slowpath:
[--C-:B------:R-:W-:Y:S01]  /*04d0*/  SHF.R.U32.HI R13, RZ, 0x17, R3.reuse ;  /* 0x00000017ff0d7819 */ /* 0x100fe20000011603 */
[----:B------:R-:W-:Y:S01]  /*04e0*/  BSSY.RECONVERGENT B1, `(.L_x_110) ;  /* 0x0000064000017945 */ /* 0x000fe20003800200 */
[--C-:B------:R-:W-:Y:S01]  /*04f0*/  SHF.R.U32.HI R15, RZ, 0x17, R0.reuse ;  /* 0x00000017ff0f7819 */ /* 0x100fe20000011600 */
[----:B------:R-:W-:Y:S01]  /*0500*/  IMAD.MOV.U32 R17, RZ, RZ, R0 ;  /* 0x000000ffff117224 */ /* 0x000fe200078e0000 */
[----:B------:R-:W-:Y:S01]  /*0510*/  LOP3.LUT R13, R13, 0xff, RZ, 0xc0, !PT ;  /* 0x000000ff0d0d7812 */ /* 0x000fe200078ec0ff */
[----:B------:R-:W-:Y:S01]  /*0520*/  IMAD.MOV.U32 R18, RZ, RZ, R3 ;  /* 0x000000ffff127224 */ /* 0x000fe200078e0003 */
[----:B------:R-:W-:-:S03]  /*0530*/  LOP3.LUT R16, R15, 0xff, RZ, 0xc0, !PT ;  /* 0x000000ff0f107812 */ /* 0x000fc600078ec0ff */
[----:B------:R-:W-:Y:S02]  /*0540*/  VIADD R20, R13, 0xffffffff ;  /* 0xffffffff0d147836 */ /* 0x000fe40000000000 */
[----:B------:R-:W-:-:S03]  /*0550*/  VIADD R19, R16, 0xffffffff ;  /* 0xffffffff10137836 */ /* 0x000fc60000000000 */
[----:B------:R-:W-:-:S04]  /*0560*/  ISETP.GT.U32.AND P0, PT, R20, 0xfd, PT ;  /* 0x000000fd1400780c */ /* 0x000fc80003f04070 */
[----:B------:R-:W-:-:S13]  /*0570*/  ISETP.GT.U32.OR P0, PT, R19, 0xfd, P0 ;  /* 0x000000fd1300780c */ /* 0x000fda0000704470 */
[----:B------:R-:W-:Y:S01]  /*0580*/  @!P0 MOV R15, RZ ;  /* 0x000000ff000f8202 */ /* 0x000fe20000000f00 */
[----:B------:R-:W-:Y:S06]  /*0590*/  @!P0 BRA `(.L_x_111) ;  /* 0x00000000005c8947 */ /* 0x000fec0003800000 */
[----:B------:R-:W-:Y:S02]  /*05a0*/  FSETP.GTU.FTZ.AND P0, PT, |R0|, +INF , PT ;  /* 0x7f8000000000780b */ /* 0x000fe40003f1c200 */
[----:B------:R-:W-:-:S04]  /*05b0*/  FSETP.GTU.FTZ.AND P1, PT, |R3|, +INF , PT ;  /* 0x7f8000000300780b */ /* 0x000fc80003f3c200 */
[----:B------:R-:W-:-:S13]  /*05c0*/  PLOP3.LUT P0, PT, P0, P1, PT, 0xf8, 0x8f ;  /* 0x00000000008f781c */ /* 0x000fda0000703f70 */
[----:B------:R-:W-:Y:S05]  /*05d0*/  @P0 BRA `(.L_x_112) ;  /* 0x00000004004c0947 */ /* 0x000fea0003800000 */
[----:B------:R-:W-:-:S13]  /*05e0*/  LOP3.LUT P0, RZ, R18, 0x7fffffff, R17, 0xc8, !PT ;  /* 0x7fffffff12ff7812 */ /* 0x000fda000780c811 */
[----:B------:R-:W-:Y:S05]  /*05f0*/  @!P0 BRA `(.L_x_113) ;  /* 0x00000004003c8947 */ /* 0x000fea0003800000 */
[C---:B------:R-:W-:Y:S02]  /*0600*/  FSETP.NEU.FTZ.AND P2, PT, |R0|.reuse, +INF , PT ;  /* 0x7f8000000000780b */ /* 0x040fe40003f5d200 */
[----:B------:R-:W-:Y:S02]  /*0610*/  FSETP.NEU.FTZ.AND P1, PT, |R3|, +INF , PT ;  /* 0x7f8000000300780b */ /* 0x000fe40003f3d200 */
[----:B------:R-:W-:-:S11]  /*0620*/  FSETP.NEU.FTZ.AND P0, PT, |R0|, +INF , PT ;  /* 0x7f8000000000780b */ /* 0x000fd60003f1d200 */
[----:B------:R-:W-:Y:S05]  /*0630*/  @!P1 BRA !P2, `(.L_x_113) ;  /* 0x00000004002c9947 */ /* 0x000fea0005000000 */
[----:B------:R-:W-:-:S04]  /*0640*/  LOP3.LUT P2, RZ, R17, 0x7fffffff, RZ, 0xc0, !PT ;  /* 0x7fffffff11ff7812 */ /* 0x000fc8000784c0ff */
[----:B------:R-:W-:-:S13]  /*0650*/  PLOP3.LUT P1, PT, P1, P2, PT, 0x2f, 0xf2 ;  /* 0x0000000000f2781c */ /* 0x000fda0000f24577 */
[----:B------:R-:W-:Y:S05]  /*0660*/  @P1 BRA `(.L_x_114) ;  /* 0x0000000400181947 */ /* 0x000fea0003800000 */
[----:B------:R-:W-:-:S04]  /*0670*/  LOP3.LUT P1, RZ, R18, 0x7fffffff, RZ, 0xc0, !PT ;  /* 0x7fffffff12ff7812 */ /* 0x000fc8000782c0ff */
[----:B------:R-:W-:-:S13]  /*0680*/  PLOP3.LUT P0, PT, P0, P1, PT, 0x2f, 0xf2 ;  /* 0x0000000000f2781c */ /* 0x000fda0000702577 */
[----:B------:R-:W-:Y:S05]  /*0690*/  @P0 BRA `(.L_x_115) ;  /* 0x0000000400000947 */ /* 0x000fea0003800000 */
[----:B------:R-:W-:Y:S02]  /*06a0*/  ISETP.GE.AND P0, PT, R19, RZ, PT ;  /* 0x000000ff1300720c */ /* 0x000fe40003f06270 */
[----:B------:R-:W-:-:S11]  /*06b0*/  ISETP.GE.AND P1, PT, R20, RZ, PT ;  /* 0x000000ff1400720c */ /* 0x000fd60003f26270 */
[----:B------:R-:W-:Y:S02]  /*06c0*/  @P0 IMAD.MOV.U32 R15, RZ, RZ, RZ ;  /* 0x000000ffff0f0224 */ /* 0x000fe400078e00ff */
[----:B------:R-:W-:Y:S01]  /*06d0*/  @!P0 FFMA R17, R0, 1.84467440737095516160e+19, RZ ;  /* 0x5f80000000118823 */ /* 0x000fe200000000ff */
[----:B------:R-:W-:Y:S02]  /*06e0*/  @!P0 IMAD.MOV.U32 R15, RZ, RZ, -0x40 ;  /* 0xffffffc0ff0f8424 */ /* 0x000fe400078e00ff */
[----:B------:R-:W-:Y:S02]  /*06f0*/  @!P1 FFMA R18, R3, 1.84467440737095516160e+19, RZ ;  /* 0x5f80000003129823 */ /* 0x000fe400000000ff */
[----:B------:R-:W-:-:S07]  /*0700*/  @!P1 VIADD R15, R15, 0x40 ;  /* 0x000000400f0f9836 */ /* 0x000fce0000000000 */
.L_x_111:
[----:B------:R-:W-:Y:S01]  /*0710*/  LEA R3, R13, 0xc0800000, 0x17 ;  /* 0xc08000000d037811 */ /* 0x000fe200078eb8ff */
[----:B------:R-:W-:Y:S01]  /*0720*/  BSSY.RECONVERGENT B2, `(.L_x_116) ;  /* 0x0000036000027945 */ /* 0x000fe20003800200 */
[----:B------:R-:W-:-:S03]  /*0730*/  IADD3 R16, PT, PT, R16, -0x7f, RZ ;  /* 0xffffff8110107810 */ /* 0x000fc60007ffe0ff */
[----:B------:R-:W-:Y:S02]  /*0740*/  IMAD.IADD R18, R18, 0x1, -R3 ;  /* 0x0000000112127824 */ /* 0x000fe400078e0a03 */
[C---:B------:R-:W-:Y:S01]  /*0750*/  IMAD R0, R16.reuse, -0x800000, R17 ;  /* 0xff80000010007824 */ /* 0x040fe200078e0211 */
[----:B------:R-:W-:Y:S01]  /*0760*/  IADD3 R16, PT, PT, R16, 0x7f, -R13 ;  /* 0x0000007f10107810 */ /* 0x000fe20007ffe80d */
[----:B------:R-:W0:Y:S01]  /*0770*/  MUFU.RCP R3, R18 ;  /* 0x0000001200037308 */ /* 0x000e220000001000 */
[----:B------:R-:W-:-:S03]  /*0780*/  FADD.FTZ R19, -R18, -RZ ;  /* 0x800000ff12137221 */ /* 0x000fc60000010100 */
[----:B------:R-:W-:Y:S02]  /*0790*/  IMAD.IADD R16, R16, 0x1, R15 ;  /* 0x0000000110107824 */ /* 0x000fe400078e020f */
[----:B0-----:R-:W-:-:S04]  /*07a0*/  FFMA R20, R3, R19, 1 ;  /* 0x3f80000003147423 */ /* 0x001fc80000000013 */
[----:B------:R-:W-:-:S04]  /*07b0*/  FFMA R3, R3, R20, R3 ;  /* 0x0000001403037223 */ /* 0x000fc80000000003 */
[----:B------:R-:W-:-:S04]  /*07c0*/  FFMA R20, R0, R3, RZ ;  /* 0x0000000300147223 */ /* 0x000fc800000000ff */
[----:B------:R-:W-:-:S04]  /*07d0*/  FFMA R17, R19, R20, R0 ;  /* 0x0000001413117223 */ /* 0x000fc80000000000 */
[----:B------:R-:W-:-:S04]  /*07e0*/  FFMA R20, R3, R17, R20 ;  /* 0x0000001103147223 */ /* 0x000fc80000000014 */
[----:B------:R-:W-:-:S04]  /*07f0*/  FFMA R19, R19, R20, R0 ;  /* 0x0000001413137223 */ /* 0x000fc80000000000 */
[----:B------:R-:W-:-:S05]  /*0800*/  FFMA R0, R3, R19, R20 ;  /* 0x0000001303007223 */ /* 0x000fca0000000014 */
[----:B------:R-:W-:-:S04]  /*0810*/  SHF.R.U32.HI R13, RZ, 0x17, R0 ;  /* 0x00000017ff0d7819 */ /* 0x000fc80000011600 */
[----:B------:R-:W-:-:S05]  /*0820*/  LOP3.LUT R13, R13, 0xff, RZ, 0xc0, !PT ;  /* 0x000000ff0d0d7812 */ /* 0x000fca00078ec0ff */
[----:B------:R-:W-:-:S04]  /*0830*/  IMAD.IADD R17, R13, 0x1, R16 ;  /* 0x000000010d117824 */ /* 0x000fc800078e0210 */
[----:B------:R-:W-:-:S05]  /*0840*/  VIADD R13, R17, 0xffffffff ;  /* 0xffffffff110d7836 */ /* 0x000fca0000000000 */
[----:B------:R-:W-:-:S13]  /*0850*/  ISETP.GE.U32.AND P0, PT, R13, 0xfe, PT ;  /* 0x000000fe0d00780c */ /* 0x000fda0003f06070 */
[----:B------:R-:W-:Y:S05]  /*0860*/  @!P0 BRA `(.L_x_117) ;  /* 0x0000000000808947 */ /* 0x000fea0003800000 */
[----:B------:R-:W-:-:S13]  /*0870*/  ISETP.GT.AND P0, PT, R17, 0xfe, PT ;  /* 0x000000fe1100780c */ /* 0x000fda0003f04270 */
[----:B------:R-:W-:Y:S05]  /*0880*/  @P0 BRA `(.L_x_118) ;  /* 0x00000000006c0947 */ /* 0x000fea0003800000 */
[----:B------:R-:W-:-:S13]  /*0890*/  ISETP.GE.AND P0, PT, R17, 0x1, PT ;  /* 0x000000011100780c */ /* 0x000fda0003f06270 */
[----:B------:R-:W-:Y:S05]  /*08a0*/  @P0 BRA `(.L_x_119) ;  /* 0x0000000000740947 */ /* 0x000fea0003800000 */
[----:B------:R-:W-:Y:S02]  /*08b0*/  ISETP.GE.AND P0, PT, R17, -0x18, PT ;  /* 0xffffffe81100780c */ /* 0x000fe40003f06270 */
[----:B------:R-:W-:-:S11]  /*08c0*/  LOP3.LUT R0, R0, 0x80000000, RZ, 0xc0, !PT ;  /* 0x8000000000007812 */ /* 0x000fd600078ec0ff */
[----:B------:R-:W-:Y:S05]  /*08d0*/  @!P0 BRA `(.L_x_119) ;  /* 0x0000000000688947 */ /* 0x000fea0003800000 */
[-CC-:B------:R-:W-:Y:S01]  /*08e0*/  FFMA.RZ R13, R3, R19.reuse, R20.reuse ;  /* 0x00000013030d7223 */ /* 0x180fe2000000c014 */
[----:B------:R-:W-:Y:S02]  /*08f0*/  VIADD R18, R17, 0x20 ;  /* 0x0000002011127836 */ /* 0x000fe40000000000 */
[-CC-:B------:R-:W-:Y:S01]  /*0900*/  FFMA.RM R16, R3, R19.reuse, R20.reuse ;  /* 0x0000001303107223 */ /* 0x180fe20000004014 */
[----:B------:R-:W-:Y:S02]  /*0910*/  ISETP.NE.AND P2, PT, R17, RZ, PT ;  /* 0x000000ff1100720c */ /* 0x000fe40003f45270 */
[----:B------:R-:W-:Y:S01]  /*0920*/  LOP3.LUT R15, R13, 0x7fffff, RZ, 0xc0, !PT ;  /* 0x007fffff0d0f7812 */ /* 0x000fe200078ec0ff */
[----:B------:R-:W-:Y:S01]  /*0930*/  FFMA.RP R13, R3, R19, R20 ;  /* 0x00000013030d7223 */ /* 0x000fe20000008014 */
[----:B------:R-:W-:Y:S02]  /*0940*/  ISETP.NE.AND P1, PT, R17, RZ, PT ;  /* 0x000000ff1100720c */ /* 0x000fe40003f25270 */
[----:B------:R-:W-:-:S02]  /*0950*/  LOP3.LUT R15, R15, 0x800000, RZ, 0xfc, !PT ;  /* 0x008000000f0f7812 */ /* 0x000fc400078efcff */
[----:B------:R-:W-:Y:S02]  /*0960*/  IADD3 R3, PT, PT, -R17, RZ, RZ ;  /* 0x000000ff11037210 */ /* 0x000fe40007ffe1ff */
[----:B------:R-:W-:Y:S02]  /*0970*/  SHF.L.U32 R18, R15, R18, RZ ;  /* 0x000000120f127219 */ /* 0x000fe400000006ff */
[----:B------:R-:W-:Y:S02]  /*0980*/  FSETP.NEU.FTZ.AND P0, PT, R13, R16, PT ;  /* 0x000000100d00720b */ /* 0x000fe40003f1d000 */
[----:B------:R-:W-:Y:S02]  /*0990*/  SEL R16, R3, RZ, P2 ;  /* 0x000000ff03107207 */ /* 0x000fe40001000000 */
[----:B------:R-:W-:Y:S02]  /*09a0*/  ISETP.NE.AND P1, PT, R18, RZ, P1 ;  /* 0x000000ff1200720c */ /* 0x000fe40000f25270 */
[----:B------:R-:W-:-:S02]  /*09b0*/  SHF.R.U32.HI R16, RZ, R16, R15 ;  /* 0x00000010ff107219 */ /* 0x000fc4000001160f */
[----:B------:R-:W-:Y:S02]  /*09c0*/  PLOP3.LUT P0, PT, P0, P1, PT, 0xf8, 0x8f ;  /* 0x00000000008f781c */ /* 0x000fe40000703f70 */
[----:B------:R-:W-:Y:S02]  /*09d0*/  SHF.R.U32.HI R18, RZ, 0x1, R16 ;  /* 0x00000001ff127819 */ /* 0x000fe40000011610 */
[----:B------:R-:W-:-:S04]  /*09e0*/  SEL R3, RZ, 0x1, !P0 ;  /* 0x00000001ff037807 */ /* 0x000fc80004000000 */
[----:B------:R-:W-:-:S04]  /*09f0*/  LOP3.LUT R3, R3, 0x1, R18, 0xf8, !PT ;  /* 0x0000000103037812 */ /* 0x000fc800078ef812 */
[----:B------:R-:W-:-:S05]  /*0a00*/  LOP3.LUT R3, R3, R16, RZ, 0xc0, !PT ;  /* 0x0000001003037212 */ /* 0x000fca00078ec0ff */
[----:B------:R-:W-:-:S05]  /*0a10*/  IMAD.IADD R3, R18, 0x1, R3 ;  /* 0x0000000112037824 */ /* 0x000fca00078e0203 */
[----:B------:R-:W-:Y:S01]  /*0a20*/  LOP3.LUT R0, R3, R0, RZ, 0xfc, !PT ;  /* 0x0000000003007212 */ /* 0x000fe200078efcff */
[----:B------:R-:W-:Y:S06]  /*0a30*/  BRA `(.L_x_119) ;  /* 0x0000000000107947 */ /* 0x000fec0003800000 */
.L_x_118:
[----:B------:R-:W-:-:S04]  /*0a40*/  LOP3.LUT R0, R0, 0x80000000, RZ, 0xc0, !PT ;  /* 0x8000000000007812 */ /* 0x000fc800078ec0ff */
[----:B------:R-:W-:Y:S01]  /*0a50*/  LOP3.LUT R0, R0, 0x7f800000, RZ, 0xfc, !PT ;  /* 0x7f80000000007812 */ /* 0x000fe200078efcff */
[----:B------:R-:W-:Y:S06]  /*0a60*/  BRA `(.L_x_119) ;  /* 0x0000000000047947 */ /* 0x000fec0003800000 */
.L_x_117:
[----:B------:R-:W-:-:S07]  /*0a70*/  IMAD R0, R16, 0x800000, R0 ;  /* 0x0080000010007824 */ /* 0x000fce00078e0200 */
.L_x_119:
[----:B------:R-:W-:Y:S05]  /*0a80*/  BSYNC.RECONVERGENT B2 ;  /* 0x0000000000027941 */ /* 0x000fea0003800200 */
.L_x_116:
[----:B------:R-:W-:Y:S05]  /*0a90*/  BRA `(.L_x_120) ;  /* 0x0000000000207947 */ /* 0x000fea0003800000 */
.L_x_115:
[----:B------:R-:W-:-:S04]  /*0aa0*/  LOP3.LUT R0, R18, 0x80000000, R17, 0x48, !PT ;  /* 0x8000000012007812 */ /* 0x000fc800078e4811 */
[----:B------:R-:W-:Y:S01]  /*0ab0*/  LOP3.LUT R0, R0, 0x7f800000, RZ, 0xfc, !PT ;  /* 0x7f80000000007812 */ /* 0x000fe200078efcff */
[----:B------:R-:W-:Y:S06]  /*0ac0*/  BRA `(.L_x_120) ;  /* 0x0000000000147947 */ /* 0x000fec0003800000 */
.L_x_114:
[----:B------:R-:W-:Y:S01]  /*0ad0*/  LOP3.LUT R0, R18, 0x80000000, R17, 0x48, !PT ;  /* 0x8000000012007812 */ /* 0x000fe200078e4811 */
[----:B------:R-:W-:Y:S06]  /*0ae0*/  BRA `(.L_x_120) ;  /* 0x00000000000c7947 */ /* 0x000fec0003800000 */
.L_x_113:
[----:B------:R-:W0:Y:S01]  /*0af0*/  MUFU.RSQ R0, -QNAN ;  /* 0xffc0000000007908 */ /* 0x000e220000001400 */
[----:B------:R-:W-:Y:S05]  /*0b00*/  BRA `(.L_x_120) ;  /* 0x0000000000047947 */ /* 0x000fea0003800000 */
.L_x_112:
[----:B------:R-:W-:-:S07]  /*0b10*/  FADD.FTZ R0, R0, R3 ;  /* 0x0000000300007221 */ /* 0x000fce0000010000 */
.L_x_120:
[----:B------:R-:W-:Y:S05]  /*0b20*/  BSYNC.RECONVERGENT B1 ;  /* 0x0000000000017941 */ /* 0x000fea0003800200 */
.L_x_110:
[----:B------:R-:W-:-:S04]  /*0b30*/  IMAD.MOV.U32 R15, RZ, RZ, 0x0 ;  /* 0x00000000ff0f7424 */ /* 0x000fc800078e00ff */
[----:B0-----:R-:W-:Y:S05]  /*0b40*/  RET.REL.NODEC R14 `(_Z13update_neuronPfS_S_S_PiS_S_iiiifiiii) ;  /* 0xfffffff40e2c7950 */ /* 0x001fea0003c3ffff */
.L_x_121:
        /* <DEDUP_REMOVED lines=11> */
.L_x_166:


//--------------------- .text._Z15synapse_currentPfPbS_S_PiS1_S_iiii --------------------------
	.section	.text._Z15synapse_currentPfPbS_S_PiS1_S_iiii,"ax",@progbits
	.align	128
        .global         _Z15synapse_currentPfPbS_S_PiS1_S_iiii
        .type           _Z15synapse_currentPfPbS_S_PiS1_S_iiii,@function
        .size           _Z15synapse_currentPfPbS_S_PiS1_S_iiii,(.L_x_177 - _Z15synapse_currentPfPbS_S_PiS1_S_iiii)
        .other          _Z15synapse_currentPfPbS_S_PiS1_S_iiii,@"STO_CUDA_ENTRY STV_DEFAULT"
_Z15synapse_currentPfPbS_S_PiS1_S_iiii:
.text._Z15synapse_currentPfPbS_S_PiS1_S_iiii:
        /* <DEDUP_REMOVED lines=15> */
[----:B------:R-:W1:Y:S07]  /*00f0*/  LDCU.64 UR6, c[0x0][0x358] ;  /* 0x00006b00ff0677ac */ /* 0x000e6e0008000a00 */
[----:B------:R-:W2:Y:S08]  /*0100*/  LDC.64 R8, c[0x0][0x3c0] ;  /* 0x0000f000ff087b82 */ /* 0x000eb00000000a00 */
[----:B------:R-:W3:Y:S01]  /*0110*/  LDC.64 R4, c[0x0][0x3a8] ;  /* 0x0000ea00ff047b82 */ /* 0x000ee20000000a00 */
[----:B0-----:R-:W-:-:S06]  /*0120*/  IMAD.WIDE.U32 R2, R7, 0x4, R2 ;  /* 0x0000000407027825 */ /* 0x001fcc00078e0002 */
[----:B-1----:R-:W4:Y:S01]  /*0130*/  LDG.E R3, desc[UR6][R2.64] ;  /* 0x0000000602037981 */ /* 0x002f22000c1e1900 */
[----:B--2---:R-:W-:-:S04]  /*0140*/  IMAD R9, R7, R9, R8 ;  /* 0x0000000907097224 */ /* 0x004fc800078e0208 */
[----:B---3--:R-:W-:Y:S01]  /*0150*/  IMAD.WIDE R4, R9, 0x4, R4 ;  /* 0x0000000409047825 */ /* 0x008fe200078e0204 */
[----:B----4-:R-:W-:-:S04]  /*0160*/  ISETP.NE.AND P0, PT, R3, 0x1, PT ;  /* 0x000000010300780c */ /* 0x010fc80003f05270 */
[----:B------:R0:W-:Y:S09]  /*0170*/  STG.E desc[UR6][R4.64], R3 ;  /* 0x0000000304007986 */ /* 0x0001f2000c101906 */
[----:B0-----:R-:W-:Y:S05]  /*0180*/  @P0 EXIT ;  /* 0x000000000000094d */ /* 0x001fea0003800000 */
[----:B------:R-:W0:Y:S02]  /*0190*/  LDCU.64 UR8, c[0x0][0x388] ;  /* 0x00007100ff0877ac */ /* 0x000e240008000a00 */
[----:B0-----:R-:W-:-:S04]  /*01a0*/  IADD3 R2, P0, PT, R7, UR8, RZ ;  /* 0x0000000807027c10 */ /* 0x001fc8000ff1e0ff */
[----:B------:R-:W-:-:S05]  /*01b0*/  IADD3.X R3, PT, PT, RZ, UR9, RZ, P0, !PT ;  /* 0x00000009ff037c10 */ /* 0x000fca00087fe4ff */
[----:B------:R-:W2:Y:S01]  /*01c0*/  LDG.E.U8 R2, desc[UR6][R2.64] ;  /* 0x0000000602027981 */ /* 0x000ea2000c1e1100 */
[----:B------:R-:W-:Y:S01]  /*01d0*/  IMAD R7, R0, UR4, R7 ;  /* 0x0000000400077c24 */ /* 0x000fe2000f8e0207 */
[----:B--2---:R-:W-:-:S13]  /*01e0*/  ISETP.NE.AND P0, PT, R2, 0x1, PT ;  /* 0x000000010200780c */ /* 0x004fda0003f05270 */
[----:B------:R-:W-:Y:S05]  /*01f0*/  @P0 BRA `(.L_x_122) ;  /* 0x00000000001c0947 */ /* 0x000fea0003800000 */
[----:B------:R-:W0:Y:S08]  /*0200*/  LDC.64 R4, c[0x0][0x3b0] ;  /* 0x0000ec00ff047b82 */ /* 0x000e300000000a00 */
[----:B------:R-:W1:Y:S01]  /*0210*/  LDC.64 R2, c[0x0][0x390] ;  /* 0x0000e400ff027b82 */ /* 0x000e620000000a00 */
[----:B0-----:R-:W-:-:S06]  /*0220*/  IMAD.WIDE R4, R7, 0x4, R4 ;  /* 0x0000000407047825 */ /* 0x001fcc00078e0204 */
[----:B------:R-:W2:Y:S01]  /*0230*/  LDG.E R5, desc[UR6][R4.64] ;  /* 0x0000000604057981 */ /* 0x000ea2000c1e1900 */
[----:B-1----:R-:W-:-:S05]  /*0240*/  IMAD.WIDE R2, R0, 0x4, R2 ;  /* 0x0000000400027825 */ /* 0x002fca00078e0202 */
[----:B--2---:R-:W-:Y:S01]  /*0250*/  REDG.E.ADD.F32.FTZ.RN.STRONG.GPU desc[UR6][R2.64], R5 ;  /* 0x00000005020079a6 */ /* 0x004fe2000c12f306 */
[----:B------:R-:W-:Y:S05]  /*0260*/  EXIT ;  /* 0x000000000000794d */ /* 0x000fea0003800000 */
.L_x_122:
[----:B------:R-:W0:Y:S02]  /*0270*/  LDC.64 R2, c[0x0][0x3b0] ;  /* 0x0000ec00ff027b82 */ /* 0x000e240000000a00 */
[----:B0-----:R-:W-:-:S06]  /*0280*/  IMAD.WIDE R4, R7, 0x4, R2 ;  /* 0x0000000407047825 */ /* 0x001fcc00078e0202 */
[----:B------:R-:W0:Y:S01]  /*0290*/  LDC.64 R2, c[0x0][0x398] ;  /* 0x0000e600ff027b82 */ /* 0x000e220000000a00 */
[----:B------:R-:W2:Y:S01]  /*02a0*/  LDG.E R5, desc[UR6][R4.64] ;  /* 0x0000000604057981 */ /* 0x000ea2000c1e1900 */
[----:B0-----:R-:W-:-:S05]  /*02b0*/  IMAD.WIDE R2, R0, 0x4, R2 ;  /* 0x0000000400027825 */ /* 0x001fca00078e0202 */
[----:B--2---:R-:W-:Y:S01]  /*02c0*/  REDG.E.ADD.F32.FTZ.RN.STRONG.GPU desc[UR6][R2.64], R5 ;  /* 0x00000005020079a6 */ /* 0x004fe2000c12f306 */
[----:B------:R-:W-:Y:S05]  /*02d0*/  EXIT ;  /* 0x000000000000794d */ /* 0x000fea0003800000 */
.L_x_123:
        /* <DEDUP_REMOVED lines=10> */
.L_x_177:


//--------------------- .text._Z11calc_rewardPiS_iiiii --------------------------
	.section	.text._Z11calc_rewardPiS_iiiii,"ax",@progbits
	.align	128
        .global         _Z11calc_rewardPiS_iiiii
        .type           _Z11calc_rewardPiS_iiiii,@function
        .size           _Z11calc_rewardPiS_iiiii,(.L_x_178 - _Z11calc_rewardPiS_iiiii)
        .other          _Z11calc_rewardPiS_iiiii,@"STO_CUDA_ENTRY STV_DEFAULT"
_Z11calc_rewardPiS_iiiii:
.text._Z11calc_rewardPiS_iiiii:
[----:B------:R-:W-:Y:S01]  /*0000*/  LDC R1, c[0x0][0x37c] ;  /* 0x0000df00ff017b82 */ /* 0x000fe20000000800 */
[----:B------:R-:W0:Y:S07]  /*0010*/  S2R R3, SR_TID.X ;  /* 0x0000000000037919 */ /* 0x000e2e0000002100 */
[----:B------:R-:W0:Y:S01]  /*0020*/  S2UR UR4, SR_CTAID.X ;  /* 0x00000000000479c3 */ /* 0x000e220000002500 */
[----:B------:R-:W1:Y:S01]  /*0030*/  LDCU UR10, c[0x0][0x3a0] ;  /* 0x00007400ff0a77ac */ /* 0x000e620008000800 */
[----:B------:R-:W2:Y:S01]  /*0040*/  S2R R2, SR_TID.Y ;  /* 0x0000000000027919 */ /* 0x000ea20000002200 */
[----:B------:R-:W3:Y:S05]  /*0050*/  LDCU UR5, c[0x0][0x39c] ;  /* 0x00007380ff0577ac */ /* 0x000eea0008000800 */
[----:B------:R-:W0:Y:S08]  /*0060*/  LDC R0, c[0x0][0x360] ;  /* 0x0000d800ff007b82 */ /* 0x000e300000000800 */
[----:B------:R-:W2:Y:S08]  /*0070*/  S2UR UR6, SR_CTAID.Y ;  /* 0x00000000000679c3 */ /* 0x000eb00000002600 */
[----:B------:R-:W2:Y:S01]  /*0080*/  LDC R5, c[0x0][0x364] ;  /* 0x0000d900ff057b82 */ /* 0x000ea20000000800 */
[----:B0-----:R-:W-:Y:S01]  /*0090*/  IMAD R0, R0, UR4, R3 ;  /* 0x0000000400007c24 */ /* 0x001fe2000f8e0203 */
[----:B-1----:R-:W-:-:S04]  /*00a0*/  UIADD3 UR4, UPT, UPT, UR10, -0xc8, URZ ;  /* 0xffffff380a047890 */ /* 0x002fc8000fffe0ff */
[----:B---3--:R-:W-:Y:S01]  /*00b0*/  ISETP.GE.AND P0, PT, R0, UR5, PT ;  /* 0x0000000500007c0c */ /* 0x008fe2000bf06270 */
[----:B--2---:R-:W-:-:S05]  /*00c0*/  IMAD R5, R5, UR6, R2 ;  /* 0x0000000605057c24 */ /* 0x004fca000f8e0202 */
[----:B------:R-:W-:-:S04]  /*00d0*/  ISETP.LT.OR P0, PT, R5, UR4, !P0 ;  /* 0x0000000405007c0c */ /* 0x000fc8000c701670 */
[----:B------:R-:W-:-:S13]  /*00e0*/  ISETP.GE.OR P0, PT, R5, UR10, P0 ;  /* 0x0000000a05007c0c */ /* 0x000fda0008706670 */
[----:B------:R-:W-:Y:S05]  /*00f0*/  @P0 EXIT ;  /* 0x000000000000094d */ /* 0x000fea0003800000 */
[----:B------:R-:W0:Y:S02]  /*0100*/  LDCU.64 UR6, c[0x0][0x390] ;  /* 0x00007200ff0677ac */ /* 0x000e240008000a00 */
[----:B0-----:R-:W-:-:S06]  /*0110*/  UIMAD UR4, UR7, UR6, UR5 ;  /* 0x00000006070472a4 */ /* 0x001fcc000f8e0205 */
[----:B------:R-:W-:-:S13]  /*0120*/  ISETP.GE.AND P0, PT, R0, UR4, PT ;  /* 0x0000000400007c0c */ /* 0x000fda000bf06270 */
[----:B------:R-:W-:Y:S05]  /*0130*/  @P0 EXIT ;  /* 0x000000000000094d */ /* 0x000fea0003800000 */
[----:B------:R-:W0:Y:S01]  /*0140*/  LDC.64 R2, c[0x0][0x380] ;  /* 0x0000e000ff027b82 */ /* 0x000e220000000a00 */
[----:B------:R-:W1:Y:S01]  /*0150*/  LDCU.64 UR8, c[0x0][0x358] ;  /* 0x00006b00ff0877ac */ /* 0x000e620008000a00 */
[----:B------:R-:W-:-:S04]  /*0160*/  IMAD R5, R0, UR10, R5 ;  /* 0x0000000a00057c24 */ /* 0x000fc8000f8e0205 */
[----:B0-----:R-:W-:-:S06]  /*0170*/  IMAD.WIDE R2, R5, 0x4, R2 ;  /* 0x0000000405027825 */ /* 0x001fcc00078e0202 */
[----:B-1----:R-:W2:Y:S02]  /*0180*/  LDG.E R2, desc[UR8][R2.64] ;  /* 0x0000000802027981 */ /* 0x002ea4000c1e1900 */
[----:B--2---:R-:W-:-:S13]  /*0190*/  ISETP.NE.AND P0, PT, R2, RZ, PT ;  /* 0x000000ff0200720c */ /* 0x004fda0003f05270 */
[----:B------:R-:W-:Y:S05]  /*01a0*/  @!P0 EXIT ;  /* 0x000000000000894d */ /* 0x000fea0003800000 */
[----:B------:R-:W-:-:S06]  /*01b0*/  UIADD3 UR4, UPT, UPT, UR5, UR6, URZ ;  /* 0x0000000605047290 */ /* 0x000fcc000fffe0ff */
[----:B------:R-:W-:-:S13]  /*01c0*/  ISETP.GE.AND P0, PT, R0, UR4, PT ;  /* 0x0000000400007c0c */ /* 0x000fda000bf06270 */
[----:B------:R-:W-:Y:S05]  /*01d0*/  @P0 BRA `(.L_x_124) ;  /* 0x0000000000200947 */ /* 0x000fea0003800000 */
[----:B------:R-:W0:Y:S01]  /*01e0*/  S2R R0, SR_LANEID ;  /* 0x0000000000007919 */ /* 0x000e220000000000 */
[----:B------:R-:W1:Y:S01]  /*01f0*/  LDC.64 R2, c[0x0][0x388] ;  /* 0x0000e200ff027b82 */ /* 0x000e620000000a00 */
[----:B------:R-:W-:Y:S02]  /*0200*/  VOTEU.ANY UR4, UPT, PT ;  /* 0x0000000000047886 */ /* 0x000fe400038e0100 */
[----:B------:R-:W-:Y:S02]  /*0210*/  UFLO.U32 UR5, UR4 ;  /* 0x00000004000572bd */ /* 0x000fe400080e0000 */
[----:B------:R-:W1:Y:S04]  /*0220*/  POPC R5, UR4 ;  /* 0x0000000400057d09 */ /* 0x000e680008000000 */
[----:B0-----:R-:W-:-:S13]  /*0230*/  ISETP.EQ.U32.AND P0, PT, R0, UR5, PT ;  /* 0x0000000500007c0c */ /* 0x001fda000bf02070 */
[----:B-1----:R-:W-:Y:S01]  /*0240*/  @P0 REDG.E.ADD.STRONG.GPU desc[UR8][R2.64], R5 ;  /* 0x000000050200098e */ /* 0x002fe2000c12e108 */
[----:B------:R-:W-:Y:S05]  /*0250*/  EXIT ;  /* 0x000000000000794d */ /* 0x000fea0003800000 */
.L_x_124:
[----:B------:R-:W0:Y:S01]  /*0260*/  S2R R0, SR_LANEID ;  /* 0x0000000000007919 */ /* 0x000e220000000000 */
[----:B------:R-:W1:Y:S01]  /*0270*/  LDCU.64 UR4, c[0x0][0x388] ;  /* 0x00007100ff0477ac */ /* 0x000e620008000a00 */
[----:B------:R-:W-:Y:S02]  /*0280*/  VOTEU.ANY UR6, UPT, PT ;  /* 0x0000000000067886 */ /* 0x000fe400038e0100 */
[----:B------:R-:W-:Y:S02]  /*0290*/  UFLO.U32 UR7, UR6 ;  /* 0x00000006000772bd */ /* 0x000fe400080e0000 */
[----:B------:R-:W2:Y:S01]  /*02a0*/  POPC R5, UR6 ;  /* 0x0000000600057d09 */ /* 0x000ea20008000000 */
[----:B-1----:R-:W-:-:S04]  /*02b0*/  UIADD3 UR4, UP0, UPT, UR4, 0x4, URZ ;  /* 0x0000000404047890 */ /* 0x002fc8000ff1e0ff */
[----:B------:R-:W-:Y:S02]  /*02c0*/  UIADD3.X UR5, UPT, UPT, URZ, UR5, URZ, UP0, !UPT ;  /* 0x00000005ff057290 */ /* 0x000fe400087fe4ff */
[----:B------:R-:W-:-:S04]  /*02d0*/  IMAD.U32 R2, RZ, RZ, UR4 ;  /* 0x00000004ff027e24 */ /* 0x000fc8000f8e00ff */
[----:B------:R-:W-:Y:S01]  /*02e0*/  IMAD.U32 R3, RZ, RZ, UR5 ;  /* 0x00000005ff037e24 */ /* 0x000fe2000f8e00ff */
[----:B0-----:R-:W-:-:S13]  /*02f0*/  ISETP.EQ.U32.AND P0, PT, R0, UR7, PT ;  /* 0x0000000700007c0c */ /* 0x001fda000bf02070 */
[----:B--2---:R-:W-:Y:S01]  /*0300*/  @P0 REDG.E.ADD.STRONG.GPU desc[UR8][R2.64], R5 ;  /* 0x000000050200098e */ /* 0x004fe2000c12e108 */
[----:B------:R-:W-:Y:S05]  /*0310*/  EXIT ;  /* 0x000000000000794d */ /* 0x000fea0003800000 */
.L_x_125:
        /* <DEDUP_REMOVED lines=14> */
.L_x_178:


//--------------------- .text._Z9in_boundsPfS_iii --------------------------
	.section	.text._Z9in_boundsPfS_iii,"ax",@progbits
	.align	128
        .global         _Z9in_boundsPfS_iii
        .type           _Z9in_boundsPfS_iii,@function
        .size           _Z9in_boundsPfS_iii,(.L_x_167 - _Z9in_boundsPfS_iii)
        .other          _Z9in_boundsPfS_iii,@"STO_CUDA_ENTRY STV_DEFAULT"
_Z9in_boundsPfS_iii:
.text._Z9in_boundsPfS_iii:
        /* <DEDUP_REMOVED lines=16> */
[----:B------:R-:W-:Y:S01]  /*0100*/  IMAD R2, R2, UR4, R3 ;  /* 0x0000000402027c24 */ /* 0x000fe2000f8e0203 */
[----:B------:R-:W2:Y:S03]  /*0110*/  LDCU UR4, c[0x0][0x398] ;  /* 0x00007300ff0477ac */ /* 0x000ea60008000800 */
[----:B0-----:R-:W-:-:S05]  /*0120*/  IMAD.WIDE R4, R2, 0x4, R4 ;  /* 0x0000000402047825 */ /* 0x001fca00078e0204 */
[----:B-1----:R-:W3:Y:S01]  /*0130*/  LDG.E R0, desc[UR6][R4.64] ;  /* 0x0000000604007981 */ /* 0x002ee2000c1e1900 */
[----:B--2---:R-:W-:Y:S01]  /*0140*/  UIMAD UR4, UR4, 0x32, URZ ;  /* 0x00000032040478a4 */ /* 0x004fe2000f8e02ff */
[----:B------:R-:W-:Y:S05]  /*0150*/  BSSY.RECONVERGENT B0, `(.L_x_126) ;  /* 0x000000d000007945 */ /* 0x000fea0003800200 */
[----:B------:R-:W-:-:S04]  /*0160*/  I2FP.F32.S32 R3, UR4 ;  /* 0x0000000400037c45 */ /* 0x000fc80008201400 */
[----:B------:R-:W0:Y:S02]  /*0170*/  MUFU.RCP R6, R3 ;  /* 0x0000000300067308 */ /* 0x000e240000001000 */
[----:B0-----:R-:W-:-:S04]  /*0180*/  FFMA R7, -R3, R6, 1 ;  /* 0x3f80000003077423 */ /* 0x001fc80000000106 */
[----:B------:R-:W-:Y:S02]  /*0190*/  FFMA R7, R6, R7, R6 ;  /* 0x0000000706077223 */ /* 0x000fe40000000006 */
[----:B---3--:R-:W0:Y:S02]  /*01a0*/  FCHK P0, R0, R3 ;  /* 0x0000000300007302 */ /* 0x008e240000000000 */
[----:B------:R-:W-:-:S04]  /*01b0*/  FFMA R6, R0, R7, RZ ;  /* 0x0000000700067223 */ /* 0x000fc800000000ff */
[----:B------:R-:W-:-:S04]  /*01c0*/  FFMA R8, -R3, R6, R0 ;  /* 0x0000000603087223 */ /* 0x000fc80000000100 */
[----:B------:R-:W-:Y:S01]  /*01d0*/  FFMA R9, R7, R8, R6 ;  /* 0x0000000807097223 */ /* 0x000fe20000000006 */
[----:B0-----:R-:W-:Y:S06]  /*01e0*/  @!P0 BRA `(.L_x_127) ;  /* 0x00000000000c8947 */ /* 0x001fec0003800000 */
[----:B------:R-:W-:-:S07]  /*01f0*/  MOV R6, 0x210 ;  /* 0x0000021000067802 */ /* 0x000fce0000000f00 */
[----:B------:R-:W-:Y:S05]  /*0200*/  CALL.REL.NOINC `($__internal_2_$__cuda_sm3x_div_rn_noftz_f32_slowpath) ;  /* 0x00000000003c7944 */ /* 0x000fea0003c00000 */
[----:B------:R-:W-:-:S07]  /*0210*/  IMAD.MOV.U32 R9, RZ, RZ, R0 ;  /* 0x000000ffff097224 */ /* 0x000fce00078e0000 */
.L_x_127:
[----:B------:R-:W-:Y:S05]  /*0220*/  BSYNC.RECONVERGENT B0 ;  /* 0x0000000000007941 */ /* 0x000fea0003800200 */
.L_x_126:
[----:B------:R-:W0:Y:S02]  /*0230*/  LDC.64 R6, c[0x0][0x388] ;  /* 0x0000e200ff067b82 */ /* 0x000e240000000a00 */
[----:B0-----:R-:W-:-:S05]  /*0240*/  IMAD.WIDE R2, R2, 0x4, R6 ;  /* 0x0000000402027825 */ /* 0x001fca00078e0206 */
[----:B------:R0:W-:Y:S04]  /*0250*/  REDG.E.ADD.F32.FTZ.RN.STRONG.GPU desc[UR6][R2.64], R9 ;  /* 0x00000009020079a6 */ /* 0x0001e8000c12f306 */
[----:B------:R0:W-:Y:S04]  /*0260*/  STG.E desc[UR6][R4.64], RZ ;  /* 0x000000ff04007986 */ /* 0x0001e8000c101906 */
[----:B------:R-:W2:Y:S02]  /*0270*/  LDG.E R0, desc[UR6][R2.64] ;  /* 0x0000000602007981 */ /* 0x000ea4000c1e1900 */
[----:B--2---:R-:W-:-:S04]  /*0280*/  FSETP.GEU.AND P0, PT, R0, RZ, PT ;  /* 0x000000ff0000720b */ /* 0x004fc80003f0e000 */
[----:B------:R-:W-:-:S04]  /*0290*/  FSEL R6, R0, RZ, P0 ;  /* 0x000000ff00067208 */ /* 0x000fc80000000000 */
[----:B------:R-:W-:-:S04]  /*02a0*/  FSETP.GT.AND P0, PT, R6, 5, PT ;  /* 0x40a000000600780b */ /* 0x000fc80003f04000 */
[----:B------:R-:W-:Y:S02]  /*02b0*/  FSETP.LT.OR P1, PT, R0, RZ, P0 ;  /* 0x000000ff0000720b */ /* 0x000fe40000721400 */
[----:B------:R-:W-:-:S11]  /*02c0*/  FSEL R7, R6, 5, !P0 ;  /* 0x40a0000006077808 */ /* 0x000fd60004000000 */
[----:B0-----:R-:W-:Y:S05]  /*02d0*/  @!P1 EXIT ;  /* 0x000000000000994d */ /* 0x001fea0003800000 */
[----:B------:R-:W-:Y:S01]  /*02e0*/  STG.E desc[UR6][R2.64], R7 ;  /* 0x0000000702007986 */ /* 0x000fe2000c101906 */
[----:B------:R-:W-:Y:S05]  /*02f0*/  EXIT ;  /* 0x000000000000794d */ /* 0x000fea0003800000 */
        .weak           $__internal_2_$__cuda_sm3x_div_rn_noftz_f32_slowpath
        .type           $__internal_2_$__cuda_sm3x_div_rn_noftz_f32_slowpath,@function
        .size           $__internal_2_$__cuda_sm3x_div_rn_noftz_f32_slowpath,(.L_x_167 - $__internal_2_$__cuda_sm3x_div_rn_noftz_f32_slowpath)
$__internal_2_$__cuda_sm3x_div_rn_noftz_f32_slowpath:
        /* <DEDUP_REMOVED lines=11> */
[----:B------:R-:W-:Y:S01]  /*03b0*/  @!P0 IMAD.MOV.U32 R7, RZ, RZ, RZ ;  /* 0x000000ffff078224 */ /* 0x000fe200078e00ff */
        /* <DEDUP_REMOVED lines=24> */
.L_x_129:
[----:B------:R-:W-:Y:S01]  /*0540*/  LEA R0, R9, 0xc0800000, 0x17 ;  /* 0xc080000009007811 */ /* 0x000fe200078eb8ff */
[----:B------:R-:W-:Y:S01]  /*0550*/  VIADD R8, R8, 0xffffff81 ;  /* 0xffffff8108087836 */ /* 0x000fe20000000000 */
[----:B------:R-:W-:Y:S03]  /*0560*/  BSSY.RECONVERGENT B2, `(.L_x_134) ;  /* 0x0000035000027945 */ /* 0x000fe60003800200 */
        /* <DEDUP_REMOVED lines=26> */
[CCC-:B------:R-:W-:Y:S01]  /*0710*/  FFMA.RZ R3, R12.reuse, R10.reuse, R15.reuse ;  /* 0x0000000a0c037223 */ /* 0x1c0fe2000000c00f */
[CCC-:B------:R-:W-:Y:S01]  /*0720*/  FFMA.RM R8, R12.reuse, R10.reuse, R15.reuse ;  /* 0x0000000a0c087223 */ /* 0x1c0fe2000000400f */
[C---:B------:R-:W-:Y:S02]  /*0730*/  ISETP.NE.AND P2, PT, R9.reuse, RZ, PT ;  /* 0x000000ff0900720c */ /* 0x040fe40003f45270 */
[----:B------:R-:W-:Y:S02]  /*0740*/  ISETP.NE.AND P1, PT, R9, RZ, PT ;  /* 0x000000ff0900720c */ /* 0x000fe40003f25270 */
[----:B------:R-:W-:Y:S01]  /*0750*/  LOP3.LUT R7, R3, 0x7fffff, RZ, 0xc0, !PT ;  /* 0x007fffff03077812 */ /* 0x000fe200078ec0ff */
[----:B------:R-:W-:Y:S01]  /*0760*/  FFMA.RP R3, R12, R10, R15 ;  /* 0x0000000a0c037223 */ /* 0x000fe2000000800f */
[----:B------:R-:W-:Y:S02]  /*0770*/  VIADD R10, R9, 0x20 ;  /* 0x00000020090a7836 */ /* 0x000fe40000000000 */
[----:B------:R-:W-:Y:S01]  /*0780*/  LOP3.LUT R7, R7, 0x800000, RZ, 0xfc, !PT ;  /* 0x0080000007077812 */ /* 0x000fe200078efcff */
[----:B------:R-:W-:Y:S01]  /*0790*/  IMAD.MOV R9, RZ, RZ, -R9 ;  /* 0x000000ffff097224 */ /* 0x000fe200078e0a09 */
[----:B------:R-:W-:-:S02]  /*07a0*/  FSETP.NEU.FTZ.AND P0, PT, R3, R8, PT ;  /* 0x000000080300720b */ /* 0x000fc40003f1d000 */
[----:B------:R-:W-:Y:S02]  /*07b0*/  SHF.L.U32 R10, R7, R10, RZ ;  /* 0x0000000a070a7219 */ /* 0x000fe400000006ff */
[----:B------:R-:W-:Y:S02]  /*07c0*/  SEL R8, R9, RZ, P2 ;  /* 0x000000ff09087207 */ /* 0x000fe40001000000 */
[----:B------:R-:W-:Y:S02]  /*07d0*/  ISETP.NE.AND P1, PT, R10, RZ, P1 ;  /* 0x000000ff0a00720c */ /* 0x000fe40000f25270 */
[----:B------:R-:W-:Y:S02]  /*07e0*/  SHF.R.U32.HI R8, RZ, R8, R7 ;  /* 0x00000008ff087219 */ /* 0x000fe40000011607 */
[----:B------:R-:W-:Y:S02]  /*07f0*/  PLOP3.LUT P0, PT, P0, P1, PT, 0xf8, 0x8f ;  /* 0x00000000008f781c */ /* 0x000fe40000703f70 */
[----:B------:R-:W-:-:S02]  /*0800*/  SHF.R.U32.HI R10, RZ, 0x1, R8 ;  /* 0x00000001ff0a7819 */ /* 0x000fc40000011608 */
[----:B------:R-:W-:-:S04]  /*0810*/  SEL R3, RZ, 0x1, !P0 ;  /* 0x00000001ff037807 */ /* 0x000fc80004000000 */
[----:B------:R-:W-:-:S04]  /*0820*/  LOP3.LUT R3, R3, 0x1, R10, 0xf8, !PT ;  /* 0x0000000103037812 */ /* 0x000fc800078ef80a */
[----:B------:R-:W-:-:S05]  /*0830*/  LOP3.LUT R3, R3, R8, RZ, 0xc0, !PT ;  /* 0x0000000803037212 */ /* 0x000fca00078ec0ff */
[----:B------:R-:W-:-:S05]  /*0840*/  IMAD.IADD R3, R10, 0x1, R3 ;  /* 0x000000010a037824 */ /* 0x000fca00078e0203 */
[----:B------:R-:W-:Y:S01]  /*0850*/  LOP3.LUT R0, R3, R0, RZ, 0xfc, !PT ;  /* 0x0000000003007212 */ /* 0x000fe200078efcff */
[----:B------:R-:W-:Y:S06]  /*0860*/  BRA `(.L_x_137) ;  /* 0x0000000000107947 */ /* 0x000fec0003800000 */
.L_x_136:
[----:B------:R-:W-:-:S04]  /*0870*/  LOP3.LUT R0, R0, 0x80000000, RZ, 0xc0, !PT ;  /* 0x8000000000007812 */ /* 0x000fc800078ec0ff */
[----:B------:R-:W-:Y:S01]  /*0880*/  LOP3.LUT R0, R0, 0x7f800000, RZ, 0xfc, !PT ;  /* 0x7f80000000007812 */ /* 0x000fe200078efcff */
[----:B------:R-:W-:Y:S06]  /*0890*/  BRA `(.L_x_137) ;  /* 0x0000000000047947 */ /* 0x000fec0003800000 */
.L_x_135:
[----:B------:R-:W-:-:S07]  /*08a0*/  IMAD R0, R8, 0x800000, R0 ;  /* 0x0080000008007824 */ /* 0x000fce00078e0200 */
.L_x_137:
[----:B------:R-:W-:Y:S05]  /*08b0*/  BSYNC.RECONVERGENT B2 ;  /* 0x0000000000027941 */ /* 0x000fea0003800200 */
.L_x_134:
[----:B------:R-:W-:Y:S05]  /*08c0*/  BRA `(.L_x_138) ;  /* 0x0000000000207947 */ /* 0x000fea0003800000 */
.L_x_133:
[----:B------:R-:W-:-:S04]  /*08d0*/  LOP3.LUT R0, R11, 0x80000000, R10, 0x48, !PT ;  /* 0x800000000b007812 */ /* 0x000fc800078e480a */
[----:B------:R-:W-:Y:S01]  /*08e0*/  LOP3.LUT R0, R0, 0x7f800000, RZ, 0xfc, !PT ;  /* 0x7f80000000007812 */ /* 0x000fe200078efcff */
[----:B------:R-:W-:Y:S06]  /*08f0*/  BRA `(.L_x_138) ;  /* 0x0000000000147947 */ /* 0x000fec0003800000 */
.L_x_132:
[----:B------:R-:W-:Y:S01]  /*0900*/  LOP3.LUT R0, R11, 0x80000000, R10, 0x48, !PT ;  /* 0x800000000b007812 */ /* 0x000fe200078e480a */
[----:B------:R-:W-:Y:S06]  /*0910*/  BRA `(.L_x_138) ;  /* 0x00000000000c7947 */ /* 0x000fec0003800000 */
.L_x_131:
[----:B------:R-:W0:Y:S01]  /*0920*/  MUFU.RSQ R0, -QNAN ;  /* 0xffc0000000007908 */ /* 0x000e220000001400 */
[----:B------:R-:W-:Y:S05]  /*0930*/  BRA `(.L_x_138) ;  /* 0x0000000000047947 */ /* 0x000fea0003800000 */
.L_x_130:
[----:B------:R-:W-:-:S07]  /*0940*/  FADD.FTZ R0, R0, R3 ;  /* 0x0000000300007221 */ /* 0x000fce0000010000 */
.L_x_138:
[----:B------:R-:W-:Y:S05]  /*0950*/  BSYNC.RECONVERGENT B1 ;  /* 0x0000000000017941 */ /* 0x000fea0003800200 */
.L_x_128:
[----:B------:R-:W-:-:S04]  /*0960*/  IMAD.MOV.U32 R7, RZ, RZ, 0x0 ;  /* 0x00000000ff077424 */ /* 0x000fc800078e00ff */
[----:B0-----:R-:W-:Y:S05]  /*0970*/  RET.REL.NODEC R6 `(_Z9in_boundsPfS_iii) ;  /* 0xfffffff406a07950 */ /* 0x001fea0003c3ffff */
.L_x_139:
        /* <DEDUP_REMOVED lines=16> */
.L_x_167:


//--------------------- .text._Z13i_have_a_stdpfPiPbS_PfS1_ffffiiiii --------------------------
	.section	.text._Z13i_have_a_stdpfPiPbS_PfS1_ffffiiiii,"ax",@progbits
	.align	128
        .global         _Z13i_have_a_stdpfPiPbS_PfS1_ffffiiiii
        .type           _Z13i_have_a_stdpfPiPbS_PfS1_ffffiiiii,@function
        .size           _Z13i_have_a_stdpfPiPbS_PfS1_ffffiiiii,(.L_x_168 - _Z13i_have_a_stdpfPiPbS_PfS1_ffffiiiii)
        .other          _Z13i_have_a_stdpfPiPbS_PfS1_ffffiiiii,@"STO_CUDA_ENTRY STV_DEFAULT"
_Z13i_have_a_stdpfPiPbS_PfS1_ffffiiiii:
.text._Z13i_have_a_stdpfPiPbS_PfS1_ffffiiiii:
[----:B------:R-:W-:Y:S01]  /*0000*/  LDC R1, c[0x0][0x37c] ;  /* 0x0000df00ff017b82 */ /* 0x000fe20000000800 */
[----:B------:R-:W0:Y:S07]  /*0010*/  S2R R5, SR_TID.Y ;  /* 0x0000000000057919 */ /* 0x000e2e0000002200 */
[----:B------:R-:W1:Y:S01]  /*0020*/  LDC R3, c[0x0][0x360] ;  /* 0x0000d800ff037b82 */ /* 0x000e620000000800 */
[----:B------:R-:W2:Y:S01]  /*0030*/  LDCU.128 UR12, c[0x0][0x3c0] ;  /* 0x00007800ff0c77ac */ /* 0x000ea20008000c00 */
[----:B------:R-:W3:Y:S01]  /*0040*/  S2R R2, SR_TID.Z ;  /* 0x0000000000027919 */ /* 0x000ee20000002300 */
[----:B------:R-:W1:Y:S05]  /*0050*/  S2R R0, SR_TID.X ;  /* 0x0000000000007919 */ /* 0x000e6a0000002100 */
[----:B------:R-:W0:Y:S08]  /*0060*/  LDC R8, c[0x0][0x364] ;  /* 0x0000d900ff087b82 */ /* 0x000e300000000800 */
[----:B------:R-:W0:Y:S08]  /*0070*/  S2UR UR5, SR_CTAID.Y ;  /* 0x00000000000579c3 */ /* 0x000e300000002600 */
[----:B------:R-:W3:Y:S08]  /*0080*/  S2UR UR6, SR_CTAID.Z ;  /* 0x00000000000679c3 */ /* 0x000ef00000002700 */
[----:B------:R-:W3:Y:S08]  /*0090*/  LDC R13, c[0x0][0x368] ;  /* 0x0000da00ff0d7b82 */ /* 0x000ef00000000800 */
[----:B------:R-:W1:Y:S01]  /*00a0*/  S2UR UR4, SR_CTAID.X ;  /* 0x00000000000479c3 */ /* 0x000e620000002500 */
[----:B0-----:R-:W-:-:S02]  /*00b0*/  IMAD R8, R8, UR5, R5 ;  /* 0x0000000508087c24 */ /* 0x001fc4000f8e0205 */
[----:B---3--:R-:W-:-:S05]  /*00c0*/  IMAD R13, R13, UR6, R2 ;  /* 0x000000060d0d7c24 */ /* 0x008fca000f8e0202 */
[----:B------:R-:W-:Y:S01]  /*00d0*/  ISETP.GE.U32.AND P0, PT, R13, 0x15, PT ;  /* 0x000000150d00780c */ /* 0x000fe20003f06070 */
[----:B-1----:R-:W-:Y:S01]  /*00e0*/  IMAD R3, R3, UR4, R0 ;  /* 0x0000000403037c24 */ /* 0x002fe2000f8e0200 */
[----:B--2---:R-:W-:Y:S01]  /*00f0*/  UIMAD UR4, UR13, UR12, URZ ;  /* 0x0000000c0d0472a4 */ /* 0x004fe2000f8e02ff */
[----:B------:R-:W-:-:S03]  /*0100*/  VIADD R0, R8, -UR15 ;  /* 0x8000000f08007c36 */ /* 0x000fc60008000000 */
[----:B------:R-:W-:Y:S02]  /*0110*/  UIADD3 UR5, UPT, UPT, UR4, UR14, URZ ;  /* 0x0000000e04057290 */ /* 0x000fe4000fffe0ff */
[----:B------:R-:W-:Y:S02]  /*0120*/  ISETP.EQ.OR P0, PT, R0, R3, !P0 ;  /* 0x000000030000720c */ /* 0x000fe40004702670 */
[----:B------:R-:W-:-:S11]  /*0130*/  UIADD3 UR6, UPT, UPT, UR5, UR15, URZ ;  /* 0x0000000f05067290 */ /* 0x000fd6000fffe0ff */
[----:B------:R-:W0:Y:S02]  /*0140*/  @!P0 LDC R2, c[0x0][0x3d0] ;  /* 0x0000f400ff028b82 */ /* 0x000e240000000800 */
[----:B0-----:R-:W-:-:S05]  /*0150*/  @!P0 VIADD R2, R2, 0xffffffeb ;  /* 0xffffffeb02028836 */ /* 0x001fca0000000000 */
[----:B------:R-:W-:-:S04]  /*0160*/  ISETP.GT.OR P0, PT, R13, R2, P0 ;  /* 0x000000020d00720c */ /* 0x000fc80000704670 */
[----:B------:R-:W-:-:S04]  /*0170*/  ISETP.GE.OR P0, PT, R3, UR5, P0 ;  /* 0x0000000503007c0c */ /* 0x000fc80008706670 */
[----:B------:R-:W-:-:S13]  /*0180*/  ISETP.GE.OR P0, PT, R8, UR6, P0 ;  /* 0x0000000608007c0c */ /* 0x000fda0008706670 */
[----:B------:R-:W-:Y:S05]  /*0190*/  @P0 EXIT ;  /* 0x000000000000094d */ /* 0x000fea0003800000 */
[----:B------:R-:W0:Y:S01]  /*01a0*/  LDC.64 R4, c[0x0][0x398] ;  /* 0x0000e600ff047b82 */ /* 0x000e220000000a00 */
[----:B------:R-:W1:Y:S01]  /*01b0*/  LDCU UR13, c[0x0][0x3d0] ;  /* 0x00007a00ff0d77ac */ /* 0x000e620008000800 */
[----:B------:R-:W2:Y:S01]  /*01c0*/  LDCU.64 UR8, c[0x0][0x358] ;  /* 0x00006b00ff0877ac */ /* 0x000ea20008000a00 */
[----:B-1----:R-:W-:-:S04]  /*01d0*/  IMAD R7, R8, UR13, R13 ;  /* 0x0000000d08077c24 */ /* 0x002fc8000f8e020d */
[----:B0-----:R-:W-:-:S06]  /*01e0*/  IMAD.WIDE R4, R7, 0x4, R4 ;  /* 0x0000000407047825 */ /* 0x001fcc00078e0204 */
[----:B--2---:R-:W2:Y:S02]  /*01f0*/  LDG.E R4, desc[UR8][R4.64] ;  /* 0x0000000804047981 */ /* 0x004ea4000c1e1900 */
[----:B--2---:R-:W-:-:S13]  /*0200*/  ISETP.NE.AND P0, PT, R4, RZ, PT ;  /* 0x000000ff0400720c */ /* 0x004fda0003f05270 */
[----:B------:R-:W-:Y:S05]  /*0210*/  @!P0 EXIT ;  /* 0x000000000000894d */ /* 0x000fea0003800000 */
[----:B------:R-:W-:Y:S01]  /*0220*/  ISETP.GE.AND P0, PT, R3, UR4, PT ;  /* 0x0000000403007c0c */ /* 0x000fe2000bf06270 */
[----:B------:R-:W-:-:S12]  /*0230*/  BSSY.RECONVERGENT B0, `(.L_x_140) ;  /* 0x000001b000007945 */ /* 0x000fd80003800200 */
[----:B------:R-:W-:Y:S05]  /*0240*/  @P0 BRA `(.L_x_141) ;  /* 0x0000000000500947 */ /* 0x000fea0003800000 */
[C---:B------:R-:W-:Y:S01]  /*0250*/  ISETP.GT.AND P0, PT, R0.reuse, -0x1, PT ;  /* 0xffffffff0000780c */ /* 0x040fe20003f04270 */
[----:B------:R-:W0:Y:S01]  /*0260*/  LDCU UR7, c[0x0][0x3b0] ;  /* 0x00007600ff0777ac */ /* 0x000e220008000800 */
[----:B------:R-:W-:Y:S02]  /*0270*/  ISETP.GE.AND P1, PT, R0, UR4, PT ;  /* 0x0000000400007c0c */ /* 0x000fe4000bf26270 */
[CC--:B------:R-:W-:Y:S02]  /*0280*/  VIMNMX R2, PT, PT, R3.reuse, R0.reuse, !PT ;  /* 0x0000000003027248 */ /* 0x0c0fe40007fe0100 */
[----:B------:R-:W-:Y:S02]  /*0290*/  VIMNMX R4, PT, PT, R3, R0, PT ;  /* 0x0000000003047248 */ /* 0x000fe40003fe0100 */
[----:B------:R-:W-:Y:S02]  /*02a0*/  ISETP.LT.AND P0, PT, R2, UR12, P0 ;  /* 0x0000000c02007c0c */ /* 0x000fe40008701270 */
[----:B------:R-:W-:-:S04]  /*02b0*/  ISETP.GE.AND P1, PT, R4, UR12, !P1 ;  /* 0x0000000c04007c0c */ /* 0x000fc8000cf26270 */
[----:B------:R-:W-:Y:S01]  /*02c0*/  PLOP3.LUT P0, PT, P0, P1, PT, 0xf8, 0x8f ;  /* 0x00000000008f781c */ /* 0x000fe20000703f70 */
[----:B0-----:R-:W-:-:S12]  /*02d0*/  IMAD.U32 R2, RZ, RZ, UR7 ;  /* 0x00000007ff027e24 */ /* 0x001fd8000f8e00ff */
[----:B------:R-:W-:Y:S05]  /*02e0*/  @P0 BRA `(.L_x_142) ;  /* 0x00000000003c0947 */ /* 0x000fea0003800000 */
[----:B------:R-:W0:Y:S01]  /*02f0*/  LDCU UR7, c[0x0][0x3b4] ;  /* 0x00007680ff0777ac */ /* 0x000e220008000800 */
[C---:B------:R-:W-:Y:S02]  /*0300*/  ISETP.GE.AND P0, PT, R0.reuse, UR5, PT ;  /* 0x0000000500007c0c */ /* 0x040fe4000bf06270 */
[----:B------:R-:W-:Y:S02]  /*0310*/  ISETP.GE.AND P1, PT, R0, UR4, PT ;  /* 0x0000000400007c0c */ /* 0x000fe4000bf26270 */
[----:B0-----:R-:W-:-:S11]  /*0320*/  MOV R2, UR7 ;  /* 0x0000000700027c02 */ /* 0x001fd60008000f00 */
[----:B------:R-:W-:Y:S05]  /*0330*/  @!P0 BRA P1, `(.L_x_142) ;  /* 0x0000000000288947 */ /* 0x000fea0000800000 */
[----:B------:R-:W0:Y:S01]  /*0340*/  LDCU UR7, c[0x0][0x3bc] ;  /* 0x00007780ff0777ac */ /* 0x000e220008000800 */
[----:B------:R-:W-:Y:S01]  /*0350*/  ISETP.GE.AND P0, PT, R0, RZ, PT ;  /* 0x000000ff0000720c */ /* 0x000fe20003f06270 */
[----:B0-----:R-:W-:-:S12]  /*0360*/  IMAD.U32 R2, RZ, RZ, UR7 ;  /* 0x00000007ff027e24 */ /* 0x001fd8000f8e00ff */
[----:B------:R-:W-:Y:S05]  /*0370*/  @!P0 BRA `(.L_x_142) ;  /* 0x0000000000188947 */ /* 0x000fea0003800000 */
[----:B------:R-:W-:Y:S05]  /*0380*/  EXIT ;  /* 0x000000000000794d */ /* 0x000fea0003800000 */
.L_x_141:
[----:B------:R-:W-:-:S04]  /*0390*/  ISETP.GE.AND P0, PT, R0, RZ, PT ;  /* 0x000000ff0000720c */ /* 0x000fc80003f06270 */
[----:B------:R-:W-:-:S13]  /*03a0*/  ISETP.GE.OR P0, PT, R0, UR4, !P0 ;  /* 0x0000000400007c0c */ /* 0x000fda000c706670 */
[----:B------:R-:W-:Y:S05]  /*03b0*/  @P0 EXIT ;  /* 0x000000000000094d */ /* 0x000fea0003800000 */
[----:B------:R-:W0:Y:S02]  /*03c0*/  LDCU UR7, c[0x0][0x3b8] ;  /* 0x00007700ff0777ac */ /* 0x000e240008000800 */
[----:B0-----:R-:W-:-:S07]  /*03d0*/  IMAD.U32 R2, RZ, RZ, UR7 ;  /* 0x00000007ff027e24 */ /* 0x001fce000f8e00ff */
.L_x_142:
[----:B------:R-:W-:Y:S05]  /*03e0*/  BSYNC.RECONVERGENT B0 ;  /* 0x0000000000007941 */ /* 0x000fea0003800200 */
.L_x_140:
[----:B------:R-:W0:Y:S01]  /*03f0*/  LDC.64 R14, c[0x0][0x388] ;  /* 0x0000e200ff0e7b82 */ /* 0x000e220000000a00 */
[----:B------:R-:W1:Y:S01]  /*0400*/  LDCU.64 UR10, c[0x0][0x390] ;  /* 0x00007200ff0a77ac */ /* 0x000e620008000a00 */
[----:B------:R-:W2:Y:S06]  /*0410*/  MUFU.RCP R17, R2 ;  /* 0x0000000200117308 */ /* 0x000eac0000001000 */
[----:B------:R-:W3:Y:S08]  /*0420*/  LDC R16, c[0x0][0x380] ;  /* 0x0000e000ff107b82 */ /* 0x000ef00000000800 */
[----:B------:R-:W4:Y:S01]  /*0430*/  LDC.64 R6, c[0x0][0x3a0] ;  /* 0x0000e800ff067b82 */ /* 0x000f220000000a00 */
[----:B0-----:R-:W5:Y:S07]  /*0440*/  LDG.E R9, desc[UR8][R14.64] ;  /* 0x000000080e097981 */ /* 0x001f6e000c1e1900 */
[----:B------:R-:W0:Y:S01]  /*0450*/  LDC.64 R4, c[0x0][0x3a8] ;  /* 0x0000ea00ff047b82 */ /* 0x000e220000000a00 */
[----:B------:R4:W5:Y:S01]  /*0460*/  LDG.E R12, desc[UR8][R14.64+0x4] ;  /* 0x000004080e0c7981 */ /* 0x000962000c1e1900 */
[----:B-1----:R-:W-:-:S05]  /*0470*/  IADD3 R10, P0, PT, R8, UR10, RZ ;  /* 0x0000000a080a7c10 */ /* 0x002fca000ff1e0ff */
[----:B------:R-:W-:-:S05]  /*0480*/  IMAD.X R11, RZ, RZ, UR11, P0 ;  /* 0x0000000bff0b7e24 */ /* 0x000fca00080e06ff */
[----:B------:R1:W5:Y:S01]  /*0490*/  LDG.E.U8 R10, desc[UR8][R10.64] ;  /* 0x000000080a0a7981 */ /* 0x000362000c1e1100 */
[----:B------:R-:W-:Y:S02]  /*04a0*/  HFMA2 R18, -RZ, RZ, 0, 5.9604644775390625e-08 ;  /* 0x00000001ff127431 */ /* 0x000fe400000001ff */
[C---:B--2---:R-:W-:Y:S01]  /*04b0*/  FFMA R0, R17.reuse, -R2, 1 ;  /* 0x3f80000011007423 */ /* 0x044fe20000000802 */
[----:B------:R-:W-:Y:S01]  /*04c0*/  UMOV UR7, 0x40000000 ;  /* 0x4000000000077882 */ /* 0x000fe20000000000 */
[C---:B---3--:R-:W-:Y:S01]  /*04d0*/  FSETP.NEU.AND P0, PT, R16.reuse, RZ, PT ;  /* 0x000000ff1000720b */ /* 0x048fe20003f0d000 */
[----:B------:R-:W-:Y:S01]  /*04e0*/  BSSY.RECONVERGENT B0, `(.L_x_143) ;  /* 0x000001b000007945 */ /* 0x000fe20003800200 */
[----:B------:R-:W-:Y:S01]  /*04f0*/  FFMA R0, R17, R0, R17 ;  /* 0x0000000011007223 */ /* 0x000fe20000000011 */
[----:B------:R-:W-:Y:S01]  /*0500*/  IMAD.U32 R17, RZ, RZ, UR7 ;  /* 0x00000007ff117e24 */ /* 0x000fe2000f8e00ff */
[----:B------:R-:W-:Y:S02]  /*0510*/  FSETP.NEU.AND P3, PT, R16, 1, PT ;  /* 0x3f8000001000780b */ /* 0x000fe40003f6d000 */
[----:B----4-:R-:W-:Y:S01]  /*0520*/  FFMA R15, R0, 2, RZ ;  /* 0x40000000000f7823 */ /* 0x010fe200000000ff */
[----:B-----5:R-:W-:-:S02]  /*0530*/  ISETP.GT.AND P2, PT, R9, R12, PT ;  /* 0x0000000c0900720c */ /* 0x020fc40003f44270 */
[----:B------:R-:W-:Y:S01]  /*0540*/  ISETP.GE.AND P1, PT, R9, R12, PT ;  /* 0x0000000c0900720c */ /* 0x000fe20003f26270 */
[C---:B------:R-:W-:Y:S01]  /*0550*/  IMAD R9, R3.reuse, UR6, R8 ;  /* 0x0000000603097c24 */ /* 0x040fe2000f8e0208 */
[----:B-1----:R-:W-:Y:S01]  /*0560*/  SEL R11, R18, 0xffffffff, !P2 ;  /* 0xffffffff120b7807 */ /* 0x002fe20005000000 */
[----:B------:R-:W-:Y:S02]  /*0570*/  VIADD R8, R3, UR15 ;  /* 0x0000000f03087c36 */ /* 0x000fe40008000000 */
[----:B------:R-:W-:Y:S01]  /*0580*/  FFMA R12, R15, -R2, 2 ;  /* 0x400000000f0c7423 */ /* 0x000fe20000000802 */
[----:B------:R-:W-:Y:S01]  /*0590*/  IMAD.WIDE R6, R9, 0x4, R6 ;  /* 0x0000000409067825 */ /* 0x000fe200078e0206 */
[----:B------:R-:W-:-:S03]  /*05a0*/  SEL R11, R11, 0x1, !P3 ;  /* 0x000000010b0b7807 */ /* 0x000fc60005800000 */
[----:B------:R-:W-:Y:S01]  /*05b0*/  FFMA R12, R0, R12, R15 ;  /* 0x0000000c000c7223 */ /* 0x000fe2000000000f */
[----:B------:R-:W-:Y:S01]  /*05c0*/  IMAD R13, R8, UR13, R13 ;  /* 0x0000000d080d7c24 */ /* 0x000fe2000f8e020d */
[----:B------:R-:W1:Y:S01]  /*05d0*/  FCHK P2, R17, R2 ;  /* 0x0000000211007302 */ /* 0x000e620000040000 */
[----:B------:R-:W-:Y:S01]  /*05e0*/  @!P0 SEL R11, R11, 0xffffffff, P1 ;  /* 0xffffffff0b0b8807 */ /* 0x000fe20000800000 */
[----:B0-----:R-:W-:Y:S01]  /*05f0*/  IMAD.WIDE R4, R9, 0x4, R4 ;  /* 0x0000000409047825 */ /* 0x001fe200078e0204 */
[----:B------:R-:W-:Y:S02]  /*0600*/  ISETP.NE.AND P0, PT, R10, RZ, PT ;  /* 0x000000ff0a00720c */ /* 0x000fe40003f05270 */
[----:B------:R-:W-:-:S04]  /*0610*/  I2FP.F32.S32 R14, R11 ;  /* 0x0000000b000e7245 */ /* 0x000fc80000201400 */
[----:B------:R-:W-:Y:S01]  /*0620*/  FSEL R14, R14, -R14, !P0 ;  /* 0x8000000e0e0e7208 */ /* 0x000fe20004000000 */
[----:B-1----:R-:W-:Y:S06]  /*0630*/  @!P2 BRA `(.L_x_144) ;  /* 0x000000000014a947 */ /* 0x002fec0003800000 */
[----:B------:R-:W-:Y:S01]  /*0640*/  IMAD.MOV.U32 R0, RZ, RZ, 0x40000000 ;  /* 0x40000000ff007424 */ /* 0x000fe200078e00ff */
[----:B------:R-:W-:Y:S02]  /*0650*/  MOV R3, R2 ;  /* 0x0000000200037202 */ /* 0x000fe40000000f00 */
[----:B------:R-:W-:-:S07]  /*0660*/  MOV R18, 0x680 ;  /* 0x0000068000127802 */ /* 0x000fce0000000f00 */
[----:B------:R-:W-:Y:S05]  /*0670*/  CALL.REL.NOINC `($__internal_3_$__cuda_sm3x_div_rn_noftz_f32_slowpath) ;  /* 0x00000004007c7944 */ /* 0x000fea0003c00000 */
[----:B------:R-:W-:-:S07]  /*0680*/  IMAD.MOV.U32 R12, RZ, RZ, R0 ;  /* 0x000000ffff0c7224 */ /* 0x000fce00078e0000 */
.L_x_144:
[----:B------:R-:W-:Y:S05]  /*0690*/  BSYNC.RECONVERGENT B0 ;  /* 0x0000000000007941 */ /* 0x000fea0003800200 */
.L_x_143:
[----:B------:R-:W0:Y:S01]  /*06a0*/  LDC.64 R8, c[0x0][0x398] ;  /* 0x0000e600ff087b82 */ /* 0x000e220000000a00 */
[----:B------:R-:W-:-:S07]  /*06b0*/  IMAD.MOV.U32 R16, RZ, RZ, 0x1 ;  /* 0x00000001ff107424 */ /* 0x000fce00078e00ff */
.L_x_150:
[----:B------:R-:W-:-:S04]  /*06c0*/  IMAD.IADD R19, R13, 0x1, -R16 ;  /* 0x000000010d137824 */ /* 0x000fc800078e0a10 */
[----:B0-----:R-:W-:-:S05]  /*06d0*/  IMAD.WIDE R18, R19, 0x4, R8 ;  /* 0x0000000413127825 */ /* 0x001fca00078e0208 */
[----:B------:R-:W2:Y:S01]  /*06e0*/  LDG.E R15, desc[UR8][R18.64] ;  /* 0x00000008120f7981 */ /* 0x000ea2000c1e1900 */
[----:B------:R-:W-:Y:S05]  /*06f0*/  YIELD ;  /* 0x0000000000007946 */ /* 0x000fea0003800000 */
[----:B------:R-:W-:Y:S01]  /*0700*/  BSSY.RECONVERGENT B0, `(.L_x_145) ;  /* 0x0000025000007945 */ /* 0x000fe20003800200 */
[----:B--2---:R-:W-:-:S13]  /*0710*/  ISETP.NE.AND P0, PT, R15, 0x1, PT ;  /* 0x000000010f00780c */ /* 0x004fda0003f05270 */
[----:B------:R-:W-:Y:S05]  /*0720*/  @P0 BRA `(.L_x_146) ;  /* 0x0000000000880947 */ /* 0x000fea0003800000 */
[----:B------:R-:W-:Y:S01]  /*0730*/  HFMA2 R18, -RZ, RZ, 1.32421875, -19.203125 ;  /* 0x3d4ccccdff127431 */ /* 0x000fe200000001ff */
[----:B------:R-:W-:Y:S01]  /*0740*/  I2FP.F32.U32 R0, R16 ;  /* 0x0000001000007245 */ /* 0x000fe20000201000 */
[----:B------:R-:W-:Y:S01]  /*0750*/  IMAD.MOV.U32 R3, RZ, RZ, 0x41a00000 ;  /* 0x41a00000ff037424 */ /* 0x000fe200078e00ff */
[----:B------:R-:W-:Y:S02]  /*0760*/  BSSY.RECONVERGENT B1, `(.L_x_147) ;  /* 0x000000c000017945 */ /* 0x000fe40003800200 */
[----:B------:R-:W0:Y:S01]  /*0770*/  FCHK P0, R0, -20 ;  /* 0xc1a0000000007902 */ /* 0x000e220000000000 */
[----:B------:R-:W-:-:S04]  /*0780*/  FFMA R3, -R18, R3, 1 ;  /* 0x3f80000012037423 */ /* 0x000fc80000000103 */
[----:B------:R-:W-:-:S04]  /*0790*/  FFMA R3, R3, -R18, -0.050000000745058059692 ;  /* 0xbd4ccccd03037423 */ /* 0x000fc80000000812 */
[----:B------:R-:W-:-:S04]  /*07a0*/  FFMA R17, R0, R3, RZ ;  /* 0x0000000300117223 */ /* 0x000fc800000000ff */
[----:B------:R-:W-:-:S04]  /*07b0*/  FFMA R18, R17, 20, R0 ;  /* 0x41a0000011127823 */ /* 0x000fc80000000000 */
[----:B------:R-:W-:Y:S01]  /*07c0*/  FFMA R3, R3, R18, R17 ;  /* 0x0000001203037223 */ /* 0x000fe20000000011 */
[----:B0-----:R-:W-:Y:S06]  /*07d0*/  @!P0 BRA `(.L_x_148) ;  /* 0x0000000000108947 */ /* 0x001fec0003800000 */
[----:B------:R-:W-:Y:S01]  /*07e0*/  IMAD.MOV.U32 R3, RZ, RZ, -0x3e600000 ;  /* 0xc1a00000ff037424 */ /* 0x000fe200078e00ff */
[----:B------:R-:W-:-:S07]  /*07f0*/  MOV R18, 0x810 ;  /* 0x0000081000127802 */ /* 0x000fce0000000f00 */
[----:B------:R-:W-:Y:S05]  /*0800*/  CALL.REL.NOINC `($__internal_3_$__cuda_sm3x_div_rn_noftz_f32_slowpath) ;  /* 0x0000000400187944 */ /* 0x000fea0003c00000 */
[----:B------:R-:W-:-:S07]  /*0810*/  IMAD.MOV.U32 R3, RZ, RZ, R0 ;  /* 0x000000ffff037224 */ /* 0x000fce00078e0000 */
.L_x_148:
[----:B------:R-:W-:Y:S05]  /*0820*/  BSYNC.RECONVERGENT B1 ;  /* 0x0000000000017941 */ /* 0x000fea0003800200 */
.L_x_147:
[----:B------:R-:W2:Y:S01]  /*0830*/  LDG.E R17, desc[UR8][R4.64] ;  /* 0x0000000804117981 */ /* 0x000ea2000c1e1900 */
[----:B------:R-:W-:Y:S01]  /*0840*/  MOV R0, 0x3bbb989d ;  /* 0x3bbb989d00007802 */ /* 0x000fe20000000f00 */
[----:B------:R-:W-:-:S04]  /*0850*/  IMAD.MOV.U32 R19, RZ, RZ, 0x437c0000 ;  /* 0x437c0000ff137424 */ /* 0x000fc800078e00ff */
[----:B------:R-:W-:-:S04]  /*0860*/  FFMA.SAT R0, R3, R0, 0.5 ;  /* 0x3f00000003007423 */ /* 0x000fc80000002000 */
[----:B------:R-:W-:-:S04]  /*0870*/  FFMA.RM R0, R0, R19, 12582913 ;  /* 0x4b40000100007423 */ /* 0x000fc80000004013 */
[C---:B------:R-:W-:Y:S01]  /*0880*/  FADD R18, R0.reuse, -12583039 ;  /* 0xcb40007f00127421 */ /* 0x040fe20000000000 */
[----:B------:R-:W-:-:S03]  /*0890*/  IMAD.SHL.U32 R0, R0, 0x800000, RZ ;  /* 0x0080000000007824 */ /* 0x000fc600078e00ff */
[----:B------:R-:W-:-:S04]  /*08a0*/  FFMA R18, R3, 1.4426950216293334961, -R18 ;  /* 0x3fb8aa3b03127823 */ /* 0x000fc80000000812 */
[----:B------:R-:W-:-:S04]  /*08b0*/  FFMA R18, R3, 1.925963033500011079e-08, R18 ;  /* 0x32a5706003127823 */ /* 0x000fc80000000012 */
[----:B------:R-:W0:Y:S02]  /*08c0*/  MUFU.EX2 R3, R18 ;  /* 0x0000001200037308 */ /* 0x000e240000000800 */
[----:B0-----:R-:W-:-:S04]  /*08d0*/  FMUL R3, R0, R3 ;  /* 0x0000000300037220 */ /* 0x001fc80000400000 */
[----:B------:R-:W-:Y:S01]  /*08e0*/  FMUL R3, R14, R3 ;  /* 0x000000030e037220 */ /* 0x000fe20000400000 */
[----:B--2---:R-:W-:-:S03]  /*08f0*/  FADD R0, R17, -R2 ;  /* 0x8000000211007221 */ /* 0x004fc60000000000 */
[----:B------:R-:W-:-:S04]  /*0900*/  FMUL R3, R3, -R17 ;  /* 0x8000001103037220 */ /* 0x000fc80000400000 */
[----:B------:R-:W-:-:S04]  /*0910*/  FMUL R3, R3, R0 ;  /* 0x0000000003037220 */ /* 0x000fc80000400000 */
[----:B------:R-:W-:-:S04]  /*0920*/  FMUL R3, R3, R12 ;  /* 0x0000000c03037220 */ /* 0x000fc80000400000 */
[----:B------:R-:W-:-:S05]  /*0930*/  FMUL R3, R3, R12 ;  /* 0x0000000c03037220 */ /* 0x000fca0000400000 */
[----:B------:R0:W-:Y:S02]  /*0940*/  REDG.E.ADD.F32.FTZ.RN.STRONG.GPU desc[UR8][R6.64], R3 ;  /* 0x00000003060079a6 */ /* 0x0001e4000c12f308 */
.L_x_146:
[----:B------:R-:W-:Y:S05]  /*0950*/  BSYNC.RECONVERGENT B0 ;  /* 0x0000000000007941 */ /* 0x000fea0003800200 */
.L_x_145:
[----:B------:R-:W-:-:S04]  /*0960*/  IMAD.IADD R19, R13, 0x1, R16 ;  /* 0x000000010d137824 */ /* 0x000fc800078e0210 */
[----:B------:R-:W-:-:S06]  /*0970*/  IMAD.WIDE R18, R19, 0x4, R8 ;  /* 0x0000000413127825 */ /* 0x000fcc00078e0208 */
[----:B------:R-:W2:Y:S02]  /*0980*/  LDG.E R18, desc[UR8][R18.64] ;  /* 0x0000000812127981 */ /* 0x000ea4000c1e1900 */
[----:B--2---:R-:W-:-:S13]  /*0990*/  ISETP.NE.AND P0, PT, R18, 0x1, PT ;  /* 0x000000011200780c */ /* 0x004fda0003f05270 */
[----:B------:R-:W-:Y:S05]  /*09a0*/  @!P0 BRA `(.L_x_149) ;  /* 0x0000000000148947 */ /* 0x000fea0003800000 */
[----:B------:R-:W-:Y:S02]  /*09b0*/  ISETP.NE.AND P1, PT, R15, 0x1, PT ;  /* 0x000000010f00780c */ /* 0x000fe40003f25270 */
[C---:B------:R-:W-:Y:S02]  /*09c0*/  ISETP.GE.U32.AND P0, PT, R16.reuse, 0x13, PT ;  /* 0x000000131000780c */ /* 0x040fe40003f06070 */
[----:B------:R-:W-:-:S11]  /*09d0*/  IADD3 R16, PT, PT, R16, 0x1, RZ ;  /* 0x0000000110107810 */ /* 0x000fd60007ffe0ff */
[----:B------:R-:W-:Y:S05]  /*09e0*/  @!P0 BRA P1, `(.L_x_150) ;  /* 0xfffffffc00348947 */ /* 0x000fea000083ffff */
[----:B------:R-:W-:Y:S05]  /*09f0*/  EXIT ;  /* 0x000000000000794d */ /* 0x000fea0003800000 */
.L_x_149:
[----:B------:R-:W-:Y:S01]  /*0a00*/  I2FP.F32.U32 R16, R16 ;  /* 0x0000001000107245 */ /* 0x000fe20000201000 */
[----:B------:R-:W-:Y:S01]  /*0a10*/  IMAD.MOV.U32 R0, RZ, RZ, 0x3d4ccccd ;  /* 0x3d4ccccdff007424 */ /* 0x000fe200078e00ff */
[----:B------:R-:W-:Y:S01]  /*0a20*/  ISETP.NE.AND P1, PT, R10, RZ, PT ;  /* 0x000000ff0a00720c */ /* 0x000fe20003f25270 */
[----:B0-----:R-:W-:Y:S01]  /*0a30*/  IMAD.MOV.U32 R3, RZ, RZ, 0x41a00000 ;  /* 0x41a00000ff037424 */ /* 0x001fe200078e00ff */
[----:B------:R-:W0:Y:S01]  /*0a40*/  FCHK P0, R16, -20 ;  /* 0xc1a0000010007902 */ /* 0x000e220000000000 */
[----:B------:R-:W-:Y:S01]  /*0a50*/  IMAD.MOV R8, RZ, RZ, -R11 ;  /* 0x000000ffff087224 */ /* 0x000fe200078e0a0b */
[----:B------:R-:W-:Y:S01]  /*0a60*/  BSSY.RECONVERGENT B0, `(.L_x_151) ;  /* 0x000000d000007945 */ /* 0x000fe20003800200 */
[----:B------:R-:W-:-:S03]  /*0a70*/  FFMA R3, -R0, R3, 1 ;  /* 0x3f80000000037423 */ /* 0x000fc60000000103 */
[----:B------:R-:W-:Y:S01]  /*0a80*/  SEL R8, R8, R11, !P1 ;  /* 0x0000000b08087207 */ /* 0x000fe20004800000 */
[----:B------:R-:W-:-:S03]  /*0a90*/  FFMA R0, R3, -R0, -0.050000000745058059692 ;  /* 0xbd4ccccd03007423 */ /* 0x000fc60000000800 */
[----:B------:R-:W-:Y:S01]  /*0aa0*/  I2FP.F32.S32 R8, R8 ;  /* 0x0000000800087245 */ /* 0x000fe20000201400 */
[----:B------:R-:W-:-:S04]  /*0ab0*/  FFMA R3, R0, R16, RZ ;  /* 0x0000001000037223 */ /* 0x000fc800000000ff */
[----:B------:R-:W-:-:S04]  /*0ac0*/  FFMA R9, R3, 20, R16 ;  /* 0x41a0000003097823 */ /* 0x000fc80000000010 */
[----:B------:R-:W-:Y:S01]  /*0ad0*/  FFMA R0, R0, R9, R3 ;  /* 0x0000000900007223 */ /* 0x000fe20000000003 */
[----:B0-----:R-:W-:Y:S06]  /*0ae0*/  @!P0 BRA `(.L_x_152) ;  /* 0x0000000000108947 */ /* 0x001fec0003800000 */
[----:B------:R-:W-:Y:S01]  /*0af0*/  MOV R0, R16 ;  /* 0x0000001000007202 */ /* 0x000fe20000000f00 */
[----:B------:R-:W-:Y:S01]  /*0b00*/  IMAD.MOV.U32 R3, RZ, RZ, -0x3e600000 ;  /* 0xc1a00000ff037424 */ /* 0x000fe200078e00ff */
[----:B------:R-:W-:-:S07]  /*0b10*/  MOV R18, 0xb30 ;  /* 0x00000b3000127802 */ /* 0x000fce0000000f00 */
[----:B------:R-:W-:Y:S05]  /*0b20*/  CALL.REL.NOINC `($__internal_3_$__cuda_sm3x_div_rn_noftz_f32_slowpath) ;  /* 0x0000000000507944 */ /* 0x000fea0003c00000 */
.L_x_152:
[----:B------:R-:W-:Y:S05]  /*0b30*/  BSYNC.RECONVERGENT B0 ;  /* 0x0000000000007941 */ /* 0x000fea0003800200 */
.L_x_151:
[----:B------:R-:W2:Y:S01]  /*0b40*/  LDG.E R4, desc[UR8][R4.64] ;  /* 0x0000000804047981 */ /* 0x000ea2000c1e1900 */
[----:B------:R-:W-:Y:S02]  /*0b50*/  IMAD.MOV.U32 R3, RZ, RZ, 0x3bbb989d ;  /* 0x3bbb989dff037424 */ /* 0x000fe400078e00ff */
[----:B------:R-:W-:Y:S02]  /*0b60*/  IMAD.MOV.U32 R10, RZ, RZ, 0x437c0000 ;  /* 0x437c0000ff0a7424 */ /* 0x000fe400078e00ff */
[----:B------:R-:W-:-:S04]  /*0b70*/  FFMA.SAT R3, R0, R3, 0.5 ;  /* 0x3f00000000037423 */ /* 0x000fc80000002003 */
[----:B------:R-:W-:-:S04]  /*0b80*/  FFMA.RM R3, R3, R10, 12582913 ;  /* 0x4b40000103037423 */ /* 0x000fc8000000400a */
[C---:B------:R-:W-:Y:S01]  /*0b90*/  FADD R9, R3.reuse, -12583039 ;  /* 0xcb40007f03097421 */ /* 0x040fe20000000000 */
[----:B------:R-:W-:-:S03]  /*0ba0*/  SHF.L.U32 R3, R3, 0x17, RZ ;  /* 0x0000001703037819 */ /* 0x000fc600000006ff */
        /* <DEDUP_REMOVED lines=10> */
[----:B------:R-:W-:Y:S01]  /*0c50*/  REDG.E.ADD.F32.FTZ.RN.STRONG.GPU desc[UR8][R6.64], R3 ;  /* 0x00000003060079a6 */ /* 0x000fe2000c12f308 */
[----:B------:R-:W-:Y:S05]  /*0c60*/  EXIT ;  /* 0x000000000000794d */ /* 0x000fea0003800000 */
        .weak           $__internal_3_$__cuda_sm3x_div_rn_noftz_f32_slowpath
        .type           $__internal_3_$__cuda_sm3x_div_rn_noftz_f32_slowpath,@function
        .size           $__internal_3_$__cuda_sm3x_div_rn_noftz_f32_slowpath,(.L_x_168 - $__internal_3_$__cuda_sm3x_div_rn_noftz_f32_slowpath)
$__internal_3_$__cuda_sm3x_div_rn_noftz_f32_slowpath:
[----:B------:R-:W-:Y:S01]  /*0c70*/  SHF.R.U32.HI R17, RZ, 0x17, R3 ;  /* 0x00000017ff117819 */ /* 0x000fe20000011603 */
[----:B------:R-:W-:Y:S01]  /*0c80*/  BSSY.RECONVERGENT B2, `(.L_x_153) ;  /* 0x0000062000027945 */ /* 0x000fe20003800200 */
[----:B------:R-:W-:Y:S02]  /*0c90*/  SHF.R.U32.HI R19, RZ, 0x17, R0 ;  /* 0x00000017ff137819 */ /* 0x000fe40000011600 */
[----:B------:R-:W-:Y:S02]  /*0ca0*/  LOP3.LUT R17, R17, 0xff, RZ, 0xc0, !PT ;  /* 0x000000ff11117812 */ /* 0x000fe400078ec0ff */
        /* <DEDUP_REMOVED lines=28> */
[----:B------:R-:W-:-:S03]  /*0e70*/  @!P1 FFMA R3, R3, 1.84467440737095516160e+19, RZ ;  /* 0x5f80000003039823 */ /* 0x000fc600000000ff */
[----:B------:R-:W-:-:S07]  /*0e80*/  @!P1 IADD3 R19, PT, PT, R19, 0x40, RZ ;  /* 0x0000004013139810 */ /* 0x000fce0007ffe0ff */
.L_x_154:
[----:B------:R-:W-:Y:S01]  /*0e90*/  LEA R20, R17, 0xc0800000, 0x17 ;  /* 0xc080000011147811 */ /* 0x000fe200078eb8ff */
[----:B------:R-:W-:Y:S04]  /*0ea0*/  BSSY.RECONVERGENT B3, `(.L_x_159) ;  /* 0x0000036000037945 */ /* 0x000fe80003800200 */
[----:B------:R-:W-:Y:S02]  /*0eb0*/  IMAD.IADD R23, R3, 0x1, -R20 ;  /* 0x0000000103177824 */ /* 0x000fe400078e0a14 */
[----:B------:R-:W-:Y:S02]  /*0ec0*/  VIADD R20, R22, 0xffffff81 ;  /* 0xffffff8116147836 */ /* 0x000fe40000000000 */
[----:B------:R-:W0:Y:S01]  /*0ed0*/  MUFU.RCP R3, R23 ;  /* 0x0000001700037308 */ /* 0x000e220000001000 */
[----:B------:R-:W-:Y:S01]  /*0ee0*/  FADD.FTZ R21, -R23, -RZ ;  /* 0x800000ff17157221 */ /* 0x000fe20000010100 */
[C---:B------:R-:W-:Y:S01]  /*0ef0*/  IMAD R0, R20.reuse, -0x800000, R0 ;  /* 0xff80000014007824 */ /* 0x040fe200078e0200 */
[----:B------:R-:W-:-:S04]  /*0f00*/  IADD3 R20, PT, PT, R20, 0x7f, -R17 ;  /* 0x0000007f14147810 */ /* 0x000fc80007ffe811 */
[----:B------:R-:W-:Y:S01]  /*0f10*/  IADD3 R20, PT, PT, R20, R19, RZ ;  /* 0x0000001314147210 */ /* 0x000fe20007ffe0ff */
        /* <DEDUP_REMOVED lines=21> */
[C---:B------:R-:W-:Y:S02]  /*1070*/  IADD3 R20, PT, PT, R23.reuse, 0x20, RZ ;  /* 0x0000002017147810 */ /* 0x040fe40007ffe0ff */
[----:B------:R-:W-:Y:S02]  /*1080*/  ISETP.NE.AND P2, PT, R23, RZ, PT ;  /* 0x000000ff1700720c */ /* 0x000fe40003f45270 */
[----:B------:R-:W-:Y:S01]  /*1090*/  LOP3.LUT R19, R17, 0x7fffff, RZ, 0xc0, !PT ;  /* 0x007fffff11137812 */ /* 0x000fe200078ec0ff */
[CCC-:B------:R-:W-:Y:S01]  /*10a0*/  FFMA.RP R17, R3.reuse, R21.reuse, R22.reuse ;  /* 0x0000001503117223 */ /* 0x1c0fe20000008016 */
[----:B------:R-:W-:Y:S01]  /*10b0*/  FFMA.RM R22, R3, R21, R22 ;  /* 0x0000001503167223 */ /* 0x000fe20000004016 */
[----:B------:R-:W-:Y:S01]  /*10c0*/  IMAD.MOV R3, RZ, RZ, -R23 ;  /* 0x000000ffff037224 */ /* 0x000fe200078e0a17 */
[----:B------:R-:W-:Y:S02]  /*10d0*/  LOP3.LUT R19, R19, 0x800000, RZ, 0xfc, !PT ;  /* 0x0080000013137812 */ /* 0x000fe400078efcff */
[----:B------:R-:W-:-:S02]  /*10e0*/  ISETP.NE.AND P1, PT, R23, RZ, PT ;  /* 0x000000ff1700720c */ /* 0x000fc40003f25270 */
[----:B------:R-:W-:Y:S02]  /*10f0*/  SHF.L.U32 R20, R19, R20, RZ ;  /* 0x0000001413147219 */ /* 0x000fe400000006ff */
[----:B------:R-:W-:Y:S02]  /*1100*/  FSETP.NEU.FTZ.AND P0, PT, R17, R22, PT ;  /* 0x000000161100720b */ /* 0x000fe40003f1d000 */
[----:B------:R-:W-:Y:S02]  /*1110*/  SEL R22, R3, RZ, P2 ;  /* 0x000000ff03167207 */ /* 0x000fe40001000000 */
[----:B------:R-:W-:Y:S02]  /*1120*/  ISETP.NE.AND P1, PT, R20, RZ, P1 ;  /* 0x000000ff1400720c */ /* 0x000fe40000f25270 */
[----:B------:R-:W-:Y:S02]  /*1130*/  SHF.R.U32.HI R22, RZ, R22, R19 ;  /* 0x00000016ff167219 */ /* 0x000fe40000011613 */
[----:B------:R-:W-:-:S02]  /*1140*/  PLOP3.LUT P0, PT, P0, P1, PT, 0xf8, 0x8f ;  /* 0x00000000008f781c */ /* 0x000fc40000703f70 */
[----:B------:R-:W-:Y:S02]  /*1150*/  SHF.R.U32.HI R20, RZ, 0x1, R22 ;  /* 0x00000001ff147819 */ /* 0x000fe40000011616 */
[----:B------:R-:W-:-:S04]  /*1160*/  SEL R3, RZ, 0x1, !P0 ;  /* 0x00000001ff037807 */ /* 0x000fc80004000000 */
[----:B------:R-:W-:-:S04]  /*1170*/  LOP3.LUT R3, R3, 0x1, R20, 0xf8, !PT ;  /* 0x0000000103037812 */ /* 0x000fc800078ef814 */
[----:B------:R-:W-:-:S05]  /*1180*/  LOP3.LUT R3, R3, R22, RZ, 0xc0, !PT ;  /* 0x0000001603037212 */ /* 0x000fca00078ec0ff */
[----:B------:R-:W-:-:S05]  /*1190*/  IMAD.IADD R3, R20, 0x1, R3 ;  /* 0x0000000114037824 */ /* 0x000fca00078e0203 */
[----:B------:R-:W-:Y:S01]  /*11a0*/  LOP3.LUT R0, R3, R0, RZ, 0xfc, !PT ;  /* 0x0000000003007212 */ /* 0x000fe200078efcff */
[----:B------:R-:W-:Y:S06]  /*11b0*/  BRA `(.L_x_162) ;  /* 0x0000000000107947 */ /* 0x000fec0003800000 */
.L_x_161:
[----:B------:R-:W-:-:S04]  /*11c0*/  LOP3.LUT R0, R0, 0x80000000, RZ, 0xc0, !PT ;  /* 0x8000000000007812 */ /* 0x000fc800078ec0ff */
[----:B------:R-:W-:Y:S01]  /*11d0*/  LOP3.LUT R0, R0, 0x7f800000, RZ, 0xfc, !PT ;  /* 0x7f80000000007812 */ /* 0x000fe200078efcff */
[----:B------:R-:W-:Y:S06]  /*11e0*/  BRA `(.L_x_162) ;  /* 0x0000000000047947 */ /* 0x000fec0003800000 */
.L_x_160:
[----:B------:R-:W-:-:S07]  /*11f0*/  LEA R0, R20, R0, 0x17 ;  /* 0x0000000014007211 */ /* 0x000fce00078eb8ff */
.L_x_162:
[----:B------:R-:W-:Y:S05]  /*1200*/  BSYNC.RECONVERGENT B3 ;  /* 0x0000000000037941 */ /* 0x000fea0003800200 */
.L_x_159:
[----:B------:R-:W-:Y:S05]  /*1210*/  BRA `(.L_x_163) ;  /* 0x0000000000207947 */ /* 0x000fea0003800000 */
.L_x_158:
[----:B------:R-:W-:-:S04]  /*1220*/  LOP3.LUT R0, R3, 0x80000000, R0, 0x48, !PT ;  /* 0x8000000003007812 */ /* 0x000fc800078e4800 */
[----:B------:R-:W-:Y:S01]  /*1230*/  LOP3.LUT R0, R0, 0x7f800000, RZ, 0xfc, !PT ;  /* 0x7f80000000007812 */ /* 0x000fe200078efcff */
[----:B------:R-:W-:Y:S06]  /*1240*/  BRA `(.L_x_163) ;  /* 0x0000000000147947 */ /* 0x000fec0003800000 */
.L_x_157:
[----:B------:R-:W-:Y:S01]  /*1250*/  LOP3.LUT R0, R3, 0x80000000, R0, 0x48, !PT ;  /* 0x8000000003007812 */ /* 0x000fe200078e4800 */
[----:B------:R-:W-:Y:S06]  /*1260*/  BRA `(.L_x_163) ;  /* 0x00000000000c7947 */ /* 0x000fec0003800000 */
.L_x_156:
[----:B------:R-:W0:Y:S01]  /*1270*/  MUFU.RSQ R0, -QNAN ;  /* 0xffc0000000007908 */ /* 0x000e220000001400 */
[----:B------:R-:W-:Y:S05]  /*1280*/  BRA `(.L_x_163) ;  /* 0x0000000000047947 */ /* 0x000fea0003800000 */
.L_x_155:
[----:B------:R-:W-:-:S07]  /*1290*/  FADD.FTZ R0, R0, R3 ;  /* 0x0000000300007221 */ /* 0x000fce0000010000 */
.L_x_163:
[----:B------:R-:W-:Y:S05]  /*12a0*/  BSYNC.RECONVERGENT B2 ;  /* 0x0000000000027941 */ /* 0x000fea0003800200 */
.L_x_153:
[----:B------:R-:W-:-:S04]  /*12b0*/  IMAD.MOV.U32 R19, RZ, RZ, 0x0 ;  /* 0x00000000ff137424 */ /* 0x000fc800078e00ff */
[----:B0-----:R-:W-:Y:S05]  /*12c0*/  RET.REL.NODEC R18 `(_Z13i_have_a_stdpfPiPbS_PfS1_ffffiiiii) ;  /* 0xffffffec124c7950 */ /* 0x001fea0003c3ffff */
.L_x_164:
        /* <DEDUP_REMOVED lines=11> */
.L_x_168:


//--------------------- .nv.global.init           --------------------------
	.section	.nv.global.init,"aw",@progbits
	.align	4
.nv.global.init:
	.type		mrg32k3aM1SubSeq,@object
	.size		mrg32k3aM1SubSeq,(mrg32k3aM2SubSeq - mrg32k3aM1SubSeq)
mrg32k3aM1SubSeq:
        /*0000*/ 	.byte	0x0b, 0xcc, 0xee, 0x04, 0x73, 0x29, 0x8b, 0x6f, 0xf6, 0x53, 0x03, 0xf6, 0x23, 0xf6, 0xea, 0xda
        /* <DEDUP_REMOVED lines=125> */
	.type		mrg32k3aM2SubSeq,@object
	.size		mrg32k3aM2SubSeq,(mrg32k3aM1 - mrg32k3aM2SubSeq)
mrg32k3aM2SubSeq:
        /* <DEDUP_REMOVED lines=126> */
	.type		mrg32k3aM1,@object
	.size		mrg32k3aM1,(mrg32k3aM1Seq - mrg32k3aM1)
mrg32k3aM1:
        /* <DEDUP_REMOVED lines=144> */
	.type		mrg32k3aM1Seq,@object
	.size		mrg32k3aM1Seq,(mrg32k3aM2 - mrg32k3aM1Seq)
mrg32k3aM1Seq:
        /* <DEDUP_REMOVED lines=144> */
	.type		mrg32k3aM2,@object
	.size		mrg32k3aM2,(mrg32k3aM2Seq - mrg32k3aM2)
mrg32k3aM2:
        /* <DEDUP_REMOVED lines=144> */
	.type		mrg32k3aM2Seq,@object
	.size		mrg32k3aM2Seq,(precalc_xorwow_matrix - mrg32k3aM2Seq)
mrg32k3aM2Seq:
        /* <DEDUP_REMOVED lines=144> */
	.type		precalc_xorwow_matrix,@object
	.size		precalc_xorwow_matrix,(precalc_xorwow_offset_matrix - precalc_xorwow_matrix)
precalc_xorwow_matrix:
        /* <DEDUP_REMOVED lines=6400> */
	.type		precalc_xorwow_offset_matrix,@object
	.size		precalc_xorwow_offset_matrix,(.L_1 - precalc_xorwow_offset_matrix)
precalc_xorwow_offset_matrix:
        /* <DEDUP_REMOVED lines=6400> */
.L_1:


//--------------------- .nv.shared.reserved.0     --------------------------
	.section	.nv.shared.reserved.0,"aw",@nobits
	.weak		__nv_reservedSMEM_offset_0_alias
	.size		__nv_reservedSMEM_offset_0_alias, 0, 64
	.other		__nv_reservedSMEM_offset_0_alias,@"STO_CUDA_RESERVED_SHARED STV_DEFAULT"
__nv_reservedSMEM_offset_0_alias:
	.zero		0
	.zero		64


//--------------------- .nv.constant0._Z11input_firesPiS_ii --------------------------
	.section	.nv.constant0._Z11input_firesPiS_ii,"a",@progbits
	.sectionflags	@""
	.align	4
.nv.constant0._Z11input_firesPiS_ii:
	.zero		920


//--------------------- .nv.constant0._Z15make_some_inputPiPfiii --------------------------
	.section	.nv.constant0._Z15make_some_inputPiPfiii,"a",@progbits
	.sectionflags	@""
	.align	4
.nv.constant0._Z15make_some_inputPiPfiii:
	.zero		924


//--------------------- .nv.constant0._Z15make_some_noisePfiii --------------------------
	.section	.nv.constant0._Z15make_some_noisePfiii,"a",@progbits
	.sectionflags	@""
	.align	4
.nv.constant0._Z15make_some_noisePfiii:
	.zero		916


//--------------------- .nv.constant0._Z19define_static_stuffPfS_Pbiiiif --------------------------
	.section	.nv.constant0._Z19define_static_stuffPfS_Pbiiiif,"a",@progbits
	.sectionflags	@""
	.align	4
.nv.constant0._Z19define_static_stuffPfS_Pbiiiif:
	.zero		940


//--------------------- .nv.constant0._Z15define_synapsesPfffffiiii --------------------------
	.section	.nv.constant0._Z15define_synapsesPfffffiiii,"a",@progbits
	.sectionflags	@""
	.align	4
.nv.constant0._Z15define_synapsesPfffffiiii:
	.zero		936


//--------------------- .nv.constant0._Z13calc_mean_synPfS_ii --------------------------
	.section	.nv.constant0._Z13calc_mean_synPfS_ii,"a",@progbits
	.sectionflags	@""
	.align	4
.nv.constant0._Z13calc_mean_synPfS_ii:
	.zero		920


//--------------------- .nv.constant0._Z12init_neuronsPfS_S_Piii --------------------------
	.section	.nv.constant0._Z12init_neuronsPfS_S_Piii,"a",@progbits
	.sectionflags	@""
	.align	4
.nv.constant0._Z12init_neuronsPfS_S_Piii:
	.zero		936


//--------------------- .nv.constant0._Z13update_neuronPfS_S_S_PiS_S_iiiifiiii --------------------------
	.section	.nv.constant0._Z13update_neuronPfS_S_S_PiS_S_iiiifiiii,"a",@progbits
	.sectionflags	@""
	.align	4
.nv.constant0._Z13update_neuronPfS_S_S_PiS_S_iiiifiiii:
	.zero		988


//--------------------- .nv.constant0._Z15synapse_currentPfPbS_S_PiS1_S_iiii --------------------------
	.section	.nv.constant0._Z15synapse_currentPfPbS_S_PiS1_S_iiii,"a",@progbits
	.sectionflags	@""
	.align	4
.nv.constant0._Z15synapse_currentPfPbS_S_PiS1_S_iiii:
	.zero		968


//--------------------- .nv.constant0._Z11calc_rewardPiS_iiiii --------------------------
	.section	.nv.constant0._Z11calc_rewardPiS_iiiii,"a",@progbits
	.sectionflags	@""
	.align	4
.nv.constant0._Z11calc_rewardPiS_iiiii:
	.zero		932


//--------------------- .nv.constant0._Z9in_boundsPfS_iii --------------------------
	.section	.nv.constant0._Z9in_boundsPfS_iii,"a",@progbits
	.sectionflags	@""
	.align	4
.nv.constant0._Z9in_boundsPfS_iii:
	.zero		924


//--------------------- .nv.constant0._Z13i_have_a_stdpfPiPbS_PfS1_ffffiiiii --------------------------
	.section	.nv.constant0._Z13i_have_a_stdpfPiPbS_PfS1_ffffiiiii,"a",@progbits
	.sectionflags	@""
	.align	4
.nv.constant0._Z13i_have_a_stdpfPiPbS_PfS1_ffffiiiii:
	.zero		980


//--------------------- SYMBOLS --------------------------

	.type		.nv.reservedSmem.offset0,@object
	.size		.nv.reservedSmem.offset0,0x4
